	.target	sm_80

	.elftype	@"ET_EXEC"


//--------------------- .note.nv.tkinfo           --------------------------
	.section	.note.nv.tkinfo,"",@"SHT_NOTE"
	.sectionflags	@"SHF_NOTE_NV_TKINFO"
	.tkinfo
        /*0018*/ 	.word	0x00000002
        /*0030*/ 	.string	""
        /*0030*/ 	.string	"ptxas"
        /*0030*/ 	.string	"Cuda compilation tools, release 13.0, V13.0.88"
        /*0030*/ 	.string	"Build cuda_13.0.r13.0/compiler.36424714_0"
        /*0030*/ 	.string	"-arch sm_80 -m 64 "



//--------------------- .note.nv.cuinfo           --------------------------
	.section	.note.nv.cuinfo,"",@"SHT_NOTE"
	.sectionflags	@"SHF_NOTE_NV_CUINFO"
        /*0018*/ 	.short	0x0002
        /*001a*/ 	.short	0x0050
        /*001c*/ 	.short	0x0082
	.zero		2


//--------------------- .nv.info                  --------------------------
	.section	.nv.info,"",@"SHT_CUDA_INFO"
	.align	4


	//----- nvinfo : EIATTR_REGCOUNT
	.align		4
        /*0000*/ 	.byte	0x04, 0x2f
        /*0002*/ 	.short	(.L_39 - .L_38)
	.align		4
.L_38:
        /*0004*/ 	.word	index@(_ZN2at6native29vectorized_elementwise_kernelILi8EZZZNS0_16cosh_kernel_cudaERNS_18TensorIteratorBaseEENKUlvE0_clEvENKUlvE_clEvEUldE_St5arrayIPcLm2EEEEviT0_T1_)
        /*0008*/ 	.word	0x00000004


	//----- nvinfo : EIATTR_FRAME_SIZE
	.align		4
.L_39:
        /*000c*/ 	.byte	0x04, 0x11
        /*000e*/ 	.short	(.L_41 - .L_40)
	.align		4
.L_40:
        /*0010*/ 	.word	index@(_ZN2at6native29vectorized_elementwise_kernelILi8EZZZNS0_16cosh_kernel_cudaERNS_18TensorIteratorBaseEENKUlvE0_clEvENKUlvE_clEvEUldE_St5arrayIPcLm2EEEEviT0_T1_)
        /*0014*/ 	.word	0x00000000


	//----- nvinfo : EIATTR_REGCOUNT
	.align		4
.L_41:
        /*0018*/ 	.byte	0x04, 0x2f
        /*001a*/ 	.short	(.L_43 - .L_42)
	.align		4
.L_42:
        /*001c*/ 	.word	index@(_ZN2at6native29vectorized_elementwise_kernelILi4EZZZNS0_16cosh_kernel_cudaERNS_18TensorIteratorBaseEENKUlvE0_clEvENKUlvE_clEvEUldE_St5arrayIPcLm2EEEEviT0_T1_)
        /*0020*/ 	.word	0x00000022


	//----- nvinfo : EIATTR_FRAME_SIZE
	.align		4
.L_43:
        /*0024*/ 	.byte	0x04, 0x11
        /*0026*/ 	.short	(.L_45 - .L_44)
	.align		4
.L_44:
        /*0028*/ 	.word	index@(_ZN2at6native29vectorized_elementwise_kernelILi4EZZZNS0_16cosh_kernel_cudaERNS_18TensorIteratorBaseEENKUlvE0_clEvENKUlvE_clEvEUldE_St5arrayIPcLm2EEEEviT0_T1_)
        /*002c*/ 	.word	0x00000000


	//----- nvinfo : EIATTR_REGCOUNT
	.align		4
.L_45:
        /*0030*/ 	.byte	0x04, 0x2f
        /*0032*/ 	.short	(.L_47 - .L_46)
	.align		4
.L_46:
        /*0034*/ 	.word	index@(_ZN2at6native29vectorized_elementwise_kernelILi2EZZZNS0_16cosh_kernel_cudaERNS_18TensorIteratorBaseEENKUlvE0_clEvENKUlvE_clEvEUldE_St5arrayIPcLm2EEEEviT0_T1_)
        /*0038*/ 	.word	0x00000022


	//----- nvinfo : EIATTR_FRAME_SIZE
	.align		4
.L_47:
        /*003c*/ 	.byte	0x04, 0x11
        /*003e*/ 	.short	(.L_49 - .L_48)
	.align		4
.L_48:
        /*0040*/ 	.word	index@(_ZN2at6native29vectorized_elementwise_kernelILi2EZZZNS0_16cosh_kernel_cudaERNS_18TensorIteratorBaseEENKUlvE0_clEvENKUlvE_clEvEUldE_St5arrayIPcLm2EEEEviT0_T1_)
        /*0044*/ 	.word	0x00000000


	//----- nvinfo : EIATTR_REGCOUNT
	.align		4
.L_49:
        /*0048*/ 	.byte	0x04, 0x2f
        /*004a*/ 	.short	(.L_51 - .L_50)
	.align		4
.L_50:
        /*004c*/ 	.word	index@(_ZN2at6native27unrolled_elementwise_kernelIZZZNS0_16cosh_kernel_cudaERNS_18TensorIteratorBaseEENKUlvE0_clEvENKUlvE_clEvEUldE_St5arrayIPcLm2EELi4E23TrivialOffsetCalculatorILi1EjESB_NS0_6memory15LoadWithoutCastENSC_16StoreWithoutCastEEEviT_T0_T2_T3_T4_T5_)
        /*0050*/ 	.word	0x00000016


	//----- nvinfo : EIATTR_FRAME_SIZE
	.align		4
.L_51:
        /*0054*/ 	.byte	0x04, 0x11
        /*0056*/ 	.short	(.L_53 - .L_52)
	.align		4
.L_52:
        /*0058*/ 	.word	index@(_ZN2at6native27unrolled_elementwise_kernelIZZZNS0_16cosh_kernel_cudaERNS_18TensorIteratorBaseEENKUlvE0_clEvENKUlvE_clEvEUldE_St5arrayIPcLm2EELi4E23TrivialOffsetCalculatorILi1EjESB_NS0_6memory15LoadWithoutCastENSC_16StoreWithoutCastEEEviT_T0_T2_T3_T4_T5_)
        /*005c*/ 	.word	0x00000000


	//----- nvinfo : EIATTR_REGCOUNT
	.align		4
.L_53:
        /*0060*/ 	.byte	0x04, 0x2f
        /*0062*/ 	.short	(.L_55 - .L_54)
	.align		4
.L_54:
        /*0064*/ 	.word	index@(_ZN2at6native18elementwise_kernelILi128ELi2EZNS0_22gpu_kernel_impl_nocastIZZZNS0_16cosh_kernel_cudaERNS_18TensorIteratorBaseEENKUlvE0_clEvENKUlvE_clEvEUldE_EEvS4_RKT_EUliE_EEviT1_)
        /*0068*/ 	.word	0x0000000e


	//----- nvinfo : EIATTR_FRAME_SIZE
	.align		4
.L_55:
        /*006c*/ 	.byte	0x04, 0x11
        /*006e*/ 	.short	(.L_57 - .L_56)
	.align		4
.L_56:
        /*0070*/ 	.word	index@(_ZN2at6native18elementwise_kernelILi128ELi2EZNS0_22gpu_kernel_impl_nocastIZZZNS0_16cosh_kernel_cudaERNS_18TensorIteratorBaseEENKUlvE0_clEvENKUlvE_clEvEUldE_EEvS4_RKT_EUliE_EEviT1_)
        /*0074*/ 	.word	0x00000000


	//----- nvinfo : EIATTR_REGCOUNT
	.align		4
.L_57:
        /*0078*/ 	.byte	0x04, 0x2f
        /*007a*/ 	.short	(.L_59 - .L_58)
	.align		4
.L_58:
        /*007c*/ 	.word	index@(_ZN2at6native27unrolled_elementwise_kernelIZZZNS0_16cosh_kernel_cudaERNS_18TensorIteratorBaseEENKUlvE0_clEvENKUlvE_clEvEUldE_St5arrayIPcLm2EELi4E23TrivialOffsetCalculatorILi1EjESB_NS0_6memory12LoadWithCastILi1EEENSC_13StoreWithCastILi1EEEEEviT_T0_T2_T3_T4_T5_)
        /*0080*/ 	.word	0x00000022


	//----- nvinfo : EIATTR_FRAME_SIZE
	.align		4
.L_59:
        /*0084*/ 	.byte	0x04, 0x11
        /*0086*/ 	.short	(.L_61 - .L_60)
	.align		4
.L_60:
        /*0088*/ 	.word	index@(_ZN2at6native27unrolled_elementwise_kernelIZZZNS0_16cosh_kernel_cudaERNS_18TensorIteratorBaseEENKUlvE0_clEvENKUlvE_clEvEUldE_St5arrayIPcLm2EELi4E23TrivialOffsetCalculatorILi1EjESB_NS0_6memory12LoadWithCastILi1EEENSC_13StoreWithCastILi1EEEEEviT_T0_T2_T3_T4_T5_)
        /*008c*/ 	.word	0x00000000


	//----- nvinfo : EIATTR_REGCOUNT
	.align		4
.L_61:
        /*0090*/ 	.byte	0x04, 0x2f
        /*0092*/ 	.short	(.L_63 - .L_62)
	.align		4
.L_62:
        /*0094*/ 	.word	index@(_ZN2at6native18elementwise_kernelILi128ELi4EZNS0_15gpu_kernel_implIZZZNS0_16cosh_kernel_cudaERNS_18TensorIteratorBaseEENKUlvE0_clEvENKUlvE_clEvEUldE_EEvS4_RKT_EUliE_EEviT1_)
        /*0098*/ 	.word	0x0000001a


	//----- nvinfo : EIATTR_FRAME_SIZE
	.align		4
.L_63:
        /*009c*/ 	.byte	0x04, 0x11
        /*009e*/ 	.short	(.L_65 - .L_64)
	.align		4
.L_64:
        /*00a0*/ 	.word	index@(_ZN2at6native18elementwise_kernelILi128ELi4EZNS0_15gpu_kernel_implIZZZNS0_16cosh_kernel_cudaERNS_18TensorIteratorBaseEENKUlvE0_clEvENKUlvE_clEvEUldE_EEvS4_RKT_EUliE_EEviT1_)
        /*00a4*/ 	.word	0x00000000


	//----- nvinfo : EIATTR_REGCOUNT
	.align		4
.L_65:
        /*00a8*/ 	.byte	0x04, 0x2f
        /*00aa*/ 	.short	(.L_67 - .L_66)
	.align		4
.L_66:
        /*00ac*/ 	.word	index@(_ZN2at6native29vectorized_elementwise_kernelILi8EZZZNS0_16cosh_kernel_cudaERNS_18TensorIteratorBaseEENKUlvE0_clEvENKUlvE0_clEvEUlfE_St5arrayIPcLm2EEEEviT0_T1_)
        /*00b0*/ 	.word	0x00000004


	//----- nvinfo : EIATTR_FRAME_SIZE
	.align		4
.L_67:
        /*00b4*/ 	.byte	0x04, 0x11
        /*00b6*/ 	.short	(.L_69 - .L_68)
	.align		4
.L_68:
        /*00b8*/ 	.word	index@(_ZN2at6native29vectorized_elementwise_kernelILi8EZZZNS0_16cosh_kernel_cudaERNS_18TensorIteratorBaseEENKUlvE0_clEvENKUlvE0_clEvEUlfE_St5arrayIPcLm2EEEEviT0_T1_)
        /*00bc*/ 	.word	0x00000000


	//----- nvinfo : EIATTR_REGCOUNT
	.align		4
.L_69:
        /*00c0*/ 	.byte	0x04, 0x2f
        /*00c2*/ 	.short	(.L_71 - .L_70)
	.align		4
.L_70:
        /*00c4*/ 	.word	index@(_ZN2at6native29vectorized_elementwise_kernelILi4EZZZNS0_16cosh_kernel_cudaERNS_18TensorIteratorBaseEENKUlvE0_clEvENKUlvE0_clEvEUlfE_St5arrayIPcLm2EEEEviT0_T1_)
        /*00c8*/ 	.word	0x0000001e


	//----- nvinfo : EIATTR_FRAME_SIZE
	.align		4
.L_71:
        /*00cc*/ 	.byte	0x04, 0x11
        /*00ce*/ 	.short	(.L_73 - .L_72)
	.align		4
.L_72:
        /*00d0*/ 	.word	index@(_ZN2at6native29vectorized_elementwise_kernelILi4EZZZNS0_16cosh_kernel_cudaERNS_18TensorIteratorBaseEENKUlvE0_clEvENKUlvE0_clEvEUlfE_St5arrayIPcLm2EEEEviT0_T1_)
        /*00d4*/ 	.word	0x00000000


	//----- nvinfo : EIATTR_REGCOUNT
	.align		4
.L_73:
        /*00d8*/ 	.byte	0x04, 0x2f
        /*00da*/ 	.short	(.L_75 - .L_74)
	.align		4
.L_74:
        /*00dc*/ 	.word	index@(_ZN2at6native29vectorized_elementwise_kernelILi2EZZZNS0_16cosh_kernel_cudaERNS_18TensorIteratorBaseEENKUlvE0_clEvENKUlvE0_clEvEUlfE_St5arrayIPcLm2EEEEviT0_T1_)
        /*00e0*/ 	.word	0x0000001c


	//----- nvinfo : EIATTR_FRAME_SIZE
	.align		4
.L_75:
        /*00e4*/ 	.byte	0x04, 0x11
        /*00e6*/ 	.short	(.L_77 - .L_76)
	.align		4
.L_76:
        /*00e8*/ 	.word	index@(_ZN2at6native29vectorized_elementwise_kernelILi2EZZZNS0_16cosh_kernel_cudaERNS_18TensorIteratorBaseEENKUlvE0_clEvENKUlvE0_clEvEUlfE_St5arrayIPcLm2EEEEviT0_T1_)
        /*00ec*/ 	.word	0x00000000


	//----- nvinfo : EIATTR_REGCOUNT
	.align		4
.L_77:
        /*00f0*/ 	.byte	0x04, 0x2f
        /*00f2*/ 	.short	(.L_79 - .L_78)
	.align		4
.L_78:
        /*00f4*/ 	.word	index@(_ZN2at6native27unrolled_elementwise_kernelIZZZNS0_16cosh_kernel_cudaERNS_18TensorIteratorBaseEENKUlvE0_clEvENKUlvE0_clEvEUlfE_St5arrayIPcLm2EELi4E23TrivialOffsetCalculatorILi1EjESB_NS0_6memory15LoadWithoutCastENSC_16StoreWithoutCastEEEviT_T0_T2_T3_T4_T5_)
        /*00f8*/ 	.word	0x00000018


	//----- nvinfo : EIATTR_FRAME_SIZE
	.align		4
.L_79:
        /*00fc*/ 	.byte	0x04, 0x11
        /*00fe*/ 	.short	(.L_81 - .L_80)
	.align		4
.L_80:
        /*0100*/ 	.word	index@(_ZN2at6native27unrolled_elementwise_kernelIZZZNS0_16cosh_kernel_cudaERNS_18TensorIteratorBaseEENKUlvE0_clEvENKUlvE0_clEvEUlfE_St5arrayIPcLm2EELi4E23TrivialOffsetCalculatorILi1EjESB_NS0_6memory15LoadWithoutCastENSC_16StoreWithoutCastEEEviT_T0_T2_T3_T4_T5_)
        /*0104*/ 	.word	0x00000000


	//----- nvinfo : EIATTR_REGCOUNT
	.align		4
.L_81:
        /*0108*/ 	.byte	0x04, 0x2f
        /*010a*/ 	.short	(.L_83 - .L_82)
	.align		4
.L_82:
        /*010c*/ 	.word	index@(_ZN2at6native18elementwise_kernelILi128ELi2EZNS0_22gpu_kernel_impl_nocastIZZZNS0_16cosh_kernel_cudaERNS_18TensorIteratorBaseEENKUlvE0_clEvENKUlvE0_clEvEUlfE_EEvS4_RKT_EUliE_EEviT1_)
        /*0110*/ 	.word	0x0000000c


	//----- nvinfo : EIATTR_FRAME_SIZE
	.align		4
.L_83:
        /*0114*/ 	.byte	0x04, 0x11
        /*0116*/ 	.short	(.L_85 - .L_84)
	.align		4
.L_84:
        /*0118*/ 	.word	index@(_ZN2at6native18elementwise_kernelILi128ELi2EZNS0_22gpu_kernel_impl_nocastIZZZNS0_16cosh_kernel_cudaERNS_18TensorIteratorBaseEENKUlvE0_clEvENKUlvE0_clEvEUlfE_EEvS4_RKT_EUliE_EEviT1_)
        /*011c*/ 	.word	0x00000000


	//----- nvinfo : EIATTR_REGCOUNT
	.align		4
.L_85:
        /*0120*/ 	.byte	0x04, 0x2f
        /*0122*/ 	.short	(.L_87 - .L_86)
	.align		4
.L_86:
        /*0124*/ 	.word	index@(_ZN2at6native27unrolled_elementwise_kernelIZZZNS0_16cosh_kernel_cudaERNS_18TensorIteratorBaseEENKUlvE0_clEvENKUlvE0_clEvEUlfE_St5arrayIPcLm2EELi4E23TrivialOffsetCalculatorILi1EjESB_NS0_6memory12LoadWithCastILi1EEENSC_13StoreWithCastILi1EEEEEviT_T0_T2_T3_T4_T5_)
        /*0128*/ 	.word	0x0000001c


	//----- nvinfo : EIATTR_FRAME_SIZE
	.align		4
.L_87:
        /*012c*/ 	.byte	0x04, 0x11
        /*012e*/ 	.short	(.L_89 - .L_88)
	.align		4
.L_88:
        /*0130*/ 	.word	index@(_ZN2at6native27unrolled_elementwise_kernelIZZZNS0_16cosh_kernel_cudaERNS_18TensorIteratorBaseEENKUlvE0_clEvENKUlvE0_clEvEUlfE_St5arrayIPcLm2EELi4E23TrivialOffsetCalculatorILi1EjESB_NS0_6memory12LoadWithCastILi1EEENSC_13StoreWithCastILi1EEEEEviT_T0_T2_T3_T4_T5_)
        /*0134*/ 	.word	0x00000000


	//----- nvinfo : EIATTR_REGCOUNT
	.align		4
.L_89:
        /*0138*/ 	.byte	0x04, 0x2f
        /*013a*/ 	.short	(.L_91 - .L_90)
	.align		4
.L_90:
        /*013c*/ 	.word	index@(_ZN2at6native18elementwise_kernelILi128ELi4EZNS0_15gpu_kernel_implIZZZNS0_16cosh_kernel_cudaERNS_18TensorIteratorBaseEENKUlvE0_clEvENKUlvE0_clEvEUlfE_EEvS4_RKT_EUliE_EEviT1_)
        /*0140*/ 	.word	0x0000001a


	//----- nvinfo : EIATTR_FRAME_SIZE
	.align		4
.L_91:
        /*0144*/ 	.byte	0x04, 0x11
        /*0146*/ 	.short	(.L_93 - .L_92)
	.align		4
.L_92:
        /*0148*/ 	.word	index@(_ZN2at6native18elementwise_kernelILi128ELi4EZNS0_15gpu_kernel_implIZZZNS0_16cosh_kernel_cudaERNS_18TensorIteratorBaseEENKUlvE0_clEvENKUlvE0_clEvEUlfE_EEvS4_RKT_EUliE_EEviT1_)
        /*014c*/ 	.word	0x00000000


	//----- nvinfo : EIATTR_REGCOUNT
	.align		4
.L_93:
        /*0150*/ 	.byte	0x04, 0x2f
        /*0152*/ 	.short	(.L_95 - .L_94)
	.align		4
.L_94:
        /*0154*/ 	.word	index@(_ZN2at6native29vectorized_elementwise_kernelILi8EZZZNS0_16cosh_kernel_cudaERNS_18TensorIteratorBaseEENKUlvE0_clEvENKUlvE1_clEvEUlN3c104HalfEE_St5arrayIPcLm2EEEEviT0_T1_)
        /*0158*/ 	.word	0x00000004


	//----- nvinfo : EIATTR_FRAME_SIZE
	.align		4
.L_95:
        /*015c*/ 	.byte	0x04, 0x11
        /*015e*/ 	.short	(.L_97 - .L_96)
	.align		4
.L_96:
        /*0160*/ 	.word	index@(_ZN2at6native29vectorized_elementwise_kernelILi8EZZZNS0_16cosh_kernel_cudaERNS_18TensorIteratorBaseEENKUlvE0_clEvENKUlvE1_clEvEUlN3c104HalfEE_St5arrayIPcLm2EEEEviT0_T1_)
        /*0164*/ 	.word	0x00000000


	//----- nvinfo : EIATTR_REGCOUNT
	.align		4
.L_97:
        /*0168*/ 	.byte	0x04, 0x2f
        /*016a*/ 	.short	(.L_99 - .L_98)
	.align		4
.L_98:
        /*016c*/ 	.word	index@(_ZN2at6native29vectorized_elementwise_kernelILi4EZZZNS0_16cosh_kernel_cudaERNS_18TensorIteratorBaseEENKUlvE0_clEvENKUlvE1_clEvEUlN3c104HalfEE_St5arrayIPcLm2EEEEviT0_T1_)
        /*0170*/ 	.word	0x00000020


	//----- nvinfo : EIATTR_FRAME_SIZE
	.align		4
.L_99:
        /*0174*/ 	.byte	0x04, 0x11
        /*0176*/ 	.short	(.L_101 - .L_100)
	.align		4
.L_100:
        /*0178*/ 	.word	index@(_ZN2at6native29vectorized_elementwise_kernelILi4EZZZNS0_16cosh_kernel_cudaERNS_18TensorIteratorBaseEENKUlvE0_clEvENKUlvE1_clEvEUlN3c104HalfEE_St5arrayIPcLm2EEEEviT0_T1_)
        /*017c*/ 	.word	0x00000000


	//----- nvinfo : EIATTR_REGCOUNT
	.align		4
.L_101:
        /*0180*/ 	.byte	0x04, 0x2f
        /*0182*/ 	.short	(.L_103 - .L_102)
	.align		4
.L_102:
        /*0184*/ 	.word	index@(_ZN2at6native29vectorized_elementwise_kernelILi2EZZZNS0_16cosh_kernel_cudaERNS_18TensorIteratorBaseEENKUlvE0_clEvENKUlvE1_clEvEUlN3c104HalfEE_St5arrayIPcLm2EEEEviT0_T1_)
        /*0188*/ 	.word	0x0000001d


	//----- nvinfo : EIATTR_FRAME_SIZE
	.align		4
.L_103:
        /*018c*/ 	.byte	0x04, 0x11
        /*018e*/ 	.short	(.L_105 - .L_104)
	.align		4
.L_104:
        /*0190*/ 	.word	index@(_ZN2at6native29vectorized_elementwise_kernelILi2EZZZNS0_16cosh_kernel_cudaERNS_18TensorIteratorBaseEENKUlvE0_clEvENKUlvE1_clEvEUlN3c104HalfEE_St5arrayIPcLm2EEEEviT0_T1_)
        /*0194*/ 	.word	0x00000000


	//----- nvinfo : EIATTR_REGCOUNT
	.align		4
.L_105:
        /*0198*/ 	.byte	0x04, 0x2f
        /*019a*/ 	.short	(.L_107 - .L_106)
	.align		4
.L_106:
        /*019c*/ 	.word	index@(_ZN2at6native27unrolled_elementwise_kernelIZZZNS0_16cosh_kernel_cudaERNS_18TensorIteratorBaseEENKUlvE0_clEvENKUlvE1_clEvEUlN3c104HalfEE_St5arrayIPcLm2EELi4E23TrivialOffsetCalculatorILi1EjESD_NS0_6memory15LoadWithoutCastENSE_16StoreWithoutCastEEEviT_T0_T2_T3_T4_T5_)
        /*01a0*/ 	.word	0x00000018


	//----- nvinfo : EIATTR_FRAME_SIZE
	.align		4
.L_107:
        /*01a4*/ 	.byte	0x04, 0x11
        /*01a6*/ 	.short	(.L_109 - .L_108)
	.align		4
.L_108:
        /*01a8*/ 	.word	index@(_ZN2at6native27unrolled_elementwise_kernelIZZZNS0_16cosh_kernel_cudaERNS_18TensorIteratorBaseEENKUlvE0_clEvENKUlvE1_clEvEUlN3c104HalfEE_St5arrayIPcLm2EELi4E23TrivialOffsetCalculatorILi1EjESD_NS0_6memory15LoadWithoutCastENSE_16StoreWithoutCastEEEviT_T0_T2_T3_T4_T5_)
        /*01ac*/ 	.word	0x00000000


	//----- nvinfo : EIATTR_REGCOUNT
	.align		4
.L_109:
        /*01b0*/ 	.byte	0x04, 0x2f
        /*01b2*/ 	.short	(.L_111 - .L_110)
	.align		4
.L_110:
        /*01b4*/ 	.word	index@(_ZN2at6native18elementwise_kernelILi128ELi4EZNS0_22gpu_kernel_impl_nocastIZZZNS0_16cosh_kernel_cudaERNS_18TensorIteratorBaseEENKUlvE0_clEvENKUlvE1_clEvEUlN3c104HalfEE_EEvS4_RKT_EUliE_EEviT1_)
        /*01b8*/ 	.word	0x0000000c


	//----- nvinfo : EIATTR_FRAME_SIZE
	.align		4
.L_111:
        /*01bc*/ 	.byte	0x04, 0x11
        /*01be*/ 	.short	(.L_113 - .L_112)
	.align		4
.L_112:
        /*01c0*/ 	.word	index@(_ZN2at6native18elementwise_kernelILi128ELi4EZNS0_22gpu_kernel_impl_nocastIZZZNS0_16cosh_kernel_cudaERNS_18TensorIteratorBaseEENKUlvE0_clEvENKUlvE1_clEvEUlN3c104HalfEE_EEvS4_RKT_EUliE_EEviT1_)
        /*01c4*/ 	.word	0x00000000


	//----- nvinfo : EIATTR_REGCOUNT
	.align		4
.L_113:
        /*01c8*/ 	.byte	0x04, 0x2f
        /*01ca*/ 	.short	(.L_115 - .L_114)
	.align		4
.L_114:
        /*01cc*/ 	.word	index@(_ZN2at6native27unrolled_elementwise_kernelIZZZNS0_16cosh_kernel_cudaERNS_18TensorIteratorBaseEENKUlvE0_clEvENKUlvE1_clEvEUlN3c104HalfEE_St5arrayIPcLm2EELi4E23TrivialOffsetCalculatorILi1EjESD_NS0_6memory12LoadWithCastILi1EEENSE_13StoreWithCastILi1EEEEEviT_T0_T2_T3_T4_T5_)
        /*01d0*/ 	.word	0x0000001d


	//----- nvinfo : EIATTR_FRAME_SIZE
	.align		4
.L_115:
        /*01d4*/ 	.byte	0x04, 0x11
        /*01d6*/ 	.short	(.L_117 - .L_116)
	.align		4
.L_116:
        /*01d8*/ 	.word	index@(_ZN2at6native27unrolled_elementwise_kernelIZZZNS0_16cosh_kernel_cudaERNS_18TensorIteratorBaseEENKUlvE0_clEvENKUlvE1_clEvEUlN3c104HalfEE_St5arrayIPcLm2EELi4E23TrivialOffsetCalculatorILi1EjESD_NS0_6memory12LoadWithCastILi1EEENSE_13StoreWithCastILi1EEEEEviT_T0_T2_T3_T4_T5_)
        /*01dc*/ 	.word	0x00000000


	//----- nvinfo : EIATTR_REGCOUNT
	.align		4
.L_117:
        /*01e0*/ 	.byte	0x04, 0x2f
        /*01e2*/ 	.short	(.L_119 - .L_118)
	.align		4
.L_118:
        /*01e4*/ 	.word	index@(_ZN2at6native18elementwise_kernelILi128ELi4EZNS0_15gpu_kernel_implIZZZNS0_16cosh_kernel_cudaERNS_18TensorIteratorBaseEENKUlvE0_clEvENKUlvE1_clEvEUlN3c104HalfEE_EEvS4_RKT_EUliE_EEviT1_)
        /*01e8*/ 	.word	0x0000001a


	//----- nvinfo : EIATTR_FRAME_SIZE
	.align		4
.L_119:
        /*01ec*/ 	.byte	0x04, 0x11
        /*01ee*/ 	.short	(.L_121 - .L_120)
	.align		4
.L_120:
        /*01f0*/ 	.word	index@(_ZN2at6native18elementwise_kernelILi128ELi4EZNS0_15gpu_kernel_implIZZZNS0_16cosh_kernel_cudaERNS_18TensorIteratorBaseEENKUlvE0_clEvENKUlvE1_clEvEUlN3c104HalfEE_EEvS4_RKT_EUliE_EEviT1_)
        /*01f4*/ 	.word	0x00000000


	//----- nvinfo : EIATTR_REGCOUNT
	.align		4
.L_121:
        /*01f8*/ 	.byte	0x04, 0x2f
        /*01fa*/ 	.short	(.L_123 - .L_122)
	.align		4
.L_122:
        /*01fc*/ 	.word	index@(_ZN2at6native29vectorized_elementwise_kernelILi8EZZZNS0_16cosh_kernel_cudaERNS_18TensorIteratorBaseEENKUlvE0_clEvENKUlvE2_clEvEUlN3c108BFloat16EE_St5arrayIPcLm2EEEEviT0_T1_)
        /*0200*/ 	.word	0x00000004


	//----- nvinfo : EIATTR_FRAME_SIZE
	.align		4
.L_123:
        /*0204*/ 	.byte	0x04, 0x11
        /*0206*/ 	.short	(.L_125 - .L_124)
	.align		4
.L_124:
        /*0208*/ 	.word	index@(_ZN2at6native29vectorized_elementwise_kernelILi8EZZZNS0_16cosh_kernel_cudaERNS_18TensorIteratorBaseEENKUlvE0_clEvENKUlvE2_clEvEUlN3c108BFloat16EE_St5arrayIPcLm2EEEEviT0_T1_)
        /*020c*/ 	.word	0x00000000


	//----- nvinfo : EIATTR_REGCOUNT
	.align		4
.L_125:
        /*0210*/ 	.byte	0x04, 0x2f
        /*0212*/ 	.short	(.L_127 - .L_126)
	.align		4
.L_126:
        /*0214*/ 	.word	index@(_ZN2at6native29vectorized_elementwise_kernelILi4EZZZNS0_16cosh_kernel_cudaERNS_18TensorIteratorBaseEENKUlvE0_clEvENKUlvE2_clEvEUlN3c108BFloat16EE_St5arrayIPcLm2EEEEviT0_T1_)
        /*0218*/ 	.word	0x00000020


	//----- nvinfo : EIATTR_FRAME_SIZE
	.align		4
.L_127:
        /*021c*/ 	.byte	0x04, 0x11
        /*021e*/ 	.short	(.L_129 - .L_128)
	.align		4
.L_128:
        /*0220*/ 	.word	index@(_ZN2at6native29vectorized_elementwise_kernelILi4EZZZNS0_16cosh_kernel_cudaERNS_18TensorIteratorBaseEENKUlvE0_clEvENKUlvE2_clEvEUlN3c108BFloat16EE_St5arrayIPcLm2EEEEviT0_T1_)
        /*0224*/ 	.word	0x00000000


	//----- nvinfo : EIATTR_REGCOUNT
	.align		4
.L_129:
        /*0228*/ 	.byte	0x04, 0x2f
        /*022a*/ 	.short	(.L_131 - .L_130)
	.align		4
.L_130:
        /*022c*/ 	.word	index@(_ZN2at6native29vectorized_elementwise_kernelILi2EZZZNS0_16cosh_kernel_cudaERNS_18TensorIteratorBaseEENKUlvE0_clEvENKUlvE2_clEvEUlN3c108BFloat16EE_St5arrayIPcLm2EEEEviT0_T1_)
        /*0230*/ 	.word	0x0000001e


	//----- nvinfo : EIATTR_FRAME_SIZE
	.align		4
.L_131:
        /*0234*/ 	.byte	0x04, 0x11
        /*0236*/ 	.short	(.L_133 - .L_132)
	.align		4
.L_132:
        /*0238*/ 	.word	index@(_ZN2at6native29vectorized_elementwise_kernelILi2EZZZNS0_16cosh_kernel_cudaERNS_18TensorIteratorBaseEENKUlvE0_clEvENKUlvE2_clEvEUlN3c108BFloat16EE_St5arrayIPcLm2EEEEviT0_T1_)
        /*023c*/ 	.word	0x00000000


	//----- nvinfo : EIATTR_REGCOUNT
	.align		4
.L_133:
        /*0240*/ 	.byte	0x04, 0x2f
        /*0242*/ 	.short	(.L_135 - .L_134)
	.align		4
.L_134:
        /*0244*/ 	.word	index@(_ZN2at6native27unrolled_elementwise_kernelIZZZNS0_16cosh_kernel_cudaERNS_18TensorIteratorBaseEENKUlvE0_clEvENKUlvE2_clEvEUlN3c108BFloat16EE_St5arrayIPcLm2EELi4E23TrivialOffsetCalculatorILi1EjESD_NS0_6memory15LoadWithoutCastENSE_16StoreWithoutCastEEEviT_T0_T2_T3_T4_T5_)
        /*0248*/ 	.word	0x00000018


	//----- nvinfo : EIATTR_FRAME_SIZE
	.align		4
.L_135:
        /*024c*/ 	.byte	0x04, 0x11
        /*024e*/ 	.short	(.L_137 - .L_136)
	.align		4
.L_136:
        /*0250*/ 	.word	index@(_ZN2at6native27unrolled_elementwise_kernelIZZZNS0_16cosh_kernel_cudaERNS_18TensorIteratorBaseEENKUlvE0_clEvENKUlvE2_clEvEUlN3c108BFloat16EE_St5arrayIPcLm2EELi4E23TrivialOffsetCalculatorILi1EjESD_NS0_6memory15LoadWithoutCastENSE_16StoreWithoutCastEEEviT_T0_T2_T3_T4_T5_)
        /*0254*/ 	.word	0x00000000


	//----- nvinfo : EIATTR_REGCOUNT
	.align		4
.L_137:
        /*0258*/ 	.byte	0x04, 0x2f
        /*025a*/ 	.short	(.L_139 - .L_138)
	.align		4
.L_138:
        /*025c*/ 	.word	index@(_ZN2at6native18elementwise_kernelILi128ELi4EZNS0_22gpu_kernel_impl_nocastIZZZNS0_16cosh_kernel_cudaERNS_18TensorIteratorBaseEENKUlvE0_clEvENKUlvE2_clEvEUlN3c108BFloat16EE_EEvS4_RKT_EUliE_EEviT1_)
        /*0260*/ 	.word	0x0000000c


	//----- nvinfo : EIATTR_FRAME_SIZE
	.align		4
.L_139:
        /*0264*/ 	.byte	0x04, 0x11
        /*0266*/ 	.short	(.L_141 - .L_140)
	.align		4
.L_140:
        /*0268*/ 	.word	index@(_ZN2at6native18elementwise_kernelILi128ELi4EZNS0_22gpu_kernel_impl_nocastIZZZNS0_16cosh_kernel_cudaERNS_18TensorIteratorBaseEENKUlvE0_clEvENKUlvE2_clEvEUlN3c108BFloat16EE_EEvS4_RKT_EUliE_EEviT1_)
        /*026c*/ 	.word	0x00000000


	//----- nvinfo : EIATTR_REGCOUNT
	.align		4
.L_141:
        /*0270*/ 	.byte	0x04, 0x2f
        /*0272*/ 	.short	(.L_143 - .L_142)
	.align		4
.L_142:
        /*0274*/ 	.word	index@(_ZN2at6native27unrolled_elementwise_kernelIZZZNS0_16cosh_kernel_cudaERNS_18TensorIteratorBaseEENKUlvE0_clEvENKUlvE2_clEvEUlN3c108BFloat16EE_St5arrayIPcLm2EELi4E23TrivialOffsetCalculatorILi1EjESD_NS0_6memory12LoadWithCastILi1EEENSE_13StoreWithCastILi1EEEEEviT_T0_T2_T3_T4_T5_)
        /*0278*/ 	.word	0x0000001d


	//----- nvinfo : EIATTR_FRAME_SIZE
	.align		4
.L_143:
        /*027c*/ 	.byte	0x04, 0x11
        /*027e*/ 	.short	(.L_145 - .L_144)
	.align		4
.L_144:
        /*0280*/ 	.word	index@(_ZN2at6native27unrolled_elementwise_kernelIZZZNS0_16cosh_kernel_cudaERNS_18TensorIteratorBaseEENKUlvE0_clEvENKUlvE2_clEvEUlN3c108BFloat16EE_St5arrayIPcLm2EELi4E23TrivialOffsetCalculatorILi1EjESD_NS0_6memory12LoadWithCastILi1EEENSE_13StoreWithCastILi1EEEEEviT_T0_T2_T3_T4_T5_)
        /*0284*/ 	.word	0x00000000


	//----- nvinfo : EIATTR_REGCOUNT
	.align		4
.L_145:
        /*0288*/ 	.byte	0x04, 0x2f
        /*028a*/ 	.short	(.L_147 - .L_146)
	.align		4
.L_146:
        /*028c*/ 	.word	index@(_ZN2at6native18elementwise_kernelILi128ELi4EZNS0_15gpu_kernel_implIZZZNS0_16cosh_kernel_cudaERNS_18TensorIteratorBaseEENKUlvE0_clEvENKUlvE2_clEvEUlN3c108BFloat16EE_EEvS4_RKT_EUliE_EEviT1_)
        /*0290*/ 	.word	0x0000001a


	//----- nvinfo : EIATTR_FRAME_SIZE
	.align		4
.L_147:
        /*0294*/ 	.byte	0x04, 0x11
        /*0296*/ 	.short	(.L_149 - .L_148)
	.align		4
.L_148:
        /*0298*/ 	.word	index@(_ZN2at6native18elementwise_kernelILi128ELi4EZNS0_15gpu_kernel_implIZZZNS0_16cosh_kernel_cudaERNS_18TensorIteratorBaseEENKUlvE0_clEvENKUlvE2_clEvEUlN3c108BFloat16EE_EEvS4_RKT_EUliE_EEviT1_)
        /*029c*/ 	.word	0x00000000


	//----- nvinfo : EIATTR_MIN_STACK_SIZE
	.align		4
.L_149:
        /*02a0*/ 	.byte	0x04, 0x12
        /*02a2*/ 	.short	(.L_151 - .L_150)
	.align		4
.L_150:
        /*02a4*/ 	.word	index@(_ZN2at6native18elementwise_kernelILi128ELi4EZNS0_15gpu_kernel_implIZZZNS0_16cosh_kernel_cudaERNS_18TensorIteratorBaseEENKUlvE0_clEvENKUlvE2_clEvEUlN3c108BFloat16EE_EEvS4_RKT_EUliE_EEviT1_)
        /*02a8*/ 	.word	0x00000000


	//----- nvinfo : EIATTR_MIN_STACK_SIZE
	.align		4
.L_151:
        /*02ac*/ 	.byte	0x04, 0x12
        /*02ae*/ 	.short	(.L_153 - .L_152)
	.align		4
.L_152:
        /*02b0*/ 	.word	index@(_ZN2at6native27unrolled_elementwise_kernelIZZZNS0_16cosh_kernel_cudaERNS_18TensorIteratorBaseEENKUlvE0_clEvENKUlvE2_clEvEUlN3c108BFloat16EE_St5arrayIPcLm2EELi4E23TrivialOffsetCalculatorILi1EjESD_NS0_6memory12LoadWithCastILi1EEENSE_13StoreWithCastILi1EEEEEviT_T0_T2_T3_T4_T5_)
        /*02b4*/ 	.word	0x00000000


	//----- nvinfo : EIATTR_MIN_STACK_SIZE
	.align		4
.L_153:
        /*02b8*/ 	.byte	0x04, 0x12
        /*02ba*/ 	.short	(.L_155 - .L_154)
	.align		4
.L_154:
        /*02bc*/ 	.word	index@(_ZN2at6native18elementwise_kernelILi128ELi4EZNS0_22gpu_kernel_impl_nocastIZZZNS0_16cosh_kernel_cudaERNS_18TensorIteratorBaseEENKUlvE0_clEvENKUlvE2_clEvEUlN3c108BFloat16EE_EEvS4_RKT_EUliE_EEviT1_)
        /*02c0*/ 	.word	0x00000000


	//----- nvinfo : EIATTR_MIN_STACK_SIZE
	.align		4
.L_155:
        /*02c4*/ 	.byte	0x04, 0x12
        /*02c6*/ 	.short	(.L_157 - .L_156)
	.align		4
.L_156:
        /*02c8*/ 	.word	index@(_ZN2at6native27unrolled_elementwise_kernelIZZZNS0_16cosh_kernel_cudaERNS_18TensorIteratorBaseEENKUlvE0_clEvENKUlvE2_clEvEUlN3c108BFloat16EE_St5arrayIPcLm2EELi4E23TrivialOffsetCalculatorILi1EjESD_NS0_6memory15LoadWithoutCastENSE_16StoreWithoutCastEEEviT_T0_T2_T3_T4_T5_)
        /*02cc*/ 	.word	0x00000000


	//----- nvinfo : EIATTR_MIN_STACK_SIZE
	.align		4
.L_157:
        /*02d0*/ 	.byte	0x04, 0x12
        /*02d2*/ 	.short	(.L_159 - .L_158)
	.align		4
.L_158:
        /*02d4*/ 	.word	index@(_ZN2at6native29vectorized_elementwise_kernelILi2EZZZNS0_16cosh_kernel_cudaERNS_18TensorIteratorBaseEENKUlvE0_clEvENKUlvE2_clEvEUlN3c108BFloat16EE_St5arrayIPcLm2EEEEviT0_T1_)
        /*02d8*/ 	.word	0x00000000


	//----- nvinfo : EIATTR_MIN_STACK_SIZE
	.align		4
.L_159:
        /*02dc*/ 	.byte	0x04, 0x12
        /*02de*/ 	.short	(.L_161 - .L_160)
	.align		4
.L_160:
        /*02e0*/ 	.word	index@(_ZN2at6native29vectorized_elementwise_kernelILi4EZZZNS0_16cosh_kernel_cudaERNS_18TensorIteratorBaseEENKUlvE0_clEvENKUlvE2_clEvEUlN3c108BFloat16EE_St5arrayIPcLm2EEEEviT0_T1_)
        /*02e4*/ 	.word	0x00000000


	//----- nvinfo : EIATTR_MIN_STACK_SIZE
	.align		4
.L_161:
        /*02e8*/ 	.byte	0x04, 0x12
        /*02ea*/ 	.short	(.L_163 - .L_162)
	.align		4
.L_162:
        /*02ec*/ 	.word	index@(_ZN2at6native29vectorized_elementwise_kernelILi8EZZZNS0_16cosh_kernel_cudaERNS_18TensorIteratorBaseEENKUlvE0_clEvENKUlvE2_clEvEUlN3c108BFloat16EE_St5arrayIPcLm2EEEEviT0_T1_)
        /*02f0*/ 	.word	0x00000000


	//----- nvinfo : EIATTR_MIN_STACK_SIZE
	.align		4
.L_163:
        /*02f4*/ 	.byte	0x04, 0x12
        /*02f6*/ 	.short	(.L_165 - .L_164)
	.align		4
.L_164:
        /*02f8*/ 	.word	index@(_ZN2at6native18elementwise_kernelILi128ELi4EZNS0_15gpu_kernel_implIZZZNS0_16cosh_kernel_cudaERNS_18TensorIteratorBaseEENKUlvE0_clEvENKUlvE1_clEvEUlN3c104HalfEE_EEvS4_RKT_EUliE_EEviT1_)
        /*02fc*/ 	.word	0x00000000


	//----- nvinfo : EIATTR_MIN_STACK_SIZE
	.align		4
.L_165:
        /*0300*/ 	.byte	0x04, 0x12
        /*0302*/ 	.short	(.L_167 - .L_166)
	.align		4
.L_166:
        /*0304*/ 	.word	index@(_ZN2at6native27unrolled_elementwise_kernelIZZZNS0_16cosh_kernel_cudaERNS_18TensorIteratorBaseEENKUlvE0_clEvENKUlvE1_clEvEUlN3c104HalfEE_St5arrayIPcLm2EELi4E23TrivialOffsetCalculatorILi1EjESD_NS0_6memory12LoadWithCastILi1EEENSE_13StoreWithCastILi1EEEEEviT_T0_T2_T3_T4_T5_)
        /*0308*/ 	.word	0x00000000


	//----- nvinfo : EIATTR_MIN_STACK_SIZE
	.align		4
.L_167:
        /*030c*/ 	.byte	0x04, 0x12
        /*030e*/ 	.short	(.L_169 - .L_168)
	.align		4
.L_168:
        /*0310*/ 	.word	index@(_ZN2at6native18elementwise_kernelILi128ELi4EZNS0_22gpu_kernel_impl_nocastIZZZNS0_16cosh_kernel_cudaERNS_18TensorIteratorBaseEENKUlvE0_clEvENKUlvE1_clEvEUlN3c104HalfEE_EEvS4_RKT_EUliE_EEviT1_)
        /*0314*/ 	.word	0x00000000


	//----- nvinfo : EIATTR_MIN_STACK_SIZE
	.align		4
.L_169:
        /*0318*/ 	.byte	0x04, 0x12
        /*031a*/ 	.short	(.L_171 - .L_170)
	.align		4
.L_170:
        /*031c*/ 	.word	index@(_ZN2at6native27unrolled_elementwise_kernelIZZZNS0_16cosh_kernel_cudaERNS_18TensorIteratorBaseEENKUlvE0_clEvENKUlvE1_clEvEUlN3c104HalfEE_St5arrayIPcLm2EELi4E23TrivialOffsetCalculatorILi1EjESD_NS0_6memory15LoadWithoutCastENSE_16StoreWithoutCastEEEviT_T0_T2_T3_T4_T5_)
        /*0320*/ 	.word	0x00000000


	//----- nvinfo : EIATTR_MIN_STACK_SIZE
	.align		4
.L_171:
        /*0324*/ 	.byte	0x04, 0x12
        /*0326*/ 	.short	(.L_173 - .L_172)
	.align		4
.L_172:
        /*0328*/ 	.word	index@(_ZN2at6native29vectorized_elementwise_kernelILi2EZZZNS0_16cosh_kernel_cudaERNS_18TensorIteratorBaseEENKUlvE0_clEvENKUlvE1_clEvEUlN3c104HalfEE_St5arrayIPcLm2EEEEviT0_T1_)
        /*032c*/ 	.word	0x00000000


	//----- nvinfo : EIATTR_MIN_STACK_SIZE
	.align		4
.L_173:
        /*0330*/ 	.byte	0x04, 0x12
        /*0332*/ 	.short	(.L_175 - .L_174)
	.align		4
.L_174:
        /*0334*/ 	.word	index@(_ZN2at6native29vectorized_elementwise_kernelILi4EZZZNS0_16cosh_kernel_cudaERNS_18TensorIteratorBaseEENKUlvE0_clEvENKUlvE1_clEvEUlN3c104HalfEE_St5arrayIPcLm2EEEEviT0_T1_)
        /*0338*/ 	.word	0x00000000


	//----- nvinfo : EIATTR_MIN_STACK_SIZE
	.align		4
.L_175:
        /*033c*/ 	.byte	0x04, 0x12
        /*033e*/ 	.short	(.L_177 - .L_176)
	.align		4
.L_176:
        /*0340*/ 	.word	index@(_ZN2at6native29vectorized_elementwise_kernelILi8EZZZNS0_16cosh_kernel_cudaERNS_18TensorIteratorBaseEENKUlvE0_clEvENKUlvE1_clEvEUlN3c104HalfEE_St5arrayIPcLm2EEEEviT0_T1_)
        /*0344*/ 	.word	0x00000000


	//----- nvinfo : EIATTR_MIN_STACK_SIZE
	.align		4
.L_177:
        /*0348*/ 	.byte	0x04, 0x12
        /*034a*/ 	.short	(.L_179 - .L_178)
	.align		4
.L_178:
        /*034c*/ 	.word	index@(_ZN2at6native18elementwise_kernelILi128ELi4EZNS0_15gpu_kernel_implIZZZNS0_16cosh_kernel_cudaERNS_18TensorIteratorBaseEENKUlvE0_clEvENKUlvE0_clEvEUlfE_EEvS4_RKT_EUliE_EEviT1_)
        /*0350*/ 	.word	0x00000000


	//----- nvinfo : EIATTR_MIN_STACK_SIZE
	.align		4
.L_179:
        /*0354*/ 	.byte	0x04, 0x12
        /*0356*/ 	.short	(.L_181 - .L_180)
	.align		4
.L_180:
        /*0358*/ 	.word	index@(_ZN2at6native27unrolled_elementwise_kernelIZZZNS0_16cosh_kernel_cudaERNS_18TensorIteratorBaseEENKUlvE0_clEvENKUlvE0_clEvEUlfE_St5arrayIPcLm2EELi4E23TrivialOffsetCalculatorILi1EjESB_NS0_6memory12LoadWithCastILi1EEENSC_13StoreWithCastILi1EEEEEviT_T0_T2_T3_T4_T5_)
        /*035c*/ 	.word	0x00000000


	//----- nvinfo : EIATTR_MIN_STACK_SIZE
	.align		4
.L_181:
        /*0360*/ 	.byte	0x04, 0x12
        /*0362*/ 	.short	(.L_183 - .L_182)
	.align		4
.L_182:
        /*0364*/ 	.word	index@(_ZN2at6native18elementwise_kernelILi128ELi2EZNS0_22gpu_kernel_impl_nocastIZZZNS0_16cosh_kernel_cudaERNS_18TensorIteratorBaseEENKUlvE0_clEvENKUlvE0_clEvEUlfE_EEvS4_RKT_EUliE_EEviT1_)
        /*0368*/ 	.word	0x00000000


	//----- nvinfo : EIATTR_MIN_STACK_SIZE
	.align		4
.L_183:
        /*036c*/ 	.byte	0x04, 0x12
        /*036e*/ 	.short	(.L_185 - .L_184)
	.align		4
.L_184:
        /*0370*/ 	.word	index@(_ZN2at6native27unrolled_elementwise_kernelIZZZNS0_16cosh_kernel_cudaERNS_18TensorIteratorBaseEENKUlvE0_clEvENKUlvE0_clEvEUlfE_St5arrayIPcLm2EELi4E23TrivialOffsetCalculatorILi1EjESB_NS0_6memory15LoadWithoutCastENSC_16StoreWithoutCastEEEviT_T0_T2_T3_T4_T5_)
        /*0374*/ 	.word	0x00000000


	//----- nvinfo : EIATTR_MIN_STACK_SIZE
	.align		4
.L_185:
        /*0378*/ 	.byte	0x04, 0x12
        /*037a*/ 	.short	(.L_187 - .L_186)
	.align		4
.L_186:
        /*037c*/ 	.word	index@(_ZN2at6native29vectorized_elementwise_kernelILi2EZZZNS0_16cosh_kernel_cudaERNS_18TensorIteratorBaseEENKUlvE0_clEvENKUlvE0_clEvEUlfE_St5arrayIPcLm2EEEEviT0_T1_)
        /*0380*/ 	.word	0x00000000


	//----- nvinfo : EIATTR_MIN_STACK_SIZE
	.align		4
.L_187:
        /*0384*/ 	.byte	0x04, 0x12
        /*0386*/ 	.short	(.L_189 - .L_188)
	.align		4
.L_188:
        /*0388*/ 	.word	index@(_ZN2at6native29vectorized_elementwise_kernelILi4EZZZNS0_16cosh_kernel_cudaERNS_18TensorIteratorBaseEENKUlvE0_clEvENKUlvE0_clEvEUlfE_St5arrayIPcLm2EEEEviT0_T1_)
        /*038c*/ 	.word	0x00000000


	//----- nvinfo : EIATTR_MIN_STACK_SIZE
	.align		4
.L_189:
        /*0390*/ 	.byte	0x04, 0x12
        /*0392*/ 	.short	(.L_191 - .L_190)
	.align		4
.L_190:
        /*0394*/ 	.word	index@(_ZN2at6native29vectorized_elementwise_kernelILi8EZZZNS0_16cosh_kernel_cudaERNS_18TensorIteratorBaseEENKUlvE0_clEvENKUlvE0_clEvEUlfE_St5arrayIPcLm2EEEEviT0_T1_)
        /*0398*/ 	.word	0x00000000


	//----- nvinfo : EIATTR_MIN_STACK_SIZE
	.align		4
.L_191:
        /*039c*/ 	.byte	0x04, 0x12
        /*039e*/ 	.short	(.L_193 - .L_192)
	.align		4
.L_192:
        /*03a0*/ 	.word	index@(_ZN2at6native18elementwise_kernelILi128ELi4EZNS0_15gpu_kernel_implIZZZNS0_16cosh_kernel_cudaERNS_18TensorIteratorBaseEENKUlvE0_clEvENKUlvE_clEvEUldE_EEvS4_RKT_EUliE_EEviT1_)
        /*03a4*/ 	.word	0x00000000


	//----- nvinfo : EIATTR_MIN_STACK_SIZE
	.align		4
.L_193:
        /*03a8*/ 	.byte	0x04, 0x12
        /*03aa*/ 	.short	(.L_195 - .L_194)
	.align		4
.L_194:
        /*03ac*/ 	.word	index@(_ZN2at6native27unrolled_elementwise_kernelIZZZNS0_16cosh_kernel_cudaERNS_18TensorIteratorBaseEENKUlvE0_clEvENKUlvE_clEvEUldE_St5arrayIPcLm2EELi4E23TrivialOffsetCalculatorILi1EjESB_NS0_6memory12LoadWithCastILi1EEENSC_13StoreWithCastILi1EEEEEviT_T0_T2_T3_T4_T5_)
        /*03b0*/ 	.word	0x00000000


	//----- nvinfo : EIATTR_MIN_STACK_SIZE
	.align		4
.L_195:
        /*03b4*/ 	.byte	0x04, 0x12
        /*03b6*/ 	.short	(.L_197 - .L_196)
	.align		4
.L_196:
        /*03b8*/ 	.word	index@(_ZN2at6native18elementwise_kernelILi128ELi2EZNS0_22gpu_kernel_impl_nocastIZZZNS0_16cosh_kernel_cudaERNS_18TensorIteratorBaseEENKUlvE0_clEvENKUlvE_clEvEUldE_EEvS4_RKT_EUliE_EEviT1_)
        /*03bc*/ 	.word	0x00000000


	//----- nvinfo : EIATTR_MIN_STACK_SIZE
	.align		4
.L_197:
        /*03c0*/ 	.byte	0x04, 0x12
        /*03c2*/ 	.short	(.L_199 - .L_198)
	.align		4
.L_198:
        /*03c4*/ 	.word	index@(_ZN2at6native27unrolled_elementwise_kernelIZZZNS0_16cosh_kernel_cudaERNS_18TensorIteratorBaseEENKUlvE0_clEvENKUlvE_clEvEUldE_St5arrayIPcLm2EELi4E23TrivialOffsetCalculatorILi1EjESB_NS0_6memory15LoadWithoutCastENSC_16StoreWithoutCastEEEviT_T0_T2_T3_T4_T5_)
        /*03c8*/ 	.word	0x00000000


	//----- nvinfo : EIATTR_MIN_STACK_SIZE
	.align		4
.L_199:
        /*03cc*/ 	.byte	0x04, 0x12
        /*03ce*/ 	.short	(.L_201 - .L_200)
	.align		4
.L_200:
        /*03d0*/ 	.word	index@(_ZN2at6native29vectorized_elementwise_kernelILi2EZZZNS0_16cosh_kernel_cudaERNS_18TensorIteratorBaseEENKUlvE0_clEvENKUlvE_clEvEUldE_St5arrayIPcLm2EEEEviT0_T1_)
        /*03d4*/ 	.word	0x00000000


	//----- nvinfo : EIATTR_MIN_STACK_SIZE
	.align		4
.L_201:
        /*03d8*/ 	.byte	0x04, 0x12
        /*03da*/ 	.short	(.L_203 - .L_202)
	.align		4
.L_202:
        /*03dc*/ 	.word	index@(_ZN2at6native29vectorized_elementwise_kernelILi4EZZZNS0_16cosh_kernel_cudaERNS_18TensorIteratorBaseEENKUlvE0_clEvENKUlvE_clEvEUldE_St5arrayIPcLm2EEEEviT0_T1_)
        /*03e0*/ 	.word	0x00000000


	//----- nvinfo : EIATTR_MIN_STACK_SIZE
	.align		4
.L_203:
        /*03e4*/ 	.byte	0x04, 0x12
        /*03e6*/ 	.short	(.L_205 - .L_204)
	.align		4
.L_204:
        /*03e8*/ 	.word	index@(_ZN2at6native29vectorized_elementwise_kernelILi8EZZZNS0_16cosh_kernel_cudaERNS_18TensorIteratorBaseEENKUlvE0_clEvENKUlvE_clEvEUldE_St5arrayIPcLm2EEEEviT0_T1_)
        /*03ec*/ 	.word	0x00000000
.L_205:


//--------------------- .nv.info._ZN2at6native18elementwise_kernelILi128ELi4EZNS0_15gpu_kernel_implIZZZNS0_16cosh_kernel_cudaERNS_18TensorIteratorBaseEENKUlvE0_clEvENKUlvE2_clEvEUlN3c108BFloat16EE_EEvS4_RKT_EUliE_EEviT1_ --------------------------
	.section	.nv.info._ZN2at6native18elementwise_kernelILi128ELi4EZNS0_15gpu_kernel_implIZZZNS0_16cosh_kernel_cudaERNS_18TensorIteratorBaseEENKUlvE0_clEvENKUlvE2_clEvEUlN3c108BFloat16EE_EEvS4_RKT_EUliE_EEviT1_,"",@"SHT_CUDA_INFO"
	.sectionflags	@""
	.align	4


	//----- nvinfo : EIATTR_CUDA_API_VERSION
	.align		4
        /*0000*/ 	.byte	0x04, 0x37
        /*0002*/ 	.short	(.L_207 - .L_206)
.L_206:
        /*0004*/ 	.word	0x00000082


	//----- nvinfo : EIATTR_SW2861232_WAR
	.align		4
.L_207:
        /*0008*/ 	.byte	0x01, 0x35
	.zero		2


	//----- nvinfo : EIATTR_PARAM_CBANK
	.align		4
        /*000c*/ 	.byte	0x04, 0x0a
        /*000e*/ 	.short	(.L_209 - .L_208)
	.align		4
.L_208:
        /*0010*/ 	.word	index@(.nv.constant0._ZN2at6native18elementwise_kernelILi128ELi4EZNS0_15gpu_kernel_implIZZZNS0_16cosh_kernel_cudaERNS_18TensorIteratorBaseEENKUlvE0_clEvENKUlvE2_clEvEUlN3c108BFloat16EE_EEvS4_RKT_EUliE_EEviT1_)
        /*0014*/ 	.short	0x0160
        /*0016*/ 	.short	0x0220


	//----- nvinfo : EIATTR_CBANK_PARAM_SIZE
	.align		4
.L_209:
        /*0018*/ 	.byte	0x03, 0x19
        /*001a*/ 	.short	0x0220


	//----- nvinfo : EIATTR_KPARAM_INFO
	.align		4
        /*001c*/ 	.byte	0x04, 0x17
        /*001e*/ 	.short	(.L_211 - .L_210)
.L_210:
        /*0020*/ 	.word	0x00000000
        /*0024*/ 	.short	0x0001
        /*0026*/ 	.short	0x0008
        /*0028*/ 	.byte	0x00, 0xf0, 0x61, 0x08


	//----- nvinfo : EIATTR_KPARAM_INFO
	.align		4
.L_211:
        /*002c*/ 	.byte	0x04, 0x17
        /*002e*/ 	.short	(.L_213 - .L_212)
.L_212:
        /*0030*/ 	.word	0x00000000
        /*0034*/ 	.short	0x0000
        /*0036*/ 	.short	0x0000
        /*0038*/ 	.byte	0x00, 0xf0, 0x11, 0x00


	//----- nvinfo : EIATTR_MAXREG_COUNT
	.align		4
.L_213:
        /*003c*/ 	.byte	0x03, 0x1b
        /*003e*/ 	.short	0x0080


	//----- nvinfo : EIATTR_EXTERNS
	.align		4
        /*0040*/ 	.byte	0x04, 0x0f
        /*0042*/ 	.short	(.L_215 - .L_214)


	//   ....[0]....
	.align		4
.L_214:
        /*0044*/ 	.word	index@(__assertfail)


	//----- nvinfo : EIATTR_MERCURY_ISA_VERSION
	.align		4
.L_215:
        /*0048*/ 	.byte	0x03, 0x5f
        /*004a*/ 	.short	0x0000


	//----- nvinfo : EIATTR_SYSCALL_OFFSETS
	.align		4
        /*004c*/ 	.byte	0x04, 0x46
        /*004e*/ 	.short	(.L_217 - .L_216)


	//   ....[0]....
.L_216:
        /*0050*/ 	.word	0x00001de0


	//   ....[1]....
        /*0054*/ 	.word	0x00002e90


	//   ....[2]....
        /*0058*/ 	.word	0x00004cd0


	//   ....[3]....
        /*005c*/ 	.word	0x00005d80


	//   ....[4]....
        /*0060*/ 	.word	0x00007b90


	//   ....[5]....
        /*0064*/ 	.word	0x00008c40


	//   ....[6]....
        /*0068*/ 	.word	0x0000aa60


	//   ....[7]....
        /*006c*/ 	.word	0x0000bb10


	//----- nvinfo : EIATTR_EXIT_INSTR_OFFSETS
	.align		4
.L_217:
        /*0070*/ 	.byte	0x04, 0x1c
        /*0072*/ 	.short	(.L_219 - .L_218)


	//   ....[0]....
.L_218:
        /*0074*/ 	.word	0x00008d00


	//   ....[1]....
        /*0078*/ 	.word	0x0000ad10


	//   ....[2]....
        /*007c*/ 	.word	0x0000ad50


	//   ....[3]....
        /*0080*/ 	.word	0x0000adf0


	//   ....[4]....
        /*0084*/ 	.word	0x0000ae30


	//   ....[5]....
        /*0088*/ 	.word	0x0000ae70


	//   ....[6]....
        /*008c*/ 	.word	0x0000af00


	//   ....[7]....
        /*0090*/ 	.word	0x0000af40


	//   ....[8]....
        /*0094*/ 	.word	0x0000afe0


	//   ....[9]....
        /*0098*/ 	.word	0x0000b030


	//   ....[10]....
        /*009c*/ 	.word	0x0000b080


	//   ....[11]....
        /*00a0*/ 	.word	0x0000b150


	//   ....[12]....
        /*00a4*/ 	.word	0x0000b1b0


	//   ....[13]....
        /*00a8*/ 	.word	0x0000b340


	//   ....[14]....
        /*00ac*/ 	.word	0x0000b4a0


	//   ....[15]....
        /*00b0*/ 	.word	0x0000b4c0


	//   ....[16]....
        /*00b4*/ 	.word	0x0000b580


	//   ....[17]....
        /*00b8*/ 	.word	0x0000b700


	//   ....[18]....
        /*00bc*/ 	.word	0x0000b880


	//   ....[19]....
        /*00c0*/ 	.word	0x0000b9e0


	//   ....[20]....
        /*00c4*/ 	.word	0x0000bb20


	//   ....[21]....
        /*00c8*/ 	.word	0x0000bb60


	//   ....[22]....
        /*00cc*/ 	.word	0x0000bba0


	//----- nvinfo : EIATTR_MAX_THREADS
	.align		4
.L_219:
        /*00d0*/ 	.byte	0x04, 0x05
        /*00d2*/ 	.short	(.L_221 - .L_220)
.L_220:
        /*00d4*/ 	.word	0x00000080
        /*00d8*/ 	.word	0x00000001
        /*00dc*/ 	.word	0x00000001


	//----- nvinfo : EIATTR_CRS_STACK_SIZE
	.align		4
.L_221:
        /*00e0*/ 	.byte	0x04, 0x1e
        /*00e2*/ 	.short	(.L_223 - .L_222)
.L_222:
        /*00e4*/ 	.word	0x00000000
.L_223:


//--------------------- .nv.info._ZN2at6native27unrolled_elementwise_kernelIZZZNS0_16cosh_kernel_cudaERNS_18TensorIteratorBaseEENKUlvE0_clEvENKUlvE2_clEvEUlN3c108BFloat16EE_St5arrayIPcLm2EELi4E23TrivialOffsetCalculatorILi1EjESD_NS0_6memory12LoadWithCastILi1EEENSE_13StoreWithCastILi1EEEEEviT_T0_T2_T3_T4_T5_ --------------------------
	.section	.nv.info._ZN2at6native27unrolled_elementwise_kernelIZZZNS0_16cosh_kernel_cudaERNS_18TensorIteratorBaseEENKUlvE0_clEvENKUlvE2_clEvEUlN3c108BFloat16EE_St5arrayIPcLm2EELi4E23TrivialOffsetCalculatorILi1EjESD_NS0_6memory12LoadWithCastILi1EEENSE_13StoreWithCastILi1EEEEEviT_T0_T2_T3_T4_T5_,"",@"SHT_CUDA_INFO"
	.sectionflags	@""
	.align	4


	//----- nvinfo : EIATTR_CUDA_API_VERSION
	.align		4
        /*0000*/ 	.byte	0x04, 0x37
        /*0002*/ 	.short	(.L_225 - .L_224)
.L_224:
        /*0004*/ 	.word	0x00000082


	//----- nvinfo : EIATTR_SW2861232_WAR
	.align		4
.L_225:
        /*0008*/ 	.byte	0x01, 0x35
	.zero		2


	//----- nvinfo : EIATTR_PARAM_CBANK
	.align		4
        /*000c*/ 	.byte	0x04, 0x0a
        /*000e*/ 	.short	(.L_227 - .L_226)
	.align		4
.L_226:
        /*0010*/ 	.word	index@(.nv.constant0._ZN2at6native27unrolled_elementwise_kernelIZZZNS0_16cosh_kernel_cudaERNS_18TensorIteratorBaseEENKUlvE0_clEvENKUlvE2_clEvEUlN3c108BFloat16EE_St5arrayIPcLm2EELi4E23TrivialOffsetCalculatorILi1EjESD_NS0_6memory12LoadWithCastILi1EEENSE_13StoreWithCastILi1EEEEEviT_T0_T2_T3_T4_T5_)
        /*0014*/ 	.short	0x0160
        /*0016*/ 	.short	0x002c


	//----- nvinfo : EIATTR_CBANK_PARAM_SIZE
	.align		4
.L_227:
        /*0018*/ 	.byte	0x03, 0x19
        /*001a*/ 	.short	0x002c


	//----- nvinfo : EIATTR_KPARAM_INFO
	.align		4
        /*001c*/ 	.byte	0x04, 0x17
        /*001e*/ 	.short	(.L_229 - .L_228)
.L_228:
        /*0020*/ 	.word	0x00000000
        /*0024*/ 	.short	0x0006
        /*0026*/ 	.short	0x0024
        /*0028*/ 	.byte	0x00, 0xf0, 0x21, 0x00


	//----- nvinfo : EIATTR_KPARAM_INFO
	.align		4
.L_229:
        /*002c*/ 	.byte	0x04, 0x17
        /*002e*/ 	.short	(.L_231 - .L_230)
.L_230:
        /*0030*/ 	.word	0x00000000
        /*0034*/ 	.short	0x0005
        /*0036*/ 	.short	0x001c
        /*0038*/ 	.byte	0x00, 0xf0, 0x21, 0x00


	//----- nvinfo : EIATTR_KPARAM_INFO
	.align		4
.L_231:
        /*003c*/ 	.byte	0x04, 0x17
        /*003e*/ 	.short	(.L_233 - .L_232)
.L_232:
        /*0040*/ 	.word	0x00000000
        /*0044*/ 	.short	0x0004
        /*0046*/ 	.short	0x0019
        /*0048*/ 	.byte	0x00, 0xf0, 0x05, 0x00


	//----- nvinfo : EIATTR_KPARAM_INFO
	.align		4
.L_233:
        /*004c*/ 	.byte	0x04, 0x17
        /*004e*/ 	.short	(.L_235 - .L_234)
.L_234:
        /*0050*/ 	.word	0x00000000
        /*0054*/ 	.short	0x0003
        /*0056*/ 	.short	0x0018
        /*0058*/ 	.byte	0x00, 0xf0, 0x05, 0x00


	//----- nvinfo : EIATTR_KPARAM_INFO
	.align		4
.L_235:
        /*005c*/ 	.byte	0x04, 0x17
        /*005e*/ 	.short	(.L_237 - .L_236)
.L_236:
        /*0060*/ 	.word	0x00000000
        /*0064*/ 	.short	0x0002
        /*0066*/ 	.short	0x0008
        /*0068*/ 	.byte	0x00, 0xf0, 0x41, 0x00


	//----- nvinfo : EIATTR_KPARAM_INFO
	.align		4
.L_237:
        /*006c*/ 	.byte	0x04, 0x17
        /*006e*/ 	.short	(.L_239 - .L_238)
.L_238:
        /*0070*/ 	.word	0x00000000
        /*0074*/ 	.short	0x0001
        /*0076*/ 	.short	0x0004
        /*0078*/ 	.byte	0x00, 0xf0, 0x05, 0x00


	//----- nvinfo : EIATTR_KPARAM_INFO
	.align		4
.L_239:
        /*007c*/ 	.byte	0x04, 0x17
        /*007e*/ 	.short	(.L_241 - .L_240)
.L_240:
        /*0080*/ 	.word	0x00000000
        /*0084*/ 	.short	0x0000
        /*0086*/ 	.short	0x0000
        /*0088*/ 	.byte	0x00, 0xf0, 0x11, 0x00


	//----- nvinfo : EIATTR_MAXREG_COUNT
	.align		4
.L_241:
        /*008c*/ 	.byte	0x03, 0x1b
        /*008e*/ 	.short	0x00ff


	//----- nvinfo : EIATTR_EXTERNS
	.align		4
        /*0090*/ 	.byte	0x04, 0x0f
        /*0092*/ 	.short	(.L_243 - .L_242)


	//   ....[0]....
	.align		4
.L_242:
        /*0094*/ 	.word	index@(__assertfail)


	//----- nvinfo : EIATTR_MERCURY_ISA_VERSION
	.align		4
.L_243:
        /*0098*/ 	.byte	0x03, 0x5f
        /*009a*/ 	.short	0x0000


	//----- nvinfo : EIATTR_SYSCALL_OFFSETS
	.align		4
        /*009c*/ 	.byte	0x04, 0x46
        /*009e*/ 	.short	(.L_245 - .L_244)


	//   ....[0]....
.L_244:
        /*00a0*/ 	.word	0x000010a0


	//   ....[1]....
        /*00a4*/ 	.word	0x000021a0


	//   ....[2]....
        /*00a8*/ 	.word	0x000032b0


	//   ....[3]....
        /*00ac*/ 	.word	0x00004390


	//   ....[4]....
        /*00b0*/ 	.word	0x00005aa0


	//   ....[5]....
        /*00b4*/ 	.word	0x00006ad0


	//   ....[6]....
        /*00b8*/ 	.word	0x00007ac0


	//   ....[7]....
        /*00bc*/ 	.word	0x00008ab0


	//----- nvinfo : EIATTR_EXIT_INSTR_OFFSETS
	.align		4
.L_245:
        /*00c0*/ 	.byte	0x04, 0x1c
        /*00c2*/ 	.short	(.L_247 - .L_246)


	//   ....[0]....
.L_246:
        /*00c4*/ 	.word	0x00007b80


	//   ....[1]....
        /*00c8*/ 	.word	0x00007cb0


	//   ....[2]....
        /*00cc*/ 	.word	0x00007cf0


	//   ....[3]....
        /*00d0*/ 	.word	0x00007d90


	//   ....[4]....
        /*00d4*/ 	.word	0x00007dd0


	//   ....[5]....
        /*00d8*/ 	.word	0x00007e10


	//   ....[6]....
        /*00dc*/ 	.word	0x00007ea0


	//   ....[7]....
        /*00e0*/ 	.word	0x00007ee0


	//   ....[8]....
        /*00e4*/ 	.word	0x00007f80


	//   ....[9]....
        /*00e8*/ 	.word	0x00007fd0


	//   ....[10]....
        /*00ec*/ 	.word	0x00008020


	//   ....[11]....
        /*00f0*/ 	.word	0x000080f0


	//   ....[12]....
        /*00f4*/ 	.word	0x00008150


	//   ....[13]....
        /*00f8*/ 	.word	0x000082e0


	//   ....[14]....
        /*00fc*/ 	.word	0x00008440


	//   ....[15]....
        /*0100*/ 	.word	0x00008460


	//   ....[16]....
        /*0104*/ 	.word	0x00008520


	//   ....[17]....
        /*0108*/ 	.word	0x000086a0


	//   ....[18]....
        /*010c*/ 	.word	0x00008820


	//   ....[19]....
        /*0110*/ 	.word	0x00008980


	//   ....[20]....
        /*0114*/ 	.word	0x00008ac0


	//   ....[21]....
        /*0118*/ 	.word	0x00008b00


	//   ....[22]....
        /*011c*/ 	.word	0x00008b40


	//----- nvinfo : EIATTR_MAX_THREADS
	.align		4
.L_247:
        /*0120*/ 	.byte	0x04, 0x05
        /*0122*/ 	.short	(.L_249 - .L_248)
.L_248:
        /*0124*/ 	.word	0x00000080
        /*0128*/ 	.word	0x00000001
        /*012c*/ 	.word	0x00000001


	//----- nvinfo : EIATTR_CRS_STACK_SIZE
	.align		4
.L_249:
        /*0130*/ 	.byte	0x04, 0x1e
        /*0132*/ 	.short	(.L_251 - .L_250)
.L_250:
        /*0134*/ 	.word	0x00000000
.L_251:


//--------------------- .nv.info._ZN2at6native18elementwise_kernelILi128ELi4EZNS0_22gpu_kernel_impl_nocastIZZZNS0_16cosh_kernel_cudaERNS_18TensorIteratorBaseEENKUlvE0_clEvENKUlvE2_clEvEUlN3c108BFloat16EE_EEvS4_RKT_EUliE_EEviT1_ --------------------------
	.section	.nv.info._ZN2at6native18elementwise_kernelILi128ELi4EZNS0_22gpu_kernel_impl_nocastIZZZNS0_16cosh_kernel_cudaERNS_18TensorIteratorBaseEENKUlvE0_clEvENKUlvE2_clEvEUlN3c108BFloat16EE_EEvS4_RKT_EUliE_EEviT1_,"",@"SHT_CUDA_INFO"
	.sectionflags	@""
	.align	4


	//----- nvinfo : EIATTR_CUDA_API_VERSION
	.align		4
        /*0000*/ 	.byte	0x04, 0x37
        /*0002*/ 	.short	(.L_253 - .L_252)
.L_252:
        /*0004*/ 	.word	0x00000082


	//----- nvinfo : EIATTR_SW2861232_WAR
	.align		4
.L_253:
        /*0008*/ 	.byte	0x01, 0x35
	.zero		2


	//----- nvinfo : EIATTR_PARAM_CBANK
	.align		4
        /*000c*/ 	.byte	0x04, 0x0a
        /*000e*/ 	.short	(.L_255 - .L_254)
	.align		4
.L_254:
        /*0010*/ 	.word	index@(.nv.constant0._ZN2at6native18elementwise_kernelILi128ELi4EZNS0_22gpu_kernel_impl_nocastIZZZNS0_16cosh_kernel_cudaERNS_18TensorIteratorBaseEENKUlvE0_clEvENKUlvE2_clEvEUlN3c108BFloat16EE_EEvS4_RKT_EUliE_EEviT1_)
        /*0014*/ 	.short	0x0160
        /*0016*/ 	.short	0x0220


	//----- nvinfo : EIATTR_CBANK_PARAM_SIZE
	.align		4
.L_255:
        /*0018*/ 	.byte	0x03, 0x19
        /*001a*/ 	.short	0x0220


	//----- nvinfo : EIATTR_KPARAM_INFO
	.align		4
        /*001c*/ 	.byte	0x04, 0x17
        /*001e*/ 	.short	(.L_257 - .L_256)
.L_256:
        /*0020*/ 	.word	0x00000000
        /*0024*/ 	.short	0x0001
        /*0026*/ 	.short	0x0008
        /*0028*/ 	.byte	0x00, 0xf0, 0x61, 0x08


	//----- nvinfo : EIATTR_KPARAM_INFO
	.align		4
.L_257:
        /*002c*/ 	.byte	0x04, 0x17
        /*002e*/ 	.short	(.L_259 - .L_258)
.L_258:
        /*0030*/ 	.word	0x00000000
        /*0034*/ 	.short	0x0000
        /*0036*/ 	.short	0x0000
        /*0038*/ 	.byte	0x00, 0xf0, 0x11, 0x00


	//----- nvinfo : EIATTR_MAXREG_COUNT
	.align		4
.L_259:
        /*003c*/ 	.byte	0x03, 0x1b
        /*003e*/ 	.short	0x0080


	//----- nvinfo : EIATTR_MERCURY_ISA_VERSION
	.align		4
        /*0040*/ 	.byte	0x03, 0x5f
        /*0042*/ 	.short	0x0000


	//----- nvinfo : EIATTR_EXIT_INSTR_OFFSETS
	.align		4
        /*0044*/ 	.byte	0x04, 0x1c
        /*0046*/ 	.short	(.L_261 - .L_260)


	//   ....[0]....
.L_260:
        /*0048*/ 	.word	0x00003040


	//   ....[1]....
        /*004c*/ 	.word	0x00004000


	//----- nvinfo : EIATTR_MAX_THREADS
	.align		4
.L_261:
        /*0050*/ 	.byte	0x04, 0x05
        /*0052*/ 	.short	(.L_263 - .L_262)
.L_262:
        /*0054*/ 	.word	0x00000080
        /*0058*/ 	.word	0x00000001
        /*005c*/ 	.word	0x00000001


	//----- nvinfo : EIATTR_CRS_STACK_SIZE
	.align		4
.L_263:
        /*0060*/ 	.byte	0x04, 0x1e
        /*0062*/ 	.short	(.L_265 - .L_264)
.L_264:
        /*0064*/ 	.word	0x00000000
.L_265:


//--------------------- .nv.info._ZN2at6native27unrolled_elementwise_kernelIZZZNS0_16cosh_kernel_cudaERNS_18TensorIteratorBaseEENKUlvE0_clEvENKUlvE2_clEvEUlN3c108BFloat16EE_St5arrayIPcLm2EELi4E23TrivialOffsetCalculatorILi1EjESD_NS0_6memory15LoadWithoutCastENSE_16StoreWithoutCastEEEviT_T0_T2_T3_T4_T5_ --------------------------
	.section	.nv.info._ZN2at6native27unrolled_elementwise_kernelIZZZNS0_16cosh_kernel_cudaERNS_18TensorIteratorBaseEENKUlvE0_clEvENKUlvE2_clEvEUlN3c108BFloat16EE_St5arrayIPcLm2EELi4E23TrivialOffsetCalculatorILi1EjESD_NS0_6memory15LoadWithoutCastENSE_16StoreWithoutCastEEEviT_T0_T2_T3_T4_T5_,"",@"SHT_CUDA_INFO"
	.sectionflags	@""
	.align	4


	//----- nvinfo : EIATTR_CUDA_API_VERSION
	.align		4
        /*0000*/ 	.byte	0x04, 0x37
        /*0002*/ 	.short	(.L_267 - .L_266)
.L_266:
        /*0004*/ 	.word	0x00000082


	//----- nvinfo : EIATTR_SW2861232_WAR
	.align		4
.L_267:
        /*0008*/ 	.byte	0x01, 0x35
	.zero		2


	//----- nvinfo : EIATTR_PARAM_CBANK
	.align		4
        /*000c*/ 	.byte	0x04, 0x0a
        /*000e*/ 	.short	(.L_269 - .L_268)
	.align		4
.L_268:
        /*0010*/ 	.word	index@(.nv.constant0._ZN2at6native27unrolled_elementwise_kernelIZZZNS0_16cosh_kernel_cudaERNS_18TensorIteratorBaseEENKUlvE0_clEvENKUlvE2_clEvEUlN3c108BFloat16EE_St5arrayIPcLm2EELi4E23TrivialOffsetCalculatorILi1EjESD_NS0_6memory15LoadWithoutCastENSE_16StoreWithoutCastEEEviT_T0_T2_T3_T4_T5_)
        /*0014*/ 	.short	0x0160
        /*0016*/ 	.short	0x001c


	//----- nvinfo : EIATTR_CBANK_PARAM_SIZE
	.align		4
.L_269:
        /*0018*/ 	.byte	0x03, 0x19
        /*001a*/ 	.short	0x001c


	//----- nvinfo : EIATTR_KPARAM_INFO
	.align		4
        /*001c*/ 	.byte	0x04, 0x17
        /*001e*/ 	.short	(.L_271 - .L_270)
.L_270:
        /*0020*/ 	.word	0x00000000
        /*0024*/ 	.short	0x0006
        /*0026*/ 	.short	0x001b
        /*0028*/ 	.byte	0x00, 0xf0, 0x05, 0x00


	//----- nvinfo : EIATTR_KPARAM_INFO
	.align		4
.L_271:
        /*002c*/ 	.byte	0x04, 0x17
        /*002e*/ 	.short	(.L_273 - .L_272)
.L_272:
        /*0030*/ 	.word	0x00000000
        /*0034*/ 	.short	0x0005
        /*0036*/ 	.short	0x001a
        /*0038*/ 	.byte	0x00, 0xf0, 0x05, 0x00


	//----- nvinfo : EIATTR_KPARAM_INFO
	.align		4
.L_273:
        /*003c*/ 	.byte	0x04, 0x17
        /*003e*/ 	.short	(.L_275 - .L_274)
.L_274:
        /*0040*/ 	.word	0x00000000
        /*0044*/ 	.short	0x0004
        /*0046*/ 	.short	0x0019
        /*0048*/ 	.byte	0x00, 0xf0, 0x05, 0x00


	//----- nvinfo : EIATTR_KPARAM_INFO
	.align		4
.L_275:
        /*004c*/ 	.byte	0x04, 0x17
        /*004e*/ 	.short	(.L_277 - .L_276)
.L_276:
        /*0050*/ 	.word	0x00000000
        /*0054*/ 	.short	0x0003
        /*0056*/ 	.short	0x0018
        /*0058*/ 	.byte	0x00, 0xf0, 0x05, 0x00


	//----- nvinfo : EIATTR_KPARAM_INFO
	.align		4
.L_277:
        /*005c*/ 	.byte	0x04, 0x17
        /*005e*/ 	.short	(.L_279 - .L_278)
.L_278:
        /*0060*/ 	.word	0x00000000
        /*0064*/ 	.short	0x0002
        /*0066*/ 	.short	0x0008
        /*0068*/ 	.byte	0x00, 0xf0, 0x41, 0x00


	//----- nvinfo : EIATTR_KPARAM_INFO
	.align		4
.L_279:
        /*006c*/ 	.byte	0x04, 0x17
        /*006e*/ 	.short	(.L_281 - .L_280)
.L_280:
        /*0070*/ 	.word	0x00000000
        /*0074*/ 	.short	0x0001
        /*0076*/ 	.short	0x0004
        /*0078*/ 	.byte	0x00, 0xf0, 0x05, 0x00


	//----- nvinfo : EIATTR_KPARAM_INFO
	.align		4
.L_281:
        /*007c*/ 	.byte	0x04, 0x17
        /*007e*/ 	.short	(.L_283 - .L_282)
.L_282:
        /*0080*/ 	.word	0x00000000
        /*0084*/ 	.short	0x0000
        /*0086*/ 	.short	0x0000
        /*0088*/ 	.byte	0x00, 0xf0, 0x11, 0x00


	//----- nvinfo : EIATTR_MAXREG_COUNT
	.align		4
.L_283:
        /*008c*/ 	.byte	0x03, 0x1b
        /*008e*/ 	.short	0x00ff


	//----- nvinfo : EIATTR_MERCURY_ISA_VERSION
	.align		4
        /*0090*/ 	.byte	0x03, 0x5f
        /*0092*/ 	.short	0x0000


	//----- nvinfo : EIATTR_EXIT_INSTR_OFFSETS
	.align		4
        /*0094*/ 	.byte	0x04, 0x1c
        /*0096*/ 	.short	(.L_285 - .L_284)


	//   ....[0]....
.L_284:
        /*0098*/ 	.word	0x00000910


	//   ....[1]....
        /*009c*/ 	.word	0x00000960


	//----- nvinfo : EIATTR_MAX_THREADS
	.align		4
.L_285:
        /*00a0*/ 	.byte	0x04, 0x05
        /*00a2*/ 	.short	(.L_287 - .L_286)
.L_286:
        /*00a4*/ 	.word	0x00000080
        /*00a8*/ 	.word	0x00000001
        /*00ac*/ 	.word	0x00000001


	//----- nvinfo : EIATTR_CRS_STACK_SIZE
	.align		4
.L_287:
        /*00b0*/ 	.byte	0x04, 0x1e
        /*00b2*/ 	.short	(.L_289 - .L_288)
.L_288:
        /*00b4*/ 	.word	0x00000000
.L_289:


//--------------------- .nv.info._ZN2at6native29vectorized_elementwise_kernelILi2EZZZNS0_16cosh_kernel_cudaERNS_18TensorIteratorBaseEENKUlvE0_clEvENKUlvE2_clEvEUlN3c108BFloat16EE_St5arrayIPcLm2EEEEviT0_T1_ --------------------------
	.section	.nv.info._ZN2at6native29vectorized_elementwise_kernelILi2EZZZNS0_16cosh_kernel_cudaERNS_18TensorIteratorBaseEENKUlvE0_clEvENKUlvE2_clEvEUlN3c108BFloat16EE_St5arrayIPcLm2EEEEviT0_T1_,"",@"SHT_CUDA_INFO"
	.sectionflags	@""
	.align	4


	//----- nvinfo : EIATTR_CUDA_API_VERSION
	.align		4
        /*0000*/ 	.byte	0x04, 0x37
        /*0002*/ 	.short	(.L_291 - .L_290)
.L_290:
        /*0004*/ 	.word	0x00000082


	//----- nvinfo : EIATTR_SW2861232_WAR
	.align		4
.L_291:
        /*0008*/ 	.byte	0x01, 0x35
	.zero		2


	//----- nvinfo : EIATTR_PARAM_CBANK
	.align		4
        /*000c*/ 	.byte	0x04, 0x0a
        /*000e*/ 	.short	(.L_293 - .L_292)
	.align		4
.L_292:
        /*0010*/ 	.word	index@(.nv.constant0._ZN2at6native29vectorized_elementwise_kernelILi2EZZZNS0_16cosh_kernel_cudaERNS_18TensorIteratorBaseEENKUlvE0_clEvENKUlvE2_clEvEUlN3c108BFloat16EE_St5arrayIPcLm2EEEEviT0_T1_)
        /*0014*/ 	.short	0x0160
        /*0016*/ 	.short	0x0018


	//----- nvinfo : EIATTR_CBANK_PARAM_SIZE
	.align		4
.L_293:
        /*0018*/ 	.byte	0x03, 0x19
        /*001a*/ 	.short	0x0018


	//----- nvinfo : EIATTR_KPARAM_INFO
	.align		4
        /*001c*/ 	.byte	0x04, 0x17
        /*001e*/ 	.short	(.L_295 - .L_294)
.L_294:
        /*0020*/ 	.word	0x00000000
        /*0024*/ 	.short	0x0002
        /*0026*/ 	.short	0x0008
        /*0028*/ 	.byte	0x00, 0xf0, 0x41, 0x00


	//----- nvinfo : EIATTR_KPARAM_INFO
	.align		4
.L_295:
        /*002c*/ 	.byte	0x04, 0x17
        /*002e*/ 	.short	(.L_297 - .L_296)
.L_296:
        /*0030*/ 	.word	0x00000000
        /*0034*/ 	.short	0x0001
        /*0036*/ 	.short	0x0004
        /*0038*/ 	.byte	0x00, 0xf0, 0x05, 0x00


	//----- nvinfo : EIATTR_KPARAM_INFO
	.align		4
.L_297:
        /*003c*/ 	.byte	0x04, 0x17
        /*003e*/ 	.short	(.L_299 - .L_298)
.L_298:
        /*0040*/ 	.word	0x00000000
        /*0044*/ 	.short	0x0000
        /*0046*/ 	.short	0x0000
        /*0048*/ 	.byte	0x00, 0xf0, 0x11, 0x00


	//----- nvinfo : EIATTR_MAXREG_COUNT
	.align		4
.L_299:
        /*004c*/ 	.byte	0x03, 0x1b
        /*004e*/ 	.short	0x00ff


	//----- nvinfo : EIATTR_MERCURY_ISA_VERSION
	.align		4
        /*0050*/ 	.byte	0x03, 0x5f
        /*0052*/ 	.short	0x0000


	//----- nvinfo : EIATTR_EXIT_INSTR_OFFSETS
	.align		4
        /*0054*/ 	.byte	0x04, 0x1c
        /*0056*/ 	.short	(.L_301 - .L_300)


	//   ....[0]....
.L_300:
        /*0058*/ 	.word	0x000009a0


	//   ....[1]....
        /*005c*/ 	.word	0x00001bf0


	//   ....[2]....
        /*0060*/ 	.word	0x00001c40


	//----- nvinfo : EIATTR_MAX_THREADS
	.align		4
.L_301:
        /*0064*/ 	.byte	0x04, 0x05
        /*0066*/ 	.short	(.L_303 - .L_302)
.L_302:
        /*0068*/ 	.word	0x00000080
        /*006c*/ 	.word	0x00000001
        /*0070*/ 	.word	0x00000001


	//----- nvinfo : EIATTR_CRS_STACK_SIZE
	.align		4
.L_303:
        /*0074*/ 	.byte	0x04, 0x1e
        /*0076*/ 	.short	(.L_305 - .L_304)
.L_304:
        /*0078*/ 	.word	0x00000000
.L_305:


//--------------------- .nv.info._ZN2at6native29vectorized_elementwise_kernelILi4EZZZNS0_16cosh_kernel_cudaERNS_18TensorIteratorBaseEENKUlvE0_clEvENKUlvE2_clEvEUlN3c108BFloat16EE_St5arrayIPcLm2EEEEviT0_T1_ --------------------------
	.section	.nv.info._ZN2at6native29vectorized_elementwise_kernelILi4EZZZNS0_16cosh_kernel_cudaERNS_18TensorIteratorBaseEENKUlvE0_clEvENKUlvE2_clEvEUlN3c108BFloat16EE_St5arrayIPcLm2EEEEviT0_T1_,"",@"SHT_CUDA_INFO"
	.sectionflags	@""
	.align	4


	//----- nvinfo : EIATTR_CUDA_API_VERSION
	.align		4
        /*0000*/ 	.byte	0x04, 0x37
        /*0002*/ 	.short	(.L_307 - .L_306)
.L_306:
        /*0004*/ 	.word	0x00000082


	//----- nvinfo : EIATTR_SW2861232_WAR
	.align		4
.L_307:
        /*0008*/ 	.byte	0x01, 0x35
	.zero		2


	//----- nvinfo : EIATTR_PARAM_CBANK
	.align		4
        /*000c*/ 	.byte	0x04, 0x0a
        /*000e*/ 	.short	(.L_309 - .L_308)
	.align		4
.L_308:
        /*0010*/ 	.word	index@(.nv.constant0._ZN2at6native29vectorized_elementwise_kernelILi4EZZZNS0_16cosh_kernel_cudaERNS_18TensorIteratorBaseEENKUlvE0_clEvENKUlvE2_clEvEUlN3c108BFloat16EE_St5arrayIPcLm2EEEEviT0_T1_)
        /*0014*/ 	.short	0x0160
        /*0016*/ 	.short	0x0018


	//----- nvinfo : EIATTR_CBANK_PARAM_SIZE
	.align		4
.L_309:
        /*0018*/ 	.byte	0x03, 0x19
        /*001a*/ 	.short	0x0018


	//----- nvinfo : EIATTR_KPARAM_INFO
	.align		4
        /*001c*/ 	.byte	0x04, 0x17
        /*001e*/ 	.short	(.L_311 - .L_310)
.L_310:
        /*0020*/ 	.word	0x00000000
        /*0024*/ 	.short	0x0002
        /*0026*/ 	.short	0x0008
        /*0028*/ 	.byte	0x00, 0xf0, 0x41, 0x00


	//----- nvinfo : EIATTR_KPARAM_INFO
	.align		4
.L_311:
        /*002c*/ 	.byte	0x04, 0x17
        /*002e*/ 	.short	(.L_313 - .L_312)
.L_312:
        /*0030*/ 	.word	0x00000000
        /*0034*/ 	.short	0x0001
        /*0036*/ 	.short	0x0004
        /*0038*/ 	.byte	0x00, 0xf0, 0x05, 0x00


	//----- nvinfo : EIATTR_KPARAM_INFO
	.align		4
.L_313:
        /*003c*/ 	.byte	0x04, 0x17
        /*003e*/ 	.short	(.L_315 - .L_314)
.L_314:
        /*0040*/ 	.word	0x00000000
        /*0044*/ 	.short	0x0000
        /*0046*/ 	.short	0x0000
        /*0048*/ 	.byte	0x00, 0xf0, 0x11, 0x00


	//----- nvinfo : EIATTR_MAXREG_COUNT
	.align		4
.L_315:
        /*004c*/ 	.byte	0x03, 0x1b
        /*004e*/ 	.short	0x00ff


	//----- nvinfo : EIATTR_MERCURY_ISA_VERSION
	.align		4
        /*0050*/ 	.byte	0x03, 0x5f
        /*0052*/ 	.short	0x0000


	//----- nvinfo : EIATTR_EXIT_INSTR_OFFSETS
	.align		4
        /*0054*/ 	.byte	0x04, 0x1c
        /*0056*/ 	.short	(.L_317 - .L_316)


	//   ....[0]....
.L_316:
        /*0058*/ 	.word	0x00000960


	//   ....[1]....
        /*005c*/ 	.word	0x00001bb0


	//   ....[2]....
        /*0060*/ 	.word	0x00001c00


	//----- nvinfo : EIATTR_MAX_THREADS
	.align		4
.L_317:
        /*0064*/ 	.byte	0x04, 0x05
        /*0066*/ 	.short	(.L_319 - .L_318)
.L_318:
        /*0068*/ 	.word	0x00000080
        /*006c*/ 	.word	0x00000001
        /*0070*/ 	.word	0x00000001


	//----- nvinfo : EIATTR_CRS_STACK_SIZE
	.align		4
.L_319:
        /*0074*/ 	.byte	0x04, 0x1e
        /*0076*/ 	.short	(.L_321 - .L_320)
.L_320:
        /*0078*/ 	.word	0x00000000
.L_321:


//--------------------- .nv.info._ZN2at6native29vectorized_elementwise_kernelILi8EZZZNS0_16cosh_kernel_cudaERNS_18TensorIteratorBaseEENKUlvE0_clEvENKUlvE2_clEvEUlN3c108BFloat16EE_St5arrayIPcLm2EEEEviT0_T1_ --------------------------
	.section	.nv.info._ZN2at6native29vectorized_elementwise_kernelILi8EZZZNS0_16cosh_kernel_cudaERNS_18TensorIteratorBaseEENKUlvE0_clEvENKUlvE2_clEvEUlN3c108BFloat16EE_St5arrayIPcLm2EEEEviT0_T1_,"",@"SHT_CUDA_INFO"
	.sectionflags	@""
	.align	4


	//----- nvinfo : EIATTR_CUDA_API_VERSION
	.align		4
        /*0000*/ 	.byte	0x04, 0x37
        /*0002*/ 	.short	(.L_323 - .L_322)
.L_322:
        /*0004*/ 	.word	0x00000082


	//----- nvinfo : EIATTR_SW2861232_WAR
	.align		4
.L_323:
        /*0008*/ 	.byte	0x01, 0x35
	.zero		2


	//----- nvinfo : EIATTR_PARAM_CBANK
	.align		4
        /*000c*/ 	.byte	0x04, 0x0a
        /*000e*/ 	.short	(.L_325 - .L_324)
	.align		4
.L_324:
        /*0010*/ 	.word	index@(.nv.constant0._ZN2at6native29vectorized_elementwise_kernelILi8EZZZNS0_16cosh_kernel_cudaERNS_18TensorIteratorBaseEENKUlvE0_clEvENKUlvE2_clEvEUlN3c108BFloat16EE_St5arrayIPcLm2EEEEviT0_T1_)
        /*0014*/ 	.short	0x0160
        /*0016*/ 	.short	0x0018


	//----- nvinfo : EIATTR_CBANK_PARAM_SIZE
	.align		4
.L_325:
        /*0018*/ 	.byte	0x03, 0x19
        /*001a*/ 	.short	0x0018


	//----- nvinfo : EIATTR_KPARAM_INFO
	.align		4
        /*001c*/ 	.byte	0x04, 0x17
        /*001e*/ 	.short	(.L_327 - .L_326)
.L_326:
        /*0020*/ 	.word	0x00000000
        /*0024*/ 	.short	0x0002
        /*0026*/ 	.short	0x0008
        /*0028*/ 	.byte	0x00, 0xf0, 0x41, 0x00


	//----- nvinfo : EIATTR_KPARAM_INFO
	.align		4
.L_327:
        /*002c*/ 	.byte	0x04, 0x17
        /*002e*/ 	.short	(.L_329 - .L_328)
.L_328:
        /*0030*/ 	.word	0x00000000
        /*0034*/ 	.short	0x0001
        /*0036*/ 	.short	0x0004
        /*0038*/ 	.byte	0x00, 0xf0, 0x05, 0x00


	//----- nvinfo : EIATTR_KPARAM_INFO
	.align		4
.L_329:
        /*003c*/ 	.byte	0x04, 0x17
        /*003e*/ 	.short	(.L_331 - .L_330)
.L_330:
        /*0040*/ 	.word	0x00000000
        /*0044*/ 	.short	0x0000
        /*0046*/ 	.short	0x0000
        /*0048*/ 	.byte	0x00, 0xf0, 0x11, 0x00


	//----- nvinfo : EIATTR_MAXREG_COUNT
	.align		4
.L_331:
        /*004c*/ 	.byte	0x03, 0x1b
        /*004e*/ 	.short	0x00ff


	//----- nvinfo : EIATTR_MERCURY_ISA_VERSION
	.align		4
        /*0050*/ 	.byte	0x03, 0x5f
        /*0052*/ 	.short	0x0000


	//----- nvinfo : EIATTR_EXIT_INSTR_OFFSETS
	.align		4
        /*0054*/ 	.byte	0x04, 0x1c
        /*0056*/ 	.short	(.L_333 - .L_332)


	//   ....[0]....
.L_332:
        /*0058*/ 	.word	0x00000010


	//----- nvinfo : EIATTR_MAX_THREADS
	.align		4
.L_333:
        /*005c*/ 	.byte	0x04, 0x05
        /*005e*/ 	.short	(.L_335 - .L_334)
.L_334:
        /*0060*/ 	.word	0x00000080
        /*0064*/ 	.word	0x00000001
        /*0068*/ 	.word	0x00000001
.L_335:


//--------------------- .nv.info._ZN2at6native18elementwise_kernelILi128ELi4EZNS0_15gpu_kernel_implIZZZNS0_16cosh_kernel_cudaERNS_18TensorIteratorBaseEENKUlvE0_clEvENKUlvE1_clEvEUlN3c104HalfEE_EEvS4_RKT_EUliE_EEviT1_ --------------------------
	.section	.nv.info._ZN2at6native18elementwise_kernelILi128ELi4EZNS0_15gpu_kernel_implIZZZNS0_16cosh_kernel_cudaERNS_18TensorIteratorBaseEENKUlvE0_clEvENKUlvE1_clEvEUlN3c104HalfEE_EEvS4_RKT_EUliE_EEviT1_,"",@"SHT_CUDA_INFO"
	.sectionflags	@""
	.align	4


	//----- nvinfo : EIATTR_CUDA_API_VERSION
	.align		4
        /*0000*/ 	.byte	0x04, 0x37
        /*0002*/ 	.short	(.L_337 - .L_336)
.L_336:
        /*0004*/ 	.word	0x00000082


	//----- nvinfo : EIATTR_SW2861232_WAR
	.align		4
.L_337:
        /*0008*/ 	.byte	0x01, 0x35
	.zero		2


	//----- nvinfo : EIATTR_PARAM_CBANK
	.align		4
        /*000c*/ 	.byte	0x04, 0x0a
        /*000e*/ 	.short	(.L_339 - .L_338)
	.align		4
.L_338:
        /*0010*/ 	.word	index@(.nv.constant0._ZN2at6native18elementwise_kernelILi128ELi4EZNS0_15gpu_kernel_implIZZZNS0_16cosh_kernel_cudaERNS_18TensorIteratorBaseEENKUlvE0_clEvENKUlvE1_clEvEUlN3c104HalfEE_EEvS4_RKT_EUliE_EEviT1_)
        /*0014*/ 	.short	0x0160
        /*0016*/ 	.short	0x0220


	//----- nvinfo : EIATTR_CBANK_PARAM_SIZE
	.align		4
.L_339:
        /*0018*/ 	.byte	0x03, 0x19
        /*001a*/ 	.short	0x0220


	//----- nvinfo : EIATTR_KPARAM_INFO
	.align		4
        /*001c*/ 	.byte	0x04, 0x17
        /*001e*/ 	.short	(.L_341 - .L_340)
.L_340:
        /*0020*/ 	.word	0x00000000
        /*0024*/ 	.short	0x0001
        /*0026*/ 	.short	0x0008
        /*0028*/ 	.byte	0x00, 0xf0, 0x61, 0x08


	//----- nvinfo : EIATTR_KPARAM_INFO
	.align		4
.L_341:
        /*002c*/ 	.byte	0x04, 0x17
        /*002e*/ 	.short	(.L_343 - .L_342)
.L_342:
        /*0030*/ 	.word	0x00000000
        /*0034*/ 	.short	0x0000
        /*0036*/ 	.short	0x0000
        /*0038*/ 	.byte	0x00, 0xf0, 0x11, 0x00


	//----- nvinfo : EIATTR_MAXREG_COUNT
	.align		4
.L_343:
        /*003c*/ 	.byte	0x03, 0x1b
        /*003e*/ 	.short	0x0080


	//----- nvinfo : EIATTR_EXTERNS
	.align		4
        /*0040*/ 	.byte	0x04, 0x0f
        /*0042*/ 	.short	(.L_345 - .L_344)


	//   ....[0]....
	.align		4
.L_344:
        /*0044*/ 	.word	index@(__assertfail)


	//----- nvinfo : EIATTR_MERCURY_ISA_VERSION
	.align		4
.L_345:
        /*0048*/ 	.byte	0x03, 0x5f
        /*004a*/ 	.short	0x0000


	//----- nvinfo : EIATTR_SYSCALL_OFFSETS
	.align		4
        /*004c*/ 	.byte	0x04, 0x46
        /*004e*/ 	.short	(.L_347 - .L_346)


	//   ....[0]....
.L_346:
        /*0050*/ 	.word	0x00001dc0


	//   ....[1]....
        /*0054*/ 	.word	0x00002e70


	//   ....[2]....
        /*0058*/ 	.word	0x00004c90


	//   ....[3]....
        /*005c*/ 	.word	0x00005d40


	//   ....[4]....
        /*0060*/ 	.word	0x00007b30


	//   ....[5]....
        /*0064*/ 	.word	0x00008be0


	//   ....[6]....
        /*0068*/ 	.word	0x0000a9e0


	//   ....[7]....
        /*006c*/ 	.word	0x0000ba90


	//----- nvinfo : EIATTR_EXIT_INSTR_OFFSETS
	.align		4
.L_347:
        /*0070*/ 	.byte	0x04, 0x1c
        /*0072*/ 	.short	(.L_349 - .L_348)


	//   ....[0]....
.L_348:
        /*0074*/ 	.word	0x00008ca0


	//   ....[1]....
        /*0078*/ 	.word	0x0000ac90


	//   ....[2]....
        /*007c*/ 	.word	0x0000acd0


	//   ....[3]....
        /*0080*/ 	.word	0x0000ad70


	//   ....[4]....
        /*0084*/ 	.word	0x0000adb0


	//   ....[5]....
        /*0088*/ 	.word	0x0000adf0


	//   ....[6]....
        /*008c*/ 	.word	0x0000ae80


	//   ....[7]....
        /*0090*/ 	.word	0x0000aea0


	//   ....[8]....
        /*0094*/ 	.word	0x0000af40


	//   ....[9]....
        /*0098*/ 	.word	0x0000af90


	//   ....[10]....
        /*009c*/ 	.word	0x0000afe0


	//   ....[11]....
        /*00a0*/ 	.word	0x0000b0b0


	//   ....[12]....
        /*00a4*/ 	.word	0x0000b110


	//   ....[13]....
        /*00a8*/ 	.word	0x0000b2a0


	//   ....[14]....
        /*00ac*/ 	.word	0x0000b400


	//   ....[15]....
        /*00b0*/ 	.word	0x0000b440


	//   ....[16]....
        /*00b4*/ 	.word	0x0000b500


	//   ....[17]....
        /*00b8*/ 	.word	0x0000b680


	//   ....[18]....
        /*00bc*/ 	.word	0x0000b800


	//   ....[19]....
        /*00c0*/ 	.word	0x0000b960


	//   ....[20]....
        /*00c4*/ 	.word	0x0000baa0


	//   ....[21]....
        /*00c8*/ 	.word	0x0000bae0


	//   ....[22]....
        /*00cc*/ 	.word	0x0000bb20


	//----- nvinfo : EIATTR_MAX_THREADS
	.align		4
.L_349:
        /*00d0*/ 	.byte	0x04, 0x05
        /*00d2*/ 	.short	(.L_351 - .L_350)
.L_350:
        /*00d4*/ 	.word	0x00000080
        /*00d8*/ 	.word	0x00000001
        /*00dc*/ 	.word	0x00000001


	//----- nvinfo : EIATTR_CRS_STACK_SIZE
	.align		4
.L_351:
        /*00e0*/ 	.byte	0x04, 0x1e
        /*00e2*/ 	.short	(.L_353 - .L_352)
.L_352:
        /*00e4*/ 	.word	0x00000000
.L_353:


//--------------------- .nv.info._ZN2at6native27unrolled_elementwise_kernelIZZZNS0_16cosh_kernel_cudaERNS_18TensorIteratorBaseEENKUlvE0_clEvENKUlvE1_clEvEUlN3c104HalfEE_St5arrayIPcLm2EELi4E23TrivialOffsetCalculatorILi1EjESD_NS0_6memory12LoadWithCastILi1EEENSE_13StoreWithCastILi1EEEEEviT_T0_T2_T3_T4_T5_ --------------------------
	.section	.nv.info._ZN2at6native27unrolled_elementwise_kernelIZZZNS0_16cosh_kernel_cudaERNS_18TensorIteratorBaseEENKUlvE0_clEvENKUlvE1_clEvEUlN3c104HalfEE_St5arrayIPcLm2EELi4E23TrivialOffsetCalculatorILi1EjESD_NS0_6memory12LoadWithCastILi1EEENSE_13StoreWithCastILi1EEEEEviT_T0_T2_T3_T4_T5_,"",@"SHT_CUDA_INFO"
	.sectionflags	@""
	.align	4


	//----- nvinfo : EIATTR_CUDA_API_VERSION
	.align		4
        /*0000*/ 	.byte	0x04, 0x37
        /*0002*/ 	.short	(.L_355 - .L_354)
.L_354:
        /*0004*/ 	.word	0x00000082


	//----- nvinfo : EIATTR_SW2861232_WAR
	.align		4
.L_355:
        /*0008*/ 	.byte	0x01, 0x35
	.zero		2


	//----- nvinfo : EIATTR_PARAM_CBANK
	.align		4
        /*000c*/ 	.byte	0x04, 0x0a
        /*000e*/ 	.short	(.L_357 - .L_356)
	.align		4
.L_356:
        /*0010*/ 	.word	index@(.nv.constant0._ZN2at6native27unrolled_elementwise_kernelIZZZNS0_16cosh_kernel_cudaERNS_18TensorIteratorBaseEENKUlvE0_clEvENKUlvE1_clEvEUlN3c104HalfEE_St5arrayIPcLm2EELi4E23TrivialOffsetCalculatorILi1EjESD_NS0_6memory12LoadWithCastILi1EEENSE_13StoreWithCastILi1EEEEEviT_T0_T2_T3_T4_T5_)
        /*0014*/ 	.short	0x0160
        /*0016*/ 	.short	0x002c


	//----- nvinfo : EIATTR_CBANK_PARAM_SIZE
	.align		4
.L_357:
        /*0018*/ 	.byte	0x03, 0x19
        /*001a*/ 	.short	0x002c


	//----- nvinfo : EIATTR_KPARAM_INFO
	.align		4
        /*001c*/ 	.byte	0x04, 0x17
        /*001e*/ 	.short	(.L_359 - .L_358)
.L_358:
        /*0020*/ 	.word	0x00000000
        /*0024*/ 	.short	0x0006
        /*0026*/ 	.short	0x0024
        /*0028*/ 	.byte	0x00, 0xf0, 0x21, 0x00


	//----- nvinfo : EIATTR_KPARAM_INFO
	.align		4
.L_359:
        /*002c*/ 	.byte	0x04, 0x17
        /*002e*/ 	.short	(.L_361 - .L_360)
.L_360:
        /*0030*/ 	.word	0x00000000
        /*0034*/ 	.short	0x0005
        /*0036*/ 	.short	0x001c
        /*0038*/ 	.byte	0x00, 0xf0, 0x21, 0x00


	//----- nvinfo : EIATTR_KPARAM_INFO
	.align		4
.L_361:
        /*003c*/ 	.byte	0x04, 0x17
        /*003e*/ 	.short	(.L_363 - .L_362)
.L_362:
        /*0040*/ 	.word	0x00000000
        /*0044*/ 	.short	0x0004
        /*0046*/ 	.short	0x0019
        /*0048*/ 	.byte	0x00, 0xf0, 0x05, 0x00


	//----- nvinfo : EIATTR_KPARAM_INFO
	.align		4
.L_363:
        /*004c*/ 	.byte	0x04, 0x17
        /*004e*/ 	.short	(.L_365 - .L_364)
.L_364:
        /*0050*/ 	.word	0x00000000
        /*0054*/ 	.short	0x0003
        /*0056*/ 	.short	0x0018
        /*0058*/ 	.byte	0x00, 0xf0, 0x05, 0x00


	//----- nvinfo : EIATTR_KPARAM_INFO
	.align		4
.L_365:
        /*005c*/ 	.byte	0x04, 0x17
        /*005e*/ 	.short	(.L_367 - .L_366)
.L_366:
        /*0060*/ 	.word	0x00000000
        /*0064*/ 	.short	0x0002
        /*0066*/ 	.short	0x0008
        /*0068*/ 	.byte	0x00, 0xf0, 0x41, 0x00


	//----- nvinfo : EIATTR_KPARAM_INFO
	.align		4
.L_367:
        /*006c*/ 	.byte	0x04, 0x17
        /*006e*/ 	.short	(.L_369 - .L_368)
.L_368:
        /*0070*/ 	.word	0x00000000
        /*0074*/ 	.short	0x0001
        /*0076*/ 	.short	0x0004
        /*0078*/ 	.byte	0x00, 0xf0, 0x05, 0x00


	//----- nvinfo : EIATTR_KPARAM_INFO
	.align		4
.L_369:
        /*007c*/ 	.byte	0x04, 0x17
        /*007e*/ 	.short	(.L_371 - .L_370)
.L_370:
        /*0080*/ 	.word	0x00000000
        /*0084*/ 	.short	0x0000
        /*0086*/ 	.short	0x0000
        /*0088*/ 	.byte	0x00, 0xf0, 0x11, 0x00


	//----- nvinfo : EIATTR_MAXREG_COUNT
	.align		4
.L_371:
        /*008c*/ 	.byte	0x03, 0x1b
        /*008e*/ 	.short	0x00ff


	//----- nvinfo : EIATTR_EXTERNS
	.align		4
        /*0090*/ 	.byte	0x04, 0x0f
        /*0092*/ 	.short	(.L_373 - .L_372)


	//   ....[0]....
	.align		4
.L_372:
        /*0094*/ 	.word	index@(__assertfail)


	//----- nvinfo : EIATTR_MERCURY_ISA_VERSION
	.align		4
.L_373:
        /*0098*/ 	.byte	0x03, 0x5f
        /*009a*/ 	.short	0x0000


	//----- nvinfo : EIATTR_SYSCALL_OFFSETS
	.align		4
        /*009c*/ 	.byte	0x04, 0x46
        /*009e*/ 	.short	(.L_375 - .L_374)


	//   ....[0]....
.L_374:
        /*00a0*/ 	.word	0x00001070


	//   ....[1]....
        /*00a4*/ 	.word	0x00002140


	//   ....[2]....
        /*00a8*/ 	.word	0x00003220


	//   ....[3]....
        /*00ac*/ 	.word	0x000042d0


	//   ....[4]....
        /*00b0*/ 	.word	0x000059e0


	//   ....[5]....
        /*00b4*/ 	.word	0x00006a10


	//   ....[6]....
        /*00b8*/ 	.word	0x00007a00


	//   ....[7]....
        /*00bc*/ 	.word	0x000089f0


	//----- nvinfo : EIATTR_EXIT_INSTR_OFFSETS
	.align		4
.L_375:
        /*00c0*/ 	.byte	0x04, 0x1c
        /*00c2*/ 	.short	(.L_377 - .L_376)


	//   ....[0]....
.L_376:
        /*00c4*/ 	.word	0x00007ac0


	//   ....[1]....
        /*00c8*/ 	.word	0x00007bf0


	//   ....[2]....
        /*00cc*/ 	.word	0x00007c30


	//   ....[3]....
        /*00d0*/ 	.word	0x00007cd0


	//   ....[4]....
        /*00d4*/ 	.word	0x00007d10


	//   ....[5]....
        /*00d8*/ 	.word	0x00007d50


	//   ....[6]....
        /*00dc*/ 	.word	0x00007de0


	//   ....[7]....
        /*00e0*/ 	.word	0x00007e00


	//   ....[8]....
        /*00e4*/ 	.word	0x00007ea0


	//   ....[9]....
        /*00e8*/ 	.word	0x00007ef0


	//   ....[10]....
        /*00ec*/ 	.word	0x00007f40


	//   ....[11]....
        /*00f0*/ 	.word	0x00008010


	//   ....[12]....
        /*00f4*/ 	.word	0x00008070


	//   ....[13]....
        /*00f8*/ 	.word	0x00008200


	//   ....[14]....
        /*00fc*/ 	.word	0x00008360


	//   ....[15]....
        /*0100*/ 	.word	0x000083a0


	//   ....[16]....
        /*0104*/ 	.word	0x00008460


	//   ....[17]....
        /*0108*/ 	.word	0x000085e0


	//   ....[18]....
        /*010c*/ 	.word	0x00008760


	//   ....[19]....
        /*0110*/ 	.word	0x000088c0


	//   ....[20]....
        /*0114*/ 	.word	0x00008a00


	//   ....[21]....
        /*0118*/ 	.word	0x00008a40


	//   ....[22]....
        /*011c*/ 	.word	0x00008a80


	//----- nvinfo : EIATTR_MAX_THREADS
	.align		4
.L_377:
        /*0120*/ 	.byte	0x04, 0x05
        /*0122*/ 	.short	(.L_379 - .L_378)
.L_378:
        /*0124*/ 	.word	0x00000080
        /*0128*/ 	.word	0x00000001
        /*012c*/ 	.word	0x00000001


	//----- nvinfo : EIATTR_CRS_STACK_SIZE
	.align		4
.L_379:
        /*0130*/ 	.byte	0x04, 0x1e
        /*0132*/ 	.short	(.L_381 - .L_380)
.L_380:
        /*0134*/ 	.word	0x00000000
.L_381:


//--------------------- .nv.info._ZN2at6native18elementwise_kernelILi128ELi4EZNS0_22gpu_kernel_impl_nocastIZZZNS0_16cosh_kernel_cudaERNS_18TensorIteratorBaseEENKUlvE0_clEvENKUlvE1_clEvEUlN3c104HalfEE_EEvS4_RKT_EUliE_EEviT1_ --------------------------
	.section	.nv.info._ZN2at6native18elementwise_kernelILi128ELi4EZNS0_22gpu_kernel_impl_nocastIZZZNS0_16cosh_kernel_cudaERNS_18TensorIteratorBaseEENKUlvE0_clEvENKUlvE1_clEvEUlN3c104HalfEE_EEvS4_RKT_EUliE_EEviT1_,"",@"SHT_CUDA_INFO"
	.sectionflags	@""
	.align	4


	//----- nvinfo : EIATTR_CUDA_API_VERSION
	.align		4
        /*0000*/ 	.byte	0x04, 0x37
        /*0002*/ 	.short	(.L_383 - .L_382)
.L_382:
        /*0004*/ 	.word	0x00000082


	//----- nvinfo : EIATTR_SW2861232_WAR
	.align		4
.L_383:
        /*0008*/ 	.byte	0x01, 0x35
	.zero		2


	//----- nvinfo : EIATTR_PARAM_CBANK
	.align		4
        /*000c*/ 	.byte	0x04, 0x0a
        /*000e*/ 	.short	(.L_385 - .L_384)
	.align		4
.L_384:
        /*0010*/ 	.word	index@(.nv.constant0._ZN2at6native18elementwise_kernelILi128ELi4EZNS0_22gpu_kernel_impl_nocastIZZZNS0_16cosh_kernel_cudaERNS_18TensorIteratorBaseEENKUlvE0_clEvENKUlvE1_clEvEUlN3c104HalfEE_EEvS4_RKT_EUliE_EEviT1_)
        /*0014*/ 	.short	0x0160
        /*0016*/ 	.short	0x0220


	//----- nvinfo : EIATTR_CBANK_PARAM_SIZE
	.align		4
.L_385:
        /*0018*/ 	.byte	0x03, 0x19
        /*001a*/ 	.short	0x0220


	//----- nvinfo : EIATTR_KPARAM_INFO
	.align		4
        /*001c*/ 	.byte	0x04, 0x17
        /*001e*/ 	.short	(.L_387 - .L_386)
.L_386:
        /*0020*/ 	.word	0x00000000
        /*0024*/ 	.short	0x0001
        /*0026*/ 	.short	0x0008
        /*0028*/ 	.byte	0x00, 0xf0, 0x61, 0x08


	//----- nvinfo : EIATTR_KPARAM_INFO
	.align		4
.L_387:
        /*002c*/ 	.byte	0x04, 0x17
        /*002e*/ 	.short	(.L_389 - .L_388)
.L_388:
        /*0030*/ 	.word	0x00000000
        /*0034*/ 	.short	0x0000
        /*0036*/ 	.short	0x0000
        /*0038*/ 	.byte	0x00, 0xf0, 0x11, 0x00


	//----- nvinfo : EIATTR_MAXREG_COUNT
	.align		4
.L_389:
        /*003c*/ 	.byte	0x03, 0x1b
        /*003e*/ 	.short	0x0080


	//----- nvinfo : EIATTR_MERCURY_ISA_VERSION
	.align		4
        /*0040*/ 	.byte	0x03, 0x5f
        /*0042*/ 	.short	0x0000


	//----- nvinfo : EIATTR_EXIT_INSTR_OFFSETS
	.align		4
        /*0044*/ 	.byte	0x04, 0x1c
        /*0046*/ 	.short	(.L_391 - .L_390)


	//   ....[0]....
.L_390:
        /*0048*/ 	.word	0x00003040


	//   ....[1]....
        /*004c*/ 	.word	0x00004000


	//----- nvinfo : EIATTR_MAX_THREADS
	.align		4
.L_391:
        /*0050*/ 	.byte	0x04, 0x05
        /*0052*/ 	.short	(.L_393 - .L_392)
.L_392:
        /*0054*/ 	.word	0x00000080
        /*0058*/ 	.word	0x00000001
        /*005c*/ 	.word	0x00000001


	//----- nvinfo : EIATTR_CRS_STACK_SIZE
	.align		4
.L_393:
        /*0060*/ 	.byte	0x04, 0x1e
        /*0062*/ 	.short	(.L_395 - .L_394)
.L_394:
        /*0064*/ 	.word	0x00000000
.L_395:


//--------------------- .nv.info._ZN2at6native27unrolled_elementwise_kernelIZZZNS0_16cosh_kernel_cudaERNS_18TensorIteratorBaseEENKUlvE0_clEvENKUlvE1_clEvEUlN3c104HalfEE_St5arrayIPcLm2EELi4E23TrivialOffsetCalculatorILi1EjESD_NS0_6memory15LoadWithoutCastENSE_16StoreWithoutCastEEEviT_T0_T2_T3_T4_T5_ --------------------------
	.section	.nv.info._ZN2at6native27unrolled_elementwise_kernelIZZZNS0_16cosh_kernel_cudaERNS_18TensorIteratorBaseEENKUlvE0_clEvENKUlvE1_clEvEUlN3c104HalfEE_St5arrayIPcLm2EELi4E23TrivialOffsetCalculatorILi1EjESD_NS0_6memory15LoadWithoutCastENSE_16StoreWithoutCastEEEviT_T0_T2_T3_T4_T5_,"",@"SHT_CUDA_INFO"
	.sectionflags	@""
	.align	4


	//----- nvinfo : EIATTR_CUDA_API_VERSION
	.align		4
        /*0000*/ 	.byte	0x04, 0x37
        /*0002*/ 	.short	(.L_397 - .L_396)
.L_396:
        /*0004*/ 	.word	0x00000082


	//----- nvinfo : EIATTR_SW2861232_WAR
	.align		4
.L_397:
        /*0008*/ 	.byte	0x01, 0x35
	.zero		2


	//----- nvinfo : EIATTR_PARAM_CBANK
	.align		4
        /*000c*/ 	.byte	0x04, 0x0a
        /*000e*/ 	.short	(.L_399 - .L_398)
	.align		4
.L_398:
        /*0010*/ 	.word	index@(.nv.constant0._ZN2at6native27unrolled_elementwise_kernelIZZZNS0_16cosh_kernel_cudaERNS_18TensorIteratorBaseEENKUlvE0_clEvENKUlvE1_clEvEUlN3c104HalfEE_St5arrayIPcLm2EELi4E23TrivialOffsetCalculatorILi1EjESD_NS0_6memory15LoadWithoutCastENSE_16StoreWithoutCastEEEviT_T0_T2_T3_T4_T5_)
        /*0014*/ 	.short	0x0160
        /*0016*/ 	.short	0x001c


	//----- nvinfo : EIATTR_CBANK_PARAM_SIZE
	.align		4
.L_399:
        /*0018*/ 	.byte	0x03, 0x19
        /*001a*/ 	.short	0x001c


	//----- nvinfo : EIATTR_KPARAM_INFO
	.align		4
        /*001c*/ 	.byte	0x04, 0x17
        /*001e*/ 	.short	(.L_401 - .L_400)
.L_400:
        /*0020*/ 	.word	0x00000000
        /*0024*/ 	.short	0x0006
        /*0026*/ 	.short	0x001b
        /*0028*/ 	.byte	0x00, 0xf0, 0x05, 0x00


	//----- nvinfo : EIATTR_KPARAM_INFO
	.align		4
.L_401:
        /*002c*/ 	.byte	0x04, 0x17
        /*002e*/ 	.short	(.L_403 - .L_402)
.L_402:
        /*0030*/ 	.word	0x00000000
        /*0034*/ 	.short	0x0005
        /*0036*/ 	.short	0x001a
        /*0038*/ 	.byte	0x00, 0xf0, 0x05, 0x00


	//----- nvinfo : EIATTR_KPARAM_INFO
	.align		4
.L_403:
        /*003c*/ 	.byte	0x04, 0x17
        /*003e*/ 	.short	(.L_405 - .L_404)
.L_404:
        /*0040*/ 	.word	0x00000000
        /*0044*/ 	.short	0x0004
        /*0046*/ 	.short	0x0019
        /*0048*/ 	.byte	0x00, 0xf0, 0x05, 0x00


	//----- nvinfo : EIATTR_KPARAM_INFO
	.align		4
.L_405:
        /*004c*/ 	.byte	0x04, 0x17
        /*004e*/ 	.short	(.L_407 - .L_406)
.L_406:
        /*0050*/ 	.word	0x00000000
        /*0054*/ 	.short	0x0003
        /*0056*/ 	.short	0x0018
        /*0058*/ 	.byte	0x00, 0xf0, 0x05, 0x00


	//----- nvinfo : EIATTR_KPARAM_INFO
	.align		4
.L_407:
        /*005c*/ 	.byte	0x04, 0x17
        /*005e*/ 	.short	(.L_409 - .L_408)
.L_408:
        /*0060*/ 	.word	0x00000000
        /*0064*/ 	.short	0x0002
        /*0066*/ 	.short	0x0008
        /*0068*/ 	.byte	0x00, 0xf0, 0x41, 0x00


	//----- nvinfo : EIATTR_KPARAM_INFO
	.align		4
.L_409:
        /*006c*/ 	.byte	0x04, 0x17
        /*006e*/ 	.short	(.L_411 - .L_410)
.L_410:
        /*0070*/ 	.word	0x00000000
        /*0074*/ 	.short	0x0001
        /*0076*/ 	.short	0x0004
        /*0078*/ 	.byte	0x00, 0xf0, 0x05, 0x00


	//----- nvinfo : EIATTR_KPARAM_INFO
	.align		4
.L_411:
        /*007c*/ 	.byte	0x04, 0x17
        /*007e*/ 	.short	(.L_413 - .L_412)
.L_412:
        /*0080*/ 	.word	0x00000000
        /*0084*/ 	.short	0x0000
        /*0086*/ 	.short	0x0000
        /*0088*/ 	.byte	0x00, 0xf0, 0x11, 0x00


	//----- nvinfo : EIATTR_MAXREG_COUNT
	.align		4
.L_413:
        /*008c*/ 	.byte	0x03, 0x1b
        /*008e*/ 	.short	0x00ff


	//----- nvinfo : EIATTR_MERCURY_ISA_VERSION
	.align		4
        /*0090*/ 	.byte	0x03, 0x5f
        /*0092*/ 	.short	0x0000


	//----- nvinfo : EIATTR_EXIT_INSTR_OFFSETS
	.align		4
        /*0094*/ 	.byte	0x04, 0x1c
        /*0096*/ 	.short	(.L_415 - .L_414)


	//   ....[0]....
.L_414:
        /*0098*/ 	.word	0x00000910


	//   ....[1]....
        /*009c*/ 	.word	0x00000960


	//----- nvinfo : EIATTR_MAX_THREADS
	.align		4
.L_415:
        /*00a0*/ 	.byte	0x04, 0x05
        /*00a2*/ 	.short	(.L_417 - .L_416)
.L_416:
        /*00a4*/ 	.word	0x00000080
        /*00a8*/ 	.word	0x00000001
        /*00ac*/ 	.word	0x00000001


	//----- nvinfo : EIATTR_CRS_STACK_SIZE
	.align		4
.L_417:
        /*00b0*/ 	.byte	0x04, 0x1e
        /*00b2*/ 	.short	(.L_419 - .L_418)
.L_418:
        /*00b4*/ 	.word	0x00000000
.L_419:


//--------------------- .nv.info._ZN2at6native29vectorized_elementwise_kernelILi2EZZZNS0_16cosh_kernel_cudaERNS_18TensorIteratorBaseEENKUlvE0_clEvENKUlvE1_clEvEUlN3c104HalfEE_St5arrayIPcLm2EEEEviT0_T1_ --------------------------
	.section	.nv.info._ZN2at6native29vectorized_elementwise_kernelILi2EZZZNS0_16cosh_kernel_cudaERNS_18TensorIteratorBaseEENKUlvE0_clEvENKUlvE1_clEvEUlN3c104HalfEE_St5arrayIPcLm2EEEEviT0_T1_,"",@"SHT_CUDA_INFO"
	.sectionflags	@""
	.align	4


	//----- nvinfo : EIATTR_CUDA_API_VERSION
	.align		4
        /*0000*/ 	.byte	0x04, 0x37
        /*0002*/ 	.short	(.L_421 - .L_420)
.L_420:
        /*0004*/ 	.word	0x00000082


	//----- nvinfo : EIATTR_SW2861232_WAR
	.align		4
.L_421:
        /*0008*/ 	.byte	0x01, 0x35
	.zero		2


	//----- nvinfo : EIATTR_PARAM_CBANK
	.align		4
        /*000c*/ 	.byte	0x04, 0x0a
        /*000e*/ 	.short	(.L_423 - .L_422)
	.align		4
.L_422:
        /*0010*/ 	.word	index@(.nv.constant0._ZN2at6native29vectorized_elementwise_kernelILi2EZZZNS0_16cosh_kernel_cudaERNS_18TensorIteratorBaseEENKUlvE0_clEvENKUlvE1_clEvEUlN3c104HalfEE_St5arrayIPcLm2EEEEviT0_T1_)
        /*0014*/ 	.short	0x0160
        /*0016*/ 	.short	0x0018


	//----- nvinfo : EIATTR_CBANK_PARAM_SIZE
	.align		4
.L_423:
        /*0018*/ 	.byte	0x03, 0x19
        /*001a*/ 	.short	0x0018


	//----- nvinfo : EIATTR_KPARAM_INFO
	.align		4
        /*001c*/ 	.byte	0x04, 0x17
        /*001e*/ 	.short	(.L_425 - .L_424)
.L_424:
        /*0020*/ 	.word	0x00000000
        /*0024*/ 	.short	0x0002
        /*0026*/ 	.short	0x0008
        /*0028*/ 	.byte	0x00, 0xf0, 0x41, 0x00


	//----- nvinfo : EIATTR_KPARAM_INFO
	.align		4
.L_425:
        /*002c*/ 	.byte	0x04, 0x17
        /*002e*/ 	.short	(.L_427 - .L_426)
.L_426:
        /*0030*/ 	.word	0x00000000
        /*0034*/ 	.short	0x0001
        /*0036*/ 	.short	0x0004
        /*0038*/ 	.byte	0x00, 0xf0, 0x05, 0x00


	//----- nvinfo : EIATTR_KPARAM_INFO
	.align		4
.L_427:
        /*003c*/ 	.byte	0x04, 0x17
        /*003e*/ 	.short	(.L_429 - .L_428)
.L_428:
        /*0040*/ 	.word	0x00000000
        /*0044*/ 	.short	0x0000
        /*0046*/ 	.short	0x0000
        /*0048*/ 	.byte	0x00, 0xf0, 0x11, 0x00


	//----- nvinfo : EIATTR_MAXREG_COUNT
	.align		4
.L_429:
        /*004c*/ 	.byte	0x03, 0x1b
        /*004e*/ 	.short	0x00ff


	//----- nvinfo : EIATTR_MERCURY_ISA_VERSION
	.align		4
        /*0050*/ 	.byte	0x03, 0x5f
        /*0052*/ 	.short	0x0000


	//----- nvinfo : EIATTR_EXIT_INSTR_OFFSETS
	.align		4
        /*0054*/ 	.byte	0x04, 0x1c
        /*0056*/ 	.short	(.L_431 - .L_430)


	//   ....[0]....
.L_430:
        /*0058*/ 	.word	0x000009a0


	//   ....[1]....
        /*005c*/ 	.word	0x00001bf0


	//   ....[2]....
        /*0060*/ 	.word	0x00001c40


	//----- nvinfo : EIATTR_MAX_THREADS
	.align		4
.L_431:
        /*0064*/ 	.byte	0x04, 0x05
        /*0066*/ 	.short	(.L_433 - .L_432)
.L_432:
        /*0068*/ 	.word	0x00000080
        /*006c*/ 	.word	0x00000001
        /*0070*/ 	.word	0x00000001


	//----- nvinfo : EIATTR_CRS_STACK_SIZE
	.align		4
.L_433:
        /*0074*/ 	.byte	0x04, 0x1e
        /*0076*/ 	.short	(.L_435 - .L_434)
.L_434:
        /*0078*/ 	.word	0x00000000
.L_435:


//--------------------- .nv.info._ZN2at6native29vectorized_elementwise_kernelILi4EZZZNS0_16cosh_kernel_cudaERNS_18TensorIteratorBaseEENKUlvE0_clEvENKUlvE1_clEvEUlN3c104HalfEE_St5arrayIPcLm2EEEEviT0_T1_ --------------------------
	.section	.nv.info._ZN2at6native29vectorized_elementwise_kernelILi4EZZZNS0_16cosh_kernel_cudaERNS_18TensorIteratorBaseEENKUlvE0_clEvENKUlvE1_clEvEUlN3c104HalfEE_St5arrayIPcLm2EEEEviT0_T1_,"",@"SHT_CUDA_INFO"
	.sectionflags	@""
	.align	4


	//----- nvinfo : EIATTR_CUDA_API_VERSION
	.align		4
        /*0000*/ 	.byte	0x04, 0x37
        /*0002*/ 	.short	(.L_437 - .L_436)
.L_436:
        /*0004*/ 	.word	0x00000082


	//----- nvinfo : EIATTR_SW2861232_WAR
	.align		4
.L_437:
        /*0008*/ 	.byte	0x01, 0x35
	.zero		2


	//----- nvinfo : EIATTR_PARAM_CBANK
	.align		4
        /*000c*/ 	.byte	0x04, 0x0a
        /*000e*/ 	.short	(.L_439 - .L_438)
	.align		4
.L_438:
        /*0010*/ 	.word	index@(.nv.constant0._ZN2at6native29vectorized_elementwise_kernelILi4EZZZNS0_16cosh_kernel_cudaERNS_18TensorIteratorBaseEENKUlvE0_clEvENKUlvE1_clEvEUlN3c104HalfEE_St5arrayIPcLm2EEEEviT0_T1_)
        /*0014*/ 	.short	0x0160
        /*0016*/ 	.short	0x0018


	//----- nvinfo : EIATTR_CBANK_PARAM_SIZE
	.align		4
.L_439:
        /*0018*/ 	.byte	0x03, 0x19
        /*001a*/ 	.short	0x0018


	//----- nvinfo : EIATTR_KPARAM_INFO
	.align		4
        /*001c*/ 	.byte	0x04, 0x17
        /*001e*/ 	.short	(.L_441 - .L_440)
.L_440:
        /*0020*/ 	.word	0x00000000
        /*0024*/ 	.short	0x0002
        /*0026*/ 	.short	0x0008
        /*0028*/ 	.byte	0x00, 0xf0, 0x41, 0x00


	//----- nvinfo : EIATTR_KPARAM_INFO
	.align		4
.L_441:
        /*002c*/ 	.byte	0x04, 0x17
        /*002e*/ 	.short	(.L_443 - .L_442)
.L_442:
        /*0030*/ 	.word	0x00000000
        /*0034*/ 	.short	0x0001
        /*0036*/ 	.short	0x0004
        /*0038*/ 	.byte	0x00, 0xf0, 0x05, 0x00


	//----- nvinfo : EIATTR_KPARAM_INFO
	.align		4
.L_443:
        /*003c*/ 	.byte	0x04, 0x17
        /*003e*/ 	.short	(.L_445 - .L_444)
.L_444:
        /*0040*/ 	.word	0x00000000
        /*0044*/ 	.short	0x0000
        /*0046*/ 	.short	0x0000
        /*0048*/ 	.byte	0x00, 0xf0, 0x11, 0x00


	//----- nvinfo : EIATTR_MAXREG_COUNT
	.align		4
.L_445:
        /*004c*/ 	.byte	0x03, 0x1b
        /*004e*/ 	.short	0x00ff


	//----- nvinfo : EIATTR_MERCURY_ISA_VERSION
	.align		4
        /*0050*/ 	.byte	0x03, 0x5f
        /*0052*/ 	.short	0x0000


	//----- nvinfo : EIATTR_EXIT_INSTR_OFFSETS
	.align		4
        /*0054*/ 	.byte	0x04, 0x1c
        /*0056*/ 	.short	(.L_447 - .L_446)


	//   ....[0]....
.L_446:
        /*0058*/ 	.word	0x00000960


	//   ....[1]....
        /*005c*/ 	.word	0x00001bb0


	//   ....[2]....
        /*0060*/ 	.word	0x00001c00


	//----- nvinfo : EIATTR_MAX_THREADS
	.align		4
.L_447:
        /*0064*/ 	.byte	0x04, 0x05
        /*0066*/ 	.short	(.L_449 - .L_448)
.L_448:
        /*0068*/ 	.word	0x00000080
        /*006c*/ 	.word	0x00000001
        /*0070*/ 	.word	0x00000001


	//----- nvinfo : EIATTR_CRS_STACK_SIZE
	.align		4
.L_449:
        /*0074*/ 	.byte	0x04, 0x1e
        /*0076*/ 	.short	(.L_451 - .L_450)
.L_450:
        /*0078*/ 	.word	0x00000000
.L_451:


//--------------------- .nv.info._ZN2at6native29vectorized_elementwise_kernelILi8EZZZNS0_16cosh_kernel_cudaERNS_18TensorIteratorBaseEENKUlvE0_clEvENKUlvE1_clEvEUlN3c104HalfEE_St5arrayIPcLm2EEEEviT0_T1_ --------------------------
	.section	.nv.info._ZN2at6native29vectorized_elementwise_kernelILi8EZZZNS0_16cosh_kernel_cudaERNS_18TensorIteratorBaseEENKUlvE0_clEvENKUlvE1_clEvEUlN3c104HalfEE_St5arrayIPcLm2EEEEviT0_T1_,"",@"SHT_CUDA_INFO"
	.sectionflags	@""
	.align	4


	//----- nvinfo : EIATTR_CUDA_API_VERSION
	.align		4
        /*0000*/ 	.byte	0x04, 0x37
        /*0002*/ 	.short	(.L_453 - .L_452)
.L_452:
        /*0004*/ 	.word	0x00000082


	//----- nvinfo : EIATTR_SW2861232_WAR
	.align		4
.L_453:
        /*0008*/ 	.byte	0x01, 0x35
	.zero		2


	//----- nvinfo : EIATTR_PARAM_CBANK
	.align		4
        /*000c*/ 	.byte	0x04, 0x0a
        /*000e*/ 	.short	(.L_455 - .L_454)
	.align		4
.L_454:
        /*0010*/ 	.word	index@(.nv.constant0._ZN2at6native29vectorized_elementwise_kernelILi8EZZZNS0_16cosh_kernel_cudaERNS_18TensorIteratorBaseEENKUlvE0_clEvENKUlvE1_clEvEUlN3c104HalfEE_St5arrayIPcLm2EEEEviT0_T1_)
        /*0014*/ 	.short	0x0160
        /*0016*/ 	.short	0x0018


	//----- nvinfo : EIATTR_CBANK_PARAM_SIZE
	.align		4
.L_455:
        /*0018*/ 	.byte	0x03, 0x19
        /*001a*/ 	.short	0x0018


	//----- nvinfo : EIATTR_KPARAM_INFO
	.align		4
        /*001c*/ 	.byte	0x04, 0x17
        /*001e*/ 	.short	(.L_457 - .L_456)
.L_456:
        /*0020*/ 	.word	0x00000000
        /*0024*/ 	.short	0x0002
        /*0026*/ 	.short	0x0008
        /*0028*/ 	.byte	0x00, 0xf0, 0x41, 0x00


	//----- nvinfo : EIATTR_KPARAM_INFO
	.align		4
.L_457:
        /*002c*/ 	.byte	0x04, 0x17
        /*002e*/ 	.short	(.L_459 - .L_458)
.L_458:
        /*0030*/ 	.word	0x00000000
        /*0034*/ 	.short	0x0001
        /*0036*/ 	.short	0x0004
        /*0038*/ 	.byte	0x00, 0xf0, 0x05, 0x00


	//----- nvinfo : EIATTR_KPARAM_INFO
	.align		4
.L_459:
        /*003c*/ 	.byte	0x04, 0x17
        /*003e*/ 	.short	(.L_461 - .L_460)
.L_460:
        /*0040*/ 	.word	0x00000000
        /*0044*/ 	.short	0x0000
        /*0046*/ 	.short	0x0000
        /*0048*/ 	.byte	0x00, 0xf0, 0x11, 0x00


	//----- nvinfo : EIATTR_MAXREG_COUNT
	.align		4
.L_461:
        /*004c*/ 	.byte	0x03, 0x1b
        /*004e*/ 	.short	0x00ff


	//----- nvinfo : EIATTR_MERCURY_ISA_VERSION
	.align		4
        /*0050*/ 	.byte	0x03, 0x5f
        /*0052*/ 	.short	0x0000


	//----- nvinfo : EIATTR_EXIT_INSTR_OFFSETS
	.align		4
        /*0054*/ 	.byte	0x04, 0x1c
        /*0056*/ 	.short	(.L_463 - .L_462)


	//   ....[0]....
.L_462:
        /*0058*/ 	.word	0x00000010


	//----- nvinfo : EIATTR_MAX_THREADS
	.align		4
.L_463:
        /*005c*/ 	.byte	0x04, 0x05
        /*005e*/ 	.short	(.L_465 - .L_464)
.L_464:
        /*0060*/ 	.word	0x00000080
        /*0064*/ 	.word	0x00000001
        /*0068*/ 	.word	0x00000001
.L_465:


//--------------------- .nv.info._ZN2at6native18elementwise_kernelILi128ELi4EZNS0_15gpu_kernel_implIZZZNS0_16cosh_kernel_cudaERNS_18TensorIteratorBaseEENKUlvE0_clEvENKUlvE0_clEvEUlfE_EEvS4_RKT_EUliE_EEviT1_ --------------------------
	.section	.nv.info._ZN2at6native18elementwise_kernelILi128ELi4EZNS0_15gpu_kernel_implIZZZNS0_16cosh_kernel_cudaERNS_18TensorIteratorBaseEENKUlvE0_clEvENKUlvE0_clEvEUlfE_EEvS4_RKT_EUliE_EEviT1_,"",@"SHT_CUDA_INFO"
	.sectionflags	@""
	.align	4


	//----- nvinfo : EIATTR_CUDA_API_VERSION
	.align		4
        /*0000*/ 	.byte	0x04, 0x37
        /*0002*/ 	.short	(.L_467 - .L_466)
.L_466:
        /*0004*/ 	.word	0x00000082


	//----- nvinfo : EIATTR_SW2861232_WAR
	.align		4
.L_467:
        /*0008*/ 	.byte	0x01, 0x35
	.zero		2


	//----- nvinfo : EIATTR_PARAM_CBANK
	.align		4
        /*000c*/ 	.byte	0x04, 0x0a
        /*000e*/ 	.short	(.L_469 - .L_468)
	.align		4
.L_468:
        /*0010*/ 	.word	index@(.nv.constant0._ZN2at6native18elementwise_kernelILi128ELi4EZNS0_15gpu_kernel_implIZZZNS0_16cosh_kernel_cudaERNS_18TensorIteratorBaseEENKUlvE0_clEvENKUlvE0_clEvEUlfE_EEvS4_RKT_EUliE_EEviT1_)
        /*0014*/ 	.short	0x0160
        /*0016*/ 	.short	0x0220


	//----- nvinfo : EIATTR_CBANK_PARAM_SIZE
	.align		4
.L_469:
        /*0018*/ 	.byte	0x03, 0x19
        /*001a*/ 	.short	0x0220


	//----- nvinfo : EIATTR_KPARAM_INFO
	.align		4
        /*001c*/ 	.byte	0x04, 0x17
        /*001e*/ 	.short	(.L_471 - .L_470)
.L_470:
        /*0020*/ 	.word	0x00000000
        /*0024*/ 	.short	0x0001
        /*0026*/ 	.short	0x0008
        /*0028*/ 	.byte	0x00, 0xf0, 0x61, 0x08


	//----- nvinfo : EIATTR_KPARAM_INFO
	.align		4
.L_471:
        /*002c*/ 	.byte	0x04, 0x17
        /*002e*/ 	.short	(.L_473 - .L_472)
.L_472:
        /*0030*/ 	.word	0x00000000
        /*0034*/ 	.short	0x0000
        /*0036*/ 	.short	0x0000
        /*0038*/ 	.byte	0x00, 0xf0, 0x11, 0x00


	//----- nvinfo : EIATTR_MAXREG_COUNT
	.align		4
.L_473:
        /*003c*/ 	.byte	0x03, 0x1b
        /*003e*/ 	.short	0x0080


	//----- nvinfo : EIATTR_EXTERNS
	.align		4
        /*0040*/ 	.byte	0x04, 0x0f
        /*0042*/ 	.short	(.L_475 - .L_474)


	//   ....[0]....
	.align		4
.L_474:
        /*0044*/ 	.word	index@(__assertfail)


	//----- nvinfo : EIATTR_MERCURY_ISA_VERSION
	.align		4
.L_475:
        /*0048*/ 	.byte	0x03, 0x5f
        /*004a*/ 	.short	0x0000


	//----- nvinfo : EIATTR_SYSCALL_OFFSETS
	.align		4
        /*004c*/ 	.byte	0x04, 0x46
        /*004e*/ 	.short	(.L_477 - .L_476)


	//   ....[0]....
.L_476:
        /*0050*/ 	.word	0x00001c60


	//   ....[1]....
        /*0054*/ 	.word	0x00002be0


	//   ....[2]....
        /*0058*/ 	.word	0x00004880


	//   ....[3]....
        /*005c*/ 	.word	0x00005800


	//   ....[4]....
        /*0060*/ 	.word	0x00007470


	//   ....[5]....
        /*0064*/ 	.word	0x000083f0


	//   ....[6]....
        /*0068*/ 	.word	0x0000a070


	//   ....[7]....
        /*006c*/ 	.word	0x0000aff0


	//----- nvinfo : EIATTR_EXIT_INSTR_OFFSETS
	.align		4
.L_477:
        /*0070*/ 	.byte	0x04, 0x1c
        /*0072*/ 	.short	(.L_479 - .L_478)


	//   ....[0]....
.L_478:
        /*0074*/ 	.word	0x00008490


	//   ....[1]....
        /*0078*/ 	.word	0x0000a2e0


	//   ....[2]....
        /*007c*/ 	.word	0x0000a320


	//   ....[3]....
        /*0080*/ 	.word	0x0000a3b0


	//   ....[4]....
        /*0084*/ 	.word	0x0000a3e0


	//   ....[5]....
        /*0088*/ 	.word	0x0000a410


	//   ....[6]....
        /*008c*/ 	.word	0x0000a490


	//   ....[7]....
        /*0090*/ 	.word	0x0000a4c0


	//   ....[8]....
        /*0094*/ 	.word	0x0000a550


	//   ....[9]....
        /*0098*/ 	.word	0x0000a590


	//   ....[10]....
        /*009c*/ 	.word	0x0000a5d0


	//   ....[11]....
        /*00a0*/ 	.word	0x0000a690


	//   ....[12]....
        /*00a4*/ 	.word	0x0000a6e0


	//   ....[13]....
        /*00a8*/ 	.word	0x0000a860


	//   ....[14]....
        /*00ac*/ 	.word	0x0000a9b0


	//   ....[15]....
        /*00b0*/ 	.word	0x0000a9e0


	//   ....[16]....
        /*00b4*/ 	.word	0x0000aa90


	//   ....[17]....
        /*00b8*/ 	.word	0x0000ac00


	//   ....[18]....
        /*00bc*/ 	.word	0x0000ad70


	//   ....[19]....
        /*00c0*/ 	.word	0x0000aec0


	//   ....[20]....
        /*00c4*/ 	.word	0x0000b000


	//   ....[21]....
        /*00c8*/ 	.word	0x0000b030


	//   ....[22]....
        /*00cc*/ 	.word	0x0000b060


	//----- nvinfo : EIATTR_MAX_THREADS
	.align		4
.L_479:
        /*00d0*/ 	.byte	0x04, 0x05
        /*00d2*/ 	.short	(.L_481 - .L_480)
.L_480:
        /*00d4*/ 	.word	0x00000080
        /*00d8*/ 	.word	0x00000001
        /*00dc*/ 	.word	0x00000001


	//----- nvinfo : EIATTR_CRS_STACK_SIZE
	.align		4
.L_481:
        /*00e0*/ 	.byte	0x04, 0x1e
        /*00e2*/ 	.short	(.L_483 - .L_482)
.L_482:
        /*00e4*/ 	.word	0x00000000
.L_483:


//--------------------- .nv.info._ZN2at6native27unrolled_elementwise_kernelIZZZNS0_16cosh_kernel_cudaERNS_18TensorIteratorBaseEENKUlvE0_clEvENKUlvE0_clEvEUlfE_St5arrayIPcLm2EELi4E23TrivialOffsetCalculatorILi1EjESB_NS0_6memory12LoadWithCastILi1EEENSC_13StoreWithCastILi1EEEEEviT_T0_T2_T3_T4_T5_ --------------------------
	.section	.nv.info._ZN2at6native27unrolled_elementwise_kernelIZZZNS0_16cosh_kernel_cudaERNS_18TensorIteratorBaseEENKUlvE0_clEvENKUlvE0_clEvEUlfE_St5arrayIPcLm2EELi4E23TrivialOffsetCalculatorILi1EjESB_NS0_6memory12LoadWithCastILi1EEENSC_13StoreWithCastILi1EEEEEviT_T0_T2_T3_T4_T5_,"",@"SHT_CUDA_INFO"
	.sectionflags	@""
	.align	4


	//----- nvinfo : EIATTR_CUDA_API_VERSION
	.align		4
        /*0000*/ 	.byte	0x04, 0x37
        /*0002*/ 	.short	(.L_485 - .L_484)
.L_484:
        /*0004*/ 	.word	0x00000082


	//----- nvinfo : EIATTR_SW2861232_WAR
	.align		4
.L_485:
        /*0008*/ 	.byte	0x01, 0x35
	.zero		2


	//----- nvinfo : EIATTR_PARAM_CBANK
	.align		4
        /*000c*/ 	.byte	0x04, 0x0a
        /*000e*/ 	.short	(.L_487 - .L_486)
	.align		4
.L_486:
        /*0010*/ 	.word	index@(.nv.constant0._ZN2at6native27unrolled_elementwise_kernelIZZZNS0_16cosh_kernel_cudaERNS_18TensorIteratorBaseEENKUlvE0_clEvENKUlvE0_clEvEUlfE_St5arrayIPcLm2EELi4E23TrivialOffsetCalculatorILi1EjESB_NS0_6memory12LoadWithCastILi1EEENSC_13StoreWithCastILi1EEEEEviT_T0_T2_T3_T4_T5_)
        /*0014*/ 	.short	0x0160
        /*0016*/ 	.short	0x002c


	//----- nvinfo : EIATTR_CBANK_PARAM_SIZE
	.align		4
.L_487:
        /*0018*/ 	.byte	0x03, 0x19
        /*001a*/ 	.short	0x002c


	//----- nvinfo : EIATTR_KPARAM_INFO
	.align		4
        /*001c*/ 	.byte	0x04, 0x17
        /*001e*/ 	.short	(.L_489 - .L_488)
.L_488:
        /*0020*/ 	.word	0x00000000
        /*0024*/ 	.short	0x0006
        /*0026*/ 	.short	0x0024
        /*0028*/ 	.byte	0x00, 0xf0, 0x21, 0x00


	//----- nvinfo : EIATTR_KPARAM_INFO
	.align		4
.L_489:
        /*002c*/ 	.byte	0x04, 0x17
        /*002e*/ 	.short	(.L_491 - .L_490)
.L_490:
        /*0030*/ 	.word	0x00000000
        /*0034*/ 	.short	0x0005
        /*0036*/ 	.short	0x001c
        /*0038*/ 	.byte	0x00, 0xf0, 0x21, 0x00


	//----- nvinfo : EIATTR_KPARAM_INFO
	.align		4
.L_491:
        /*003c*/ 	.byte	0x04, 0x17
        /*003e*/ 	.short	(.L_493 - .L_492)
.L_492:
        /*0040*/ 	.word	0x00000000
        /*0044*/ 	.short	0x0004
        /*0046*/ 	.short	0x0019
        /*0048*/ 	.byte	0x00, 0xf0, 0x05, 0x00


	//----- nvinfo : EIATTR_KPARAM_INFO
	.align		4
.L_493:
        /*004c*/ 	.byte	0x04, 0x17
        /*004e*/ 	.short	(.L_495 - .L_494)
.L_494:
        /*0050*/ 	.word	0x00000000
        /*0054*/ 	.short	0x0003
        /*0056*/ 	.short	0x0018
        /*0058*/ 	.byte	0x00, 0xf0, 0x05, 0x00


	//----- nvinfo : EIATTR_KPARAM_INFO
	.align		4
.L_495:
        /*005c*/ 	.byte	0x04, 0x17
        /*005e*/ 	.short	(.L_497 - .L_496)
.L_496:
        /*0060*/ 	.word	0x00000000
        /*0064*/ 	.short	0x0002
        /*0066*/ 	.short	0x0008
        /*0068*/ 	.byte	0x00, 0xf0, 0x41, 0x00


	//----- nvinfo : EIATTR_KPARAM_INFO
	.align		4
.L_497:
        /*006c*/ 	.byte	0x04, 0x17
        /*006e*/ 	.short	(.L_499 - .L_498)
.L_498:
        /*0070*/ 	.word	0x00000000
        /*0074*/ 	.short	0x0001
        /*0076*/ 	.short	0x0004
        /*0078*/ 	.byte	0x00, 0xf0, 0x05, 0x00


	//----- nvinfo : EIATTR_KPARAM_INFO
	.align		4
.L_499:
        /*007c*/ 	.byte	0x04, 0x17
        /*007e*/ 	.short	(.L_501 - .L_500)
.L_500:
        /*0080*/ 	.word	0x00000000
        /*0084*/ 	.short	0x0000
        /*0086*/ 	.short	0x0000
        /*0088*/ 	.byte	0x00, 0xf0, 0x11, 0x00


	//----- nvinfo : EIATTR_MAXREG_COUNT
	.align		4
.L_501:
        /*008c*/ 	.byte	0x03, 0x1b
        /*008e*/ 	.short	0x00ff


	//----- nvinfo : EIATTR_EXTERNS
	.align		4
        /*0090*/ 	.byte	0x04, 0x0f
        /*0092*/ 	.short	(.L_503 - .L_502)


	//   ....[0]....
	.align		4
.L_502:
        /*0094*/ 	.word	index@(__assertfail)


	//----- nvinfo : EIATTR_MERCURY_ISA_VERSION
	.align		4
.L_503:
        /*0098*/ 	.byte	0x03, 0x5f
        /*009a*/ 	.short	0x0000


	//----- nvinfo : EIATTR_SYSCALL_OFFSETS
	.align		4
        /*009c*/ 	.byte	0x04, 0x46
        /*009e*/ 	.short	(.L_505 - .L_504)


	//   ....[0]....
.L_504:
        /*00a0*/ 	.word	0x00000e50


	//   ....[1]....
        /*00a4*/ 	.word	0x00001cd0


	//   ....[2]....
        /*00a8*/ 	.word	0x00002b60


	//   ....[3]....
        /*00ac*/ 	.word	0x00003990


	//   ....[4]....
        /*00b0*/ 	.word	0x00004ed0


	//   ....[5]....
        /*00b4*/ 	.word	0x00005de0


	//   ....[6]....
        /*00b8*/ 	.word	0x00006cb0


	//   ....[7]....
        /*00bc*/ 	.word	0x00007b80


	//----- nvinfo : EIATTR_EXIT_INSTR_OFFSETS
	.align		4
.L_505:
        /*00c0*/ 	.byte	0x04, 0x1c
        /*00c2*/ 	.short	(.L_507 - .L_506)


	//   ....[0]....
.L_506:
        /*00c4*/ 	.word	0x00006d50


	//   ....[1]....
        /*00c8*/ 	.word	0x00006e70


	//   ....[2]....
        /*00cc*/ 	.word	0x00006eb0


	//   ....[3]....
        /*00d0*/ 	.word	0x00006f40


	//   ....[4]....
        /*00d4*/ 	.word	0x00006f70


	//   ....[5]....
        /*00d8*/ 	.word	0x00006fa0


	//   ....[6]....
        /*00dc*/ 	.word	0x00007020


	//   ....[7]....
        /*00e0*/ 	.word	0x00007050


	//   ....[8]....
        /*00e4*/ 	.word	0x000070e0


	//   ....[9]....
        /*00e8*/ 	.word	0x00007120


	//   ....[10]....
        /*00ec*/ 	.word	0x00007160


	//   ....[11]....
        /*00f0*/ 	.word	0x00007220


	//   ....[12]....
        /*00f4*/ 	.word	0x00007270


	//   ....[13]....
        /*00f8*/ 	.word	0x000073f0


	//   ....[14]....
        /*00fc*/ 	.word	0x00007540


	//   ....[15]....
        /*0100*/ 	.word	0x00007570


	//   ....[16]....
        /*0104*/ 	.word	0x00007620


	//   ....[17]....
        /*0108*/ 	.word	0x00007790


	//   ....[18]....
        /*010c*/ 	.word	0x00007900


	//   ....[19]....
        /*0110*/ 	.word	0x00007a50


	//   ....[20]....
        /*0114*/ 	.word	0x00007b90


	//   ....[21]....
        /*0118*/ 	.word	0x00007bc0


	//   ....[22]....
        /*011c*/ 	.word	0x00007bf0


	//----- nvinfo : EIATTR_MAX_THREADS
	.align		4
.L_507:
        /*0120*/ 	.byte	0x04, 0x05
        /*0122*/ 	.short	(.L_509 - .L_508)
.L_508:
        /*0124*/ 	.word	0x00000080
        /*0128*/ 	.word	0x00000001
        /*012c*/ 	.word	0x00000001


	//----- nvinfo : EIATTR_CRS_STACK_SIZE
	.align		4
.L_509:
        /*0130*/ 	.byte	0x04, 0x1e
        /*0132*/ 	.short	(.L_511 - .L_510)
.L_510:
        /*0134*/ 	.word	0x00000000
.L_511:


//--------------------- .nv.info._ZN2at6native18elementwise_kernelILi128ELi2EZNS0_22gpu_kernel_impl_nocastIZZZNS0_16cosh_kernel_cudaERNS_18TensorIteratorBaseEENKUlvE0_clEvENKUlvE0_clEvEUlfE_EEvS4_RKT_EUliE_EEviT1_ --------------------------
	.section	.nv.info._ZN2at6native18elementwise_kernelILi128ELi2EZNS0_22gpu_kernel_impl_nocastIZZZNS0_16cosh_kernel_cudaERNS_18TensorIteratorBaseEENKUlvE0_clEvENKUlvE0_clEvEUlfE_EEvS4_RKT_EUliE_EEviT1_,"",@"SHT_CUDA_INFO"
	.sectionflags	@""
	.align	4


	//----- nvinfo : EIATTR_CUDA_API_VERSION
	.align		4
        /*0000*/ 	.byte	0x04, 0x37
        /*0002*/ 	.short	(.L_513 - .L_512)
.L_512:
        /*0004*/ 	.word	0x00000082


	//----- nvinfo : EIATTR_SW2861232_WAR
	.align		4
.L_513:
        /*0008*/ 	.byte	0x01, 0x35
	.zero		2


	//----- nvinfo : EIATTR_PARAM_CBANK
	.align		4
        /*000c*/ 	.byte	0x04, 0x0a
        /*000e*/ 	.short	(.L_515 - .L_514)
	.align		4
.L_514:
        /*0010*/ 	.word	index@(.nv.constant0._ZN2at6native18elementwise_kernelILi128ELi2EZNS0_22gpu_kernel_impl_nocastIZZZNS0_16cosh_kernel_cudaERNS_18TensorIteratorBaseEENKUlvE0_clEvENKUlvE0_clEvEUlfE_EEvS4_RKT_EUliE_EEviT1_)
        /*0014*/ 	.short	0x0160
        /*0016*/ 	.short	0x0220


	//----- nvinfo : EIATTR_CBANK_PARAM_SIZE
	.align		4
.L_515:
        /*0018*/ 	.byte	0x03, 0x19
        /*001a*/ 	.short	0x0220


	//----- nvinfo : EIATTR_KPARAM_INFO
	.align		4
        /*001c*/ 	.byte	0x04, 0x17
        /*001e*/ 	.short	(.L_517 - .L_516)
.L_516:
        /*0020*/ 	.word	0x00000000
        /*0024*/ 	.short	0x0001
        /*0026*/ 	.short	0x0008
        /*0028*/ 	.byte	0x00, 0xf0, 0x61, 0x08


	//----- nvinfo : EIATTR_KPARAM_INFO
	.align		4
.L_517:
        /*002c*/ 	.byte	0x04, 0x17
        /*002e*/ 	.short	(.L_519 - .L_518)
.L_518:
        /*0030*/ 	.word	0x00000000
        /*0034*/ 	.short	0x0000
        /*0036*/ 	.short	0x0000
        /*0038*/ 	.byte	0x00, 0xf0, 0x11, 0x00


	//----- nvinfo : EIATTR_MAXREG_COUNT
	.align		4
.L_519:
        /*003c*/ 	.byte	0x03, 0x1b
        /*003e*/ 	.short	0x0080


	//----- nvinfo : EIATTR_MERCURY_ISA_VERSION
	.align		4
        /*0040*/ 	.byte	0x03, 0x5f
        /*0042*/ 	.short	0x0000


	//----- nvinfo : EIATTR_EXIT_INSTR_OFFSETS
	.align		4
        /*0044*/ 	.byte	0x04, 0x1c
        /*0046*/ 	.short	(.L_521 - .L_520)


	//   ....[0]....
.L_520:
        /*0048*/ 	.word	0x00001050


	//   ....[1]....
        /*004c*/ 	.word	0x00002000


	//----- nvinfo : EIATTR_MAX_THREADS
	.align		4
.L_521:
        /*0050*/ 	.byte	0x04, 0x05
        /*0052*/ 	.short	(.L_523 - .L_522)
.L_522:
        /*0054*/ 	.word	0x00000080
        /*0058*/ 	.word	0x00000001
        /*005c*/ 	.word	0x00000001


	//----- nvinfo : EIATTR_CRS_STACK_SIZE
	.align		4
.L_523:
        /*0060*/ 	.byte	0x04, 0x1e
        /*0062*/ 	.short	(.L_525 - .L_524)
.L_524:
        /*0064*/ 	.word	0x00000000
.L_525:


//--------------------- .nv.info._ZN2at6native27unrolled_elementwise_kernelIZZZNS0_16cosh_kernel_cudaERNS_18TensorIteratorBaseEENKUlvE0_clEvENKUlvE0_clEvEUlfE_St5arrayIPcLm2EELi4E23TrivialOffsetCalculatorILi1EjESB_NS0_6memory15LoadWithoutCastENSC_16StoreWithoutCastEEEviT_T0_T2_T3_T4_T5_ --------------------------
	.section	.nv.info._ZN2at6native27unrolled_elementwise_kernelIZZZNS0_16cosh_kernel_cudaERNS_18TensorIteratorBaseEENKUlvE0_clEvENKUlvE0_clEvEUlfE_St5arrayIPcLm2EELi4E23TrivialOffsetCalculatorILi1EjESB_NS0_6memory15LoadWithoutCastENSC_16StoreWithoutCastEEEviT_T0_T2_T3_T4_T5_,"",@"SHT_CUDA_INFO"
	.sectionflags	@""
	.align	4


	//----- nvinfo : EIATTR_CUDA_API_VERSION
	.align		4
        /*0000*/ 	.byte	0x04, 0x37
        /*0002*/ 	.short	(.L_527 - .L_526)
.L_526:
        /*0004*/ 	.word	0x00000082


	//----- nvinfo : EIATTR_SW2861232_WAR
	.align		4
.L_527:
        /*0008*/ 	.byte	0x01, 0x35
	.zero		2


	//----- nvinfo : EIATTR_PARAM_CBANK
	.align		4
        /*000c*/ 	.byte	0x04, 0x0a
        /*000e*/ 	.short	(.L_529 - .L_528)
	.align		4
.L_528:
        /*0010*/ 	.word	index@(.nv.constant0._ZN2at6native27unrolled_elementwise_kernelIZZZNS0_16cosh_kernel_cudaERNS_18TensorIteratorBaseEENKUlvE0_clEvENKUlvE0_clEvEUlfE_St5arrayIPcLm2EELi4E23TrivialOffsetCalculatorILi1EjESB_NS0_6memory15LoadWithoutCastENSC_16StoreWithoutCastEEEviT_T0_T2_T3_T4_T5_)
        /*0014*/ 	.short	0x0160
        /*0016*/ 	.short	0x001c


	//----- nvinfo : EIATTR_CBANK_PARAM_SIZE
	.align		4
.L_529:
        /*0018*/ 	.byte	0x03, 0x19
        /*001a*/ 	.short	0x001c


	//----- nvinfo : EIATTR_KPARAM_INFO
	.align		4
        /*001c*/ 	.byte	0x04, 0x17
        /*001e*/ 	.short	(.L_531 - .L_530)
.L_530:
        /*0020*/ 	.word	0x00000000
        /*0024*/ 	.short	0x0006
        /*0026*/ 	.short	0x001b
        /*0028*/ 	.byte	0x00, 0xf0, 0x05, 0x00


	//----- nvinfo : EIATTR_KPARAM_INFO
	.align		4
.L_531:
        /*002c*/ 	.byte	0x04, 0x17
        /*002e*/ 	.short	(.L_533 - .L_532)
.L_532:
        /*0030*/ 	.word	0x00000000
        /*0034*/ 	.short	0x0005
        /*0036*/ 	.short	0x001a
        /*0038*/ 	.byte	0x00, 0xf0, 0x05, 0x00


	//----- nvinfo : EIATTR_KPARAM_INFO
	.align		4
.L_533:
        /*003c*/ 	.byte	0x04, 0x17
        /*003e*/ 	.short	(.L_535 - .L_534)
.L_534:
        /*0040*/ 	.word	0x00000000
        /*0044*/ 	.short	0x0004
        /*0046*/ 	.short	0x0019
        /*0048*/ 	.byte	0x00, 0xf0, 0x05, 0x00


	//----- nvinfo : EIATTR_KPARAM_INFO
	.align		4
.L_535:
        /*004c*/ 	.byte	0x04, 0x17
        /*004e*/ 	.short	(.L_537 - .L_536)
.L_536:
        /*0050*/ 	.word	0x00000000
        /*0054*/ 	.short	0x0003
        /*0056*/ 	.short	0x0018
        /*0058*/ 	.byte	0x00, 0xf0, 0x05, 0x00


	//----- nvinfo : EIATTR_KPARAM_INFO
	.align		4
.L_537:
        /*005c*/ 	.byte	0x04, 0x17
        /*005e*/ 	.short	(.L_539 - .L_538)
.L_538:
        /*0060*/ 	.word	0x00000000
        /*0064*/ 	.short	0x0002
        /*0066*/ 	.short	0x0008
        /*0068*/ 	.byte	0x00, 0xf0, 0x41, 0x00


	//----- nvinfo : EIATTR_KPARAM_INFO
	.align		4
.L_539:
        /*006c*/ 	.byte	0x04, 0x17
        /*006e*/ 	.short	(.L_541 - .L_540)
.L_540:
        /*0070*/ 	.word	0x00000000
        /*0074*/ 	.short	0x0001
        /*0076*/ 	.short	0x0004
        /*0078*/ 	.byte	0x00, 0xf0, 0x05, 0x00


	//----- nvinfo : EIATTR_KPARAM_INFO
	.align		4
.L_541:
        /*007c*/ 	.byte	0x04, 0x17
        /*007e*/ 	.short	(.L_543 - .L_542)
.L_542:
        /*0080*/ 	.word	0x00000000
        /*0084*/ 	.short	0x0000
        /*0086*/ 	.short	0x0000
        /*0088*/ 	.byte	0x00, 0xf0, 0x11, 0x00


	//----- nvinfo : EIATTR_MAXREG_COUNT
	.align		4
.L_543:
        /*008c*/ 	.byte	0x03, 0x1b
        /*008e*/ 	.short	0x00ff


	//----- nvinfo : EIATTR_MERCURY_ISA_VERSION
	.align		4
        /*0090*/ 	.byte	0x03, 0x5f
        /*0092*/ 	.short	0x0000


	//----- nvinfo : EIATTR_EXIT_INSTR_OFFSETS
	.align		4
        /*0094*/ 	.byte	0x04, 0x1c
        /*0096*/ 	.short	(.L_545 - .L_544)


	//   ....[0]....
.L_544:
        /*0098*/ 	.word	0x00000860


	//   ....[1]....
        /*009c*/ 	.word	0x000008b0


	//----- nvinfo : EIATTR_MAX_THREADS
	.align		4
.L_545:
        /*00a0*/ 	.byte	0x04, 0x05
        /*00a2*/ 	.short	(.L_547 - .L_546)
.L_546:
        /*00a4*/ 	.word	0x00000080
        /*00a8*/ 	.word	0x00000001
        /*00ac*/ 	.word	0x00000001


	//----- nvinfo : EIATTR_CRS_STACK_SIZE
	.align		4
.L_547:
        /*00b0*/ 	.byte	0x04, 0x1e
        /*00b2*/ 	.short	(.L_549 - .L_548)
.L_548:
        /*00b4*/ 	.word	0x00000000
.L_549:


//--------------------- .nv.info._ZN2at6native29vectorized_elementwise_kernelILi2EZZZNS0_16cosh_kernel_cudaERNS_18TensorIteratorBaseEENKUlvE0_clEvENKUlvE0_clEvEUlfE_St5arrayIPcLm2EEEEviT0_T1_ --------------------------
	.section	.nv.info._ZN2at6native29vectorized_elementwise_kernelILi2EZZZNS0_16cosh_kernel_cudaERNS_18TensorIteratorBaseEENKUlvE0_clEvENKUlvE0_clEvEUlfE_St5arrayIPcLm2EEEEviT0_T1_,"",@"SHT_CUDA_INFO"
	.sectionflags	@""
	.align	4


	//----- nvinfo : EIATTR_CUDA_API_VERSION
	.align		4
        /*0000*/ 	.byte	0x04, 0x37
        /*0002*/ 	.short	(.L_551 - .L_550)
.L_550:
        /*0004*/ 	.word	0x00000082


	//----- nvinfo : EIATTR_SW2861232_WAR
	.align		4
.L_551:
        /*0008*/ 	.byte	0x01, 0x35
	.zero		2


	//----- nvinfo : EIATTR_PARAM_CBANK
	.align		4
        /*000c*/ 	.byte	0x04, 0x0a
        /*000e*/ 	.short	(.L_553 - .L_552)
	.align		4
.L_552:
        /*0010*/ 	.word	index@(.nv.constant0._ZN2at6native29vectorized_elementwise_kernelILi2EZZZNS0_16cosh_kernel_cudaERNS_18TensorIteratorBaseEENKUlvE0_clEvENKUlvE0_clEvEUlfE_St5arrayIPcLm2EEEEviT0_T1_)
        /*0014*/ 	.short	0x0160
        /*0016*/ 	.short	0x0018


	//----- nvinfo : EIATTR_CBANK_PARAM_SIZE
	.align		4
.L_553:
        /*0018*/ 	.byte	0x03, 0x19
        /*001a*/ 	.short	0x0018


	//----- nvinfo : EIATTR_KPARAM_INFO
	.align		4
        /*001c*/ 	.byte	0x04, 0x17
        /*001e*/ 	.short	(.L_555 - .L_554)
.L_554:
        /*0020*/ 	.word	0x00000000
        /*0024*/ 	.short	0x0002
        /*0026*/ 	.short	0x0008
        /*0028*/ 	.byte	0x00, 0xf0, 0x41, 0x00


	//----- nvinfo : EIATTR_KPARAM_INFO
	.align		4
.L_555:
        /*002c*/ 	.byte	0x04, 0x17
        /*002e*/ 	.short	(.L_557 - .L_556)
.L_556:
        /*0030*/ 	.word	0x00000000
        /*0034*/ 	.short	0x0001
        /*0036*/ 	.short	0x0004
        /*0038*/ 	.byte	0x00, 0xf0, 0x05, 0x00


	//----- nvinfo : EIATTR_KPARAM_INFO
	.align		4
.L_557:
        /*003c*/ 	.byte	0x04, 0x17
        /*003e*/ 	.short	(.L_559 - .L_558)
.L_558:
        /*0040*/ 	.word	0x00000000
        /*0044*/ 	.short	0x0000
        /*0046*/ 	.short	0x0000
        /*0048*/ 	.byte	0x00, 0xf0, 0x11, 0x00


	//----- nvinfo : EIATTR_MAXREG_COUNT
	.align		4
.L_559:
        /*004c*/ 	.byte	0x03, 0x1b
        /*004e*/ 	.short	0x00ff


	//----- nvinfo : EIATTR_MERCURY_ISA_VERSION
	.align		4
        /*0050*/ 	.byte	0x03, 0x5f
        /*0052*/ 	.short	0x0000


	//----- nvinfo : EIATTR_EXIT_INSTR_OFFSETS
	.align		4
        /*0054*/ 	.byte	0x04, 0x1c
        /*0056*/ 	.short	(.L_561 - .L_560)


	//   ....[0]....
.L_560:
        /*0058*/ 	.word	0x000008e0


	//   ....[1]....
        /*005c*/ 	.word	0x00001a10


	//   ....[2]....
        /*0060*/ 	.word	0x00001a60


	//----- nvinfo : EIATTR_MAX_THREADS
	.align		4
.L_561:
        /*0064*/ 	.byte	0x04, 0x05
        /*0066*/ 	.short	(.L_563 - .L_562)
.L_562:
        /*0068*/ 	.word	0x00000080
        /*006c*/ 	.word	0x00000001
        /*0070*/ 	.word	0x00000001


	//----- nvinfo : EIATTR_CRS_STACK_SIZE
	.align		4
.L_563:
        /*0074*/ 	.byte	0x04, 0x1e
        /*0076*/ 	.short	(.L_565 - .L_564)
.L_564:
        /*0078*/ 	.word	0x00000000
.L_565:


//--------------------- .nv.info._ZN2at6native29vectorized_elementwise_kernelILi4EZZZNS0_16cosh_kernel_cudaERNS_18TensorIteratorBaseEENKUlvE0_clEvENKUlvE0_clEvEUlfE_St5arrayIPcLm2EEEEviT0_T1_ --------------------------
	.section	.nv.info._ZN2at6native29vectorized_elementwise_kernelILi4EZZZNS0_16cosh_kernel_cudaERNS_18TensorIteratorBaseEENKUlvE0_clEvENKUlvE0_clEvEUlfE_St5arrayIPcLm2EEEEviT0_T1_,"",@"SHT_CUDA_INFO"
	.sectionflags	@""
	.align	4


	//----- nvinfo : EIATTR_CUDA_API_VERSION
	.align		4
        /*0000*/ 	.byte	0x04, 0x37
        /*0002*/ 	.short	(.L_567 - .L_566)
.L_566:
        /*0004*/ 	.word	0x00000082


	//----- nvinfo : EIATTR_SW2861232_WAR
	.align		4
.L_567:
        /*0008*/ 	.byte	0x01, 0x35
	.zero		2


	//----- nvinfo : EIATTR_PARAM_CBANK
	.align		4
        /*000c*/ 	.byte	0x04, 0x0a
        /*000e*/ 	.short	(.L_569 - .L_568)
	.align		4
.L_568:
        /*0010*/ 	.word	index@(.nv.constant0._ZN2at6native29vectorized_elementwise_kernelILi4EZZZNS0_16cosh_kernel_cudaERNS_18TensorIteratorBaseEENKUlvE0_clEvENKUlvE0_clEvEUlfE_St5arrayIPcLm2EEEEviT0_T1_)
        /*0014*/ 	.short	0x0160
        /*0016*/ 	.short	0x0018


	//----- nvinfo : EIATTR_CBANK_PARAM_SIZE
	.align		4
.L_569:
        /*0018*/ 	.byte	0x03, 0x19
        /*001a*/ 	.short	0x0018


	//----- nvinfo : EIATTR_KPARAM_INFO
	.align		4
        /*001c*/ 	.byte	0x04, 0x17
        /*001e*/ 	.short	(.L_571 - .L_570)
.L_570:
        /*0020*/ 	.word	0x00000000
        /*0024*/ 	.short	0x0002
        /*0026*/ 	.short	0x0008
        /*0028*/ 	.byte	0x00, 0xf0, 0x41, 0x00


	//----- nvinfo : EIATTR_KPARAM_INFO
	.align		4
.L_571:
        /*002c*/ 	.byte	0x04, 0x17
        /*002e*/ 	.short	(.L_573 - .L_572)
.L_572:
        /*0030*/ 	.word	0x00000000
        /*0034*/ 	.short	0x0001
        /*0036*/ 	.short	0x0004
        /*0038*/ 	.byte	0x00, 0xf0, 0x05, 0x00


	//----- nvinfo : EIATTR_KPARAM_INFO
	.align		4
.L_573:
        /*003c*/ 	.byte	0x04, 0x17
        /*003e*/ 	.short	(.L_575 - .L_574)
.L_574:
        /*0040*/ 	.word	0x00000000
        /*0044*/ 	.short	0x0000
        /*0046*/ 	.short	0x0000
        /*0048*/ 	.byte	0x00, 0xf0, 0x11, 0x00


	//----- nvinfo : EIATTR_MAXREG_COUNT
	.align		4
.L_575:
        /*004c*/ 	.byte	0x03, 0x1b
        /*004e*/ 	.short	0x00ff


	//----- nvinfo : EIATTR_MERCURY_ISA_VERSION
	.align		4
        /*0050*/ 	.byte	0x03, 0x5f
        /*0052*/ 	.short	0x0000


	//----- nvinfo : EIATTR_EXIT_INSTR_OFFSETS
	.align		4
        /*0054*/ 	.byte	0x04, 0x1c
        /*0056*/ 	.short	(.L_577 - .L_576)


	//   ....[0]....
.L_576:
        /*0058*/ 	.word	0x000008a0


	//   ....[1]....
        /*005c*/ 	.word	0x000019d0


	//   ....[2]....
        /*0060*/ 	.word	0x00001a20


	//----- nvinfo : EIATTR_MAX_THREADS
	.align		4
.L_577:
        /*0064*/ 	.byte	0x04, 0x05
        /*0066*/ 	.short	(.L_579 - .L_578)
.L_578:
        /*0068*/ 	.word	0x00000080
        /*006c*/ 	.word	0x00000001
        /*0070*/ 	.word	0x00000001


	//----- nvinfo : EIATTR_CRS_STACK_SIZE
	.align		4
.L_579:
        /*0074*/ 	.byte	0x04, 0x1e
        /*0076*/ 	.short	(.L_581 - .L_580)
.L_580:
        /*0078*/ 	.word	0x00000000
.L_581:


//--------------------- .nv.info._ZN2at6native29vectorized_elementwise_kernelILi8EZZZNS0_16cosh_kernel_cudaERNS_18TensorIteratorBaseEENKUlvE0_clEvENKUlvE0_clEvEUlfE_St5arrayIPcLm2EEEEviT0_T1_ --------------------------
	.section	.nv.info._ZN2at6native29vectorized_elementwise_kernelILi8EZZZNS0_16cosh_kernel_cudaERNS_18TensorIteratorBaseEENKUlvE0_clEvENKUlvE0_clEvEUlfE_St5arrayIPcLm2EEEEviT0_T1_,"",@"SHT_CUDA_INFO"
	.sectionflags	@""
	.align	4


	//----- nvinfo : EIATTR_CUDA_API_VERSION
	.align		4
        /*0000*/ 	.byte	0x04, 0x37
        /*0002*/ 	.short	(.L_583 - .L_582)
.L_582:
        /*0004*/ 	.word	0x00000082


	//----- nvinfo : EIATTR_SW2861232_WAR
	.align		4
.L_583:
        /*0008*/ 	.byte	0x01, 0x35
	.zero		2


	//----- nvinfo : EIATTR_PARAM_CBANK
	.align		4
        /*000c*/ 	.byte	0x04, 0x0a
        /*000e*/ 	.short	(.L_585 - .L_584)
	.align		4
.L_584:
        /*0010*/ 	.word	index@(.nv.constant0._ZN2at6native29vectorized_elementwise_kernelILi8EZZZNS0_16cosh_kernel_cudaERNS_18TensorIteratorBaseEENKUlvE0_clEvENKUlvE0_clEvEUlfE_St5arrayIPcLm2EEEEviT0_T1_)
        /*0014*/ 	.short	0x0160
        /*0016*/ 	.short	0x0018


	//----- nvinfo : EIATTR_CBANK_PARAM_SIZE
	.align		4
.L_585:
        /*0018*/ 	.byte	0x03, 0x19
        /*001a*/ 	.short	0x0018


	//----- nvinfo : EIATTR_KPARAM_INFO
	.align		4
        /*001c*/ 	.byte	0x04, 0x17
        /*001e*/ 	.short	(.L_587 - .L_586)
.L_586:
        /*0020*/ 	.word	0x00000000
        /*0024*/ 	.short	0x0002
        /*0026*/ 	.short	0x0008
        /*0028*/ 	.byte	0x00, 0xf0, 0x41, 0x00


	//----- nvinfo : EIATTR_KPARAM_INFO
	.align		4
.L_587:
        /*002c*/ 	.byte	0x04, 0x17
        /*002e*/ 	.short	(.L_589 - .L_588)
.L_588:
        /*0030*/ 	.word	0x00000000
        /*0034*/ 	.short	0x0001
        /*0036*/ 	.short	0x0004
        /*0038*/ 	.byte	0x00, 0xf0, 0x05, 0x00


	//----- nvinfo : EIATTR_KPARAM_INFO
	.align		4
.L_589:
        /*003c*/ 	.byte	0x04, 0x17
        /*003e*/ 	.short	(.L_591 - .L_590)
.L_590:
        /*0040*/ 	.word	0x00000000
        /*0044*/ 	.short	0x0000
        /*0046*/ 	.short	0x0000
        /*0048*/ 	.byte	0x00, 0xf0, 0x11, 0x00


	//----- nvinfo : EIATTR_MAXREG_COUNT
	.align		4
.L_591:
        /*004c*/ 	.byte	0x03, 0x1b
        /*004e*/ 	.short	0x00ff


	//----- nvinfo : EIATTR_MERCURY_ISA_VERSION
	.align		4
        /*0050*/ 	.byte	0x03, 0x5f
        /*0052*/ 	.short	0x0000


	//----- nvinfo : EIATTR_EXIT_INSTR_OFFSETS
	.align		4
        /*0054*/ 	.byte	0x04, 0x1c
        /*0056*/ 	.short	(.L_593 - .L_592)


	//   ....[0]....
.L_592:
        /*0058*/ 	.word	0x00000010


	//----- nvinfo : EIATTR_MAX_THREADS
	.align		4
.L_593:
        /*005c*/ 	.byte	0x04, 0x05
        /*005e*/ 	.short	(.L_595 - .L_594)
.L_594:
        /*0060*/ 	.word	0x00000080
        /*0064*/ 	.word	0x00000001
        /*0068*/ 	.word	0x00000001
.L_595:


//--------------------- .nv.info._ZN2at6native18elementwise_kernelILi128ELi4EZNS0_15gpu_kernel_implIZZZNS0_16cosh_kernel_cudaERNS_18TensorIteratorBaseEENKUlvE0_clEvENKUlvE_clEvEUldE_EEvS4_RKT_EUliE_EEviT1_ --------------------------
	.section	.nv.info._ZN2at6native18elementwise_kernelILi128ELi4EZNS0_15gpu_kernel_implIZZZNS0_16cosh_kernel_cudaERNS_18TensorIteratorBaseEENKUlvE0_clEvENKUlvE_clEvEUldE_EEvS4_RKT_EUliE_EEviT1_,"",@"SHT_CUDA_INFO"
	.sectionflags	@""
	.align	4


	//----- nvinfo : EIATTR_CUDA_API_VERSION
	.align		4
        /*0000*/ 	.byte	0x04, 0x37
        /*0002*/ 	.short	(.L_597 - .L_596)
.L_596:
        /*0004*/ 	.word	0x00000082


	//----- nvinfo : EIATTR_SW2861232_WAR
	.align		4
.L_597:
        /*0008*/ 	.byte	0x01, 0x35
	.zero		2


	//----- nvinfo : EIATTR_PARAM_CBANK
	.align		4
        /*000c*/ 	.byte	0x04, 0x0a
        /*000e*/ 	.short	(.L_599 - .L_598)
	.align		4
.L_598:
        /*0010*/ 	.word	index@(.nv.constant0._ZN2at6native18elementwise_kernelILi128ELi4EZNS0_15gpu_kernel_implIZZZNS0_16cosh_kernel_cudaERNS_18TensorIteratorBaseEENKUlvE0_clEvENKUlvE_clEvEUldE_EEvS4_RKT_EUliE_EEviT1_)
        /*0014*/ 	.short	0x0160
        /*0016*/ 	.short	0x0220


	//----- nvinfo : EIATTR_CBANK_PARAM_SIZE
	.align		4
.L_599:
        /*0018*/ 	.byte	0x03, 0x19
        /*001a*/ 	.short	0x0220


	//----- nvinfo : EIATTR_KPARAM_INFO
	.align		4
        /*001c*/ 	.byte	0x04, 0x17
        /*001e*/ 	.short	(.L_601 - .L_600)
.L_600:
        /*0020*/ 	.word	0x00000000
        /*0024*/ 	.short	0x0001
        /*0026*/ 	.short	0x0008
        /*0028*/ 	.byte	0x00, 0xf0, 0x61, 0x08


	//----- nvinfo : EIATTR_KPARAM_INFO
	.align		4
.L_601:
        /*002c*/ 	.byte	0x04, 0x17
        /*002e*/ 	.short	(.L_603 - .L_602)
.L_602:
        /*0030*/ 	.word	0x00000000
        /*0034*/ 	.short	0x0000
        /*0036*/ 	.short	0x0000
        /*0038*/ 	.byte	0x00, 0xf0, 0x11, 0x00


	//----- nvinfo : EIATTR_MAXREG_COUNT
	.align		4
.L_603:
        /*003c*/ 	.byte	0x03, 0x1b
        /*003e*/ 	.short	0x0080


	//----- nvinfo : EIATTR_EXTERNS
	.align		4
        /*0040*/ 	.byte	0x04, 0x0f
        /*0042*/ 	.short	(.L_605 - .L_604)


	//   ....[0]....
	.align		4
.L_604:
        /*0044*/ 	.word	index@(__assertfail)


	//----- nvinfo : EIATTR_MERCURY_ISA_VERSION
	.align		4
.L_605:
        /*0048*/ 	.byte	0x03, 0x5f
        /*004a*/ 	.short	0x0000


	//----- nvinfo : EIATTR_SYSCALL_OFFSETS
	.align		4
        /*004c*/ 	.byte	0x04, 0x46
        /*004e*/ 	.short	(.L_607 - .L_606)


	//   ....[0]....
.L_606:
        /*0050*/ 	.word	0x00001db0


	//   ....[1]....
        /*0054*/ 	.word	0x00003010


	//   ....[2]....
        /*0058*/ 	.word	0x00004df0


	//   ....[3]....
        /*005c*/ 	.word	0x00006050


	//   ....[4]....
        /*0060*/ 	.word	0x00007e00


	//   ....[5]....
        /*0064*/ 	.word	0x00009060


	//   ....[6]....
        /*0068*/ 	.word	0x0000ae20


	//   ....[7]....
        /*006c*/ 	.word	0x0000c080


	//----- nvinfo : EIATTR_EXIT_INSTR_OFFSETS
	.align		4
.L_607:
        /*0070*/ 	.byte	0x04, 0x1c
        /*0072*/ 	.short	(.L_609 - .L_608)


	//   ....[0]....
.L_608:
        /*0074*/ 	.word	0x00009100


	//   ....[1]....
        /*0078*/ 	.word	0x0000b1d0


	//   ....[2]....
        /*007c*/ 	.word	0x0000b210


	//   ....[3]....
        /*0080*/ 	.word	0x0000b2a0


	//   ....[4]....
        /*0084*/ 	.word	0x0000b2d0


	//   ....[5]....
        /*0088*/ 	.word	0x0000b300


	//   ....[6]....
        /*008c*/ 	.word	0x0000b3b0


	//   ....[7]....
        /*0090*/ 	.word	0x0000b410


	//   ....[8]....
        /*0094*/ 	.word	0x0000b4d0


	//   ....[9]....
        /*0098*/ 	.word	0x0000b540


	//   ....[10]....
        /*009c*/ 	.word	0x0000b560


	//   ....[11]....
        /*00a0*/ 	.word	0x0000b620


	//   ....[12]....
        /*00a4*/ 	.word	0x0000b650


	//   ....[13]....
        /*00a8*/ 	.word	0x0000b800


	//   ....[14]....
        /*00ac*/ 	.word	0x0000b980


	//   ....[15]....
        /*00b0*/ 	.word	0x0000b9e0


	//   ....[16]....
        /*00b4*/ 	.word	0x0000ba90


	//   ....[17]....
        /*00b8*/ 	.word	0x0000bc30


	//   ....[18]....
        /*00bc*/ 	.word	0x0000bdd0


	//   ....[19]....
        /*00c0*/ 	.word	0x0000bf50


	//   ....[20]....
        /*00c4*/ 	.word	0x0000c090


	//   ....[21]....
        /*00c8*/ 	.word	0x0000c0c0


	//   ....[22]....
        /*00cc*/ 	.word	0x0000c0f0


	//----- nvinfo : EIATTR_MAX_THREADS
	.align		4
.L_609:
        /*00d0*/ 	.byte	0x04, 0x05
        /*00d2*/ 	.short	(.L_611 - .L_610)
.L_610:
        /*00d4*/ 	.word	0x00000080
        /*00d8*/ 	.word	0x00000001
        /*00dc*/ 	.word	0x00000001


	//----- nvinfo : EIATTR_CRS_STACK_SIZE
	.align		4
.L_611:
        /*00e0*/ 	.byte	0x04, 0x1e
        /*00e2*/ 	.short	(.L_613 - .L_612)
.L_612:
        /*00e4*/ 	.word	0x00000000
.L_613:


//--------------------- .nv.info._ZN2at6native27unrolled_elementwise_kernelIZZZNS0_16cosh_kernel_cudaERNS_18TensorIteratorBaseEENKUlvE0_clEvENKUlvE_clEvEUldE_St5arrayIPcLm2EELi4E23TrivialOffsetCalculatorILi1EjESB_NS0_6memory12LoadWithCastILi1EEENSC_13StoreWithCastILi1EEEEEviT_T0_T2_T3_T4_T5_ --------------------------
	.section	.nv.info._ZN2at6native27unrolled_elementwise_kernelIZZZNS0_16cosh_kernel_cudaERNS_18TensorIteratorBaseEENKUlvE0_clEvENKUlvE_clEvEUldE_St5arrayIPcLm2EELi4E23TrivialOffsetCalculatorILi1EjESB_NS0_6memory12LoadWithCastILi1EEENSC_13StoreWithCastILi1EEEEEviT_T0_T2_T3_T4_T5_,"",@"SHT_CUDA_INFO"
	.sectionflags	@""
	.align	4


	//----- nvinfo : EIATTR_CUDA_API_VERSION
	.align		4
        /*0000*/ 	.byte	0x04, 0x37
        /*0002*/ 	.short	(.L_615 - .L_614)
.L_614:
        /*0004*/ 	.word	0x00000082


	//----- nvinfo : EIATTR_SW2861232_WAR
	.align		4
.L_615:
        /*0008*/ 	.byte	0x01, 0x35
	.zero		2


	//----- nvinfo : EIATTR_PARAM_CBANK
	.align		4
        /*000c*/ 	.byte	0x04, 0x0a
        /*000e*/ 	.short	(.L_617 - .L_616)
	.align		4
.L_616:
        /*0010*/ 	.word	index@(.nv.constant0._ZN2at6native27unrolled_elementwise_kernelIZZZNS0_16cosh_kernel_cudaERNS_18TensorIteratorBaseEENKUlvE0_clEvENKUlvE_clEvEUldE_St5arrayIPcLm2EELi4E23TrivialOffsetCalculatorILi1EjESB_NS0_6memory12LoadWithCastILi1EEENSC_13StoreWithCastILi1EEEEEviT_T0_T2_T3_T4_T5_)
        /*0014*/ 	.short	0x0160
        /*0016*/ 	.short	0x002c


	//----- nvinfo : EIATTR_CBANK_PARAM_SIZE
	.align		4
.L_617:
        /*0018*/ 	.byte	0x03, 0x19
        /*001a*/ 	.short	0x002c


	//----- nvinfo : EIATTR_KPARAM_INFO
	.align		4
        /*001c*/ 	.byte	0x04, 0x17
        /*001e*/ 	.short	(.L_619 - .L_618)
.L_618:
        /*0020*/ 	.word	0x00000000
        /*0024*/ 	.short	0x0006
        /*0026*/ 	.short	0x0024
        /*0028*/ 	.byte	0x00, 0xf0, 0x21, 0x00


	//----- nvinfo : EIATTR_KPARAM_INFO
	.align		4
.L_619:
        /*002c*/ 	.byte	0x04, 0x17
        /*002e*/ 	.short	(.L_621 - .L_620)
.L_620:
        /*0030*/ 	.word	0x00000000
        /*0034*/ 	.short	0x0005
        /*0036*/ 	.short	0x001c
        /*0038*/ 	.byte	0x00, 0xf0, 0x21, 0x00


	//----- nvinfo : EIATTR_KPARAM_INFO
	.align		4
.L_621:
        /*003c*/ 	.byte	0x04, 0x17
        /*003e*/ 	.short	(.L_623 - .L_622)
.L_622:
        /*0040*/ 	.word	0x00000000
        /*0044*/ 	.short	0x0004
        /*0046*/ 	.short	0x0019
        /*0048*/ 	.byte	0x00, 0xf0, 0x05, 0x00


	//----- nvinfo : EIATTR_KPARAM_INFO
	.align		4
.L_623:
        /*004c*/ 	.byte	0x04, 0x17
        /*004e*/ 	.short	(.L_625 - .L_624)
.L_624:
        /*0050*/ 	.word	0x00000000
        /*0054*/ 	.short	0x0003
        /*0056*/ 	.short	0x0018
        /*0058*/ 	.byte	0x00, 0xf0, 0x05, 0x00


	//----- nvinfo : EIATTR_KPARAM_INFO
	.align		4
.L_625:
        /*005c*/ 	.byte	0x04, 0x17
        /*005e*/ 	.short	(.L_627 - .L_626)
.L_626:
        /*0060*/ 	.word	0x00000000
        /*0064*/ 	.short	0x0002
        /*0066*/ 	.short	0x0008
        /*0068*/ 	.byte	0x00, 0xf0, 0x41, 0x00


	//----- nvinfo : EIATTR_KPARAM_INFO
	.align		4
.L_627:
        /*006c*/ 	.byte	0x04, 0x17
        /*006e*/ 	.short	(.L_629 - .L_628)
.L_628:
        /*0070*/ 	.word	0x00000000
        /*0074*/ 	.short	0x0001
        /*0076*/ 	.short	0x0004
        /*0078*/ 	.byte	0x00, 0xf0, 0x05, 0x00


	//----- nvinfo : EIATTR_KPARAM_INFO
	.align		4
.L_629:
        /*007c*/ 	.byte	0x04, 0x17
        /*007e*/ 	.short	(.L_631 - .L_630)
.L_630:
        /*0080*/ 	.word	0x00000000
        /*0084*/ 	.short	0x0000
        /*0086*/ 	.short	0x0000
        /*0088*/ 	.byte	0x00, 0xf0, 0x11, 0x00


	//----- nvinfo : EIATTR_MAXREG_COUNT
	.align		4
.L_631:
        /*008c*/ 	.byte	0x03, 0x1b
        /*008e*/ 	.short	0x00ff


	//----- nvinfo : EIATTR_EXTERNS
	.align		4
        /*0090*/ 	.byte	0x04, 0x0f
        /*0092*/ 	.short	(.L_633 - .L_632)


	//   ....[0]....
	.align		4
.L_632:
        /*0094*/ 	.word	index@(__assertfail)


	//----- nvinfo : EIATTR_MERCURY_ISA_VERSION
	.align		4
.L_633:
        /*0098*/ 	.byte	0x03, 0x5f
        /*009a*/ 	.short	0x0000


	//----- nvinfo : EIATTR_SYSCALL_OFFSETS
	.align		4
        /*009c*/ 	.byte	0x04, 0x46
        /*009e*/ 	.short	(.L_635 - .L_634)


	//   ....[0]....
.L_634:
        /*00a0*/ 	.word	0x00000f90


	//   ....[1]....
        /*00a4*/ 	.word	0x00001f40


	//   ....[2]....
        /*00a8*/ 	.word	0x00002f00


	//   ....[3]....
        /*00ac*/ 	.word	0x00003e90


	//   ....[4]....
        /*00b0*/ 	.word	0x00005ad0


	//   ....[5]....
        /*00b4*/ 	.word	0x00006b70


	//   ....[6]....
        /*00b8*/ 	.word	0x00007bd0


	//   ....[7]....
        /*00bc*/ 	.word	0x00008c50


	//----- nvinfo : EIATTR_EXIT_INSTR_OFFSETS
	.align		4
.L_635:
        /*00c0*/ 	.byte	0x04, 0x1c
        /*00c2*/ 	.short	(.L_637 - .L_636)


	//   ....[0]....
.L_636:
        /*00c4*/ 	.word	0x00007c70


	//   ....[1]....
        /*00c8*/ 	.word	0x00007da0


	//   ....[2]....
        /*00cc*/ 	.word	0x00007de0


	//   ....[3]....
        /*00d0*/ 	.word	0x00007e70


	//   ....[4]....
        /*00d4*/ 	.word	0x00007ea0


	//   ....[5]....
        /*00d8*/ 	.word	0x00007ed0


	//   ....[6]....
        /*00dc*/ 	.word	0x00007f80


	//   ....[7]....
        /*00e0*/ 	.word	0x00007fe0


	//   ....[8]....
        /*00e4*/ 	.word	0x000080a0


	//   ....[9]....
        /*00e8*/ 	.word	0x00008110


	//   ....[10]....
        /*00ec*/ 	.word	0x00008130


	//   ....[11]....
        /*00f0*/ 	.word	0x000081f0


	//   ....[12]....
        /*00f4*/ 	.word	0x00008220


	//   ....[13]....
        /*00f8*/ 	.word	0x000083d0


	//   ....[14]....
        /*00fc*/ 	.word	0x00008550


	//   ....[15]....
        /*0100*/ 	.word	0x000085b0


	//   ....[16]....
        /*0104*/ 	.word	0x00008660


	//   ....[17]....
        /*0108*/ 	.word	0x00008800


	//   ....[18]....
        /*010c*/ 	.word	0x000089a0


	//   ....[19]....
        /*0110*/ 	.word	0x00008b20


	//   ....[20]....
        /*0114*/ 	.word	0x00008c60


	//   ....[21]....
        /*0118*/ 	.word	0x00008c90


	//   ....[22]....
        /*011c*/ 	.word	0x00008cc0


	//----- nvinfo : EIATTR_MAX_THREADS
	.align		4
.L_637:
        /*0120*/ 	.byte	0x04, 0x05
        /*0122*/ 	.short	(.L_639 - .L_638)
.L_638:
        /*0124*/ 	.word	0x00000080
        /*0128*/ 	.word	0x00000001
        /*012c*/ 	.word	0x00000001


	//----- nvinfo : EIATTR_CRS_STACK_SIZE
	.align		4
.L_639:
        /*0130*/ 	.byte	0x04, 0x1e
        /*0132*/ 	.short	(.L_641 - .L_640)
.L_640:
        /*0134*/ 	.word	0x00000000
.L_641:


//--------------------- .nv.info._ZN2at6native18elementwise_kernelILi128ELi2EZNS0_22gpu_kernel_impl_nocastIZZZNS0_16cosh_kernel_cudaERNS_18TensorIteratorBaseEENKUlvE0_clEvENKUlvE_clEvEUldE_EEvS4_RKT_EUliE_EEviT1_ --------------------------
	.section	.nv.info._ZN2at6native18elementwise_kernelILi128ELi2EZNS0_22gpu_kernel_impl_nocastIZZZNS0_16cosh_kernel_cudaERNS_18TensorIteratorBaseEENKUlvE0_clEvENKUlvE_clEvEUldE_EEvS4_RKT_EUliE_EEviT1_,"",@"SHT_CUDA_INFO"
	.sectionflags	@""
	.align	4


	//----- nvinfo : EIATTR_CUDA_API_VERSION
	.align		4
        /*0000*/ 	.byte	0x04, 0x37
        /*0002*/ 	.short	(.L_643 - .L_642)
.L_642:
        /*0004*/ 	.word	0x00000082


	//----- nvinfo : EIATTR_SW2861232_WAR
	.align		4
.L_643:
        /*0008*/ 	.byte	0x01, 0x35
	.zero		2


	//----- nvinfo : EIATTR_PARAM_CBANK
	.align		4
        /*000c*/ 	.byte	0x04, 0x0a
        /*000e*/ 	.short	(.L_645 - .L_644)
	.align		4
.L_644:
        /*0010*/ 	.word	index@(.nv.constant0._ZN2at6native18elementwise_kernelILi128ELi2EZNS0_22gpu_kernel_impl_nocastIZZZNS0_16cosh_kernel_cudaERNS_18TensorIteratorBaseEENKUlvE0_clEvENKUlvE_clEvEUldE_EEvS4_RKT_EUliE_EEviT1_)
        /*0014*/ 	.short	0x0160
        /*0016*/ 	.short	0x0220


	//----- nvinfo : EIATTR_CBANK_PARAM_SIZE
	.align		4
.L_645:
        /*0018*/ 	.byte	0x03, 0x19
        /*001a*/ 	.short	0x0220


	//----- nvinfo : EIATTR_KPARAM_INFO
	.align		4
        /*001c*/ 	.byte	0x04, 0x17
        /*001e*/ 	.short	(.L_647 - .L_646)
.L_646:
        /*0020*/ 	.word	0x00000000
        /*0024*/ 	.short	0x0001
        /*0026*/ 	.short	0x0008
        /*0028*/ 	.byte	0x00, 0xf0, 0x61, 0x08


	//----- nvinfo : EIATTR_KPARAM_INFO
	.align		4
.L_647:
        /*002c*/ 	.byte	0x04, 0x17
        /*002e*/ 	.short	(.L_649 - .L_648)
.L_648:
        /*0030*/ 	.word	0x00000000
        /*0034*/ 	.short	0x0000
        /*0036*/ 	.short	0x0000
        /*0038*/ 	.byte	0x00, 0xf0, 0x11, 0x00


	//----- nvinfo : EIATTR_MAXREG_COUNT
	.align		4
.L_649:
        /*003c*/ 	.byte	0x03, 0x1b
        /*003e*/ 	.short	0x0080


	//----- nvinfo : EIATTR_MERCURY_ISA_VERSION
	.align		4
        /*0040*/ 	.byte	0x03, 0x5f
        /*0042*/ 	.short	0x0000


	//----- nvinfo : EIATTR_EXIT_INSTR_OFFSETS
	.align		4
        /*0044*/ 	.byte	0x04, 0x1c
        /*0046*/ 	.short	(.L_651 - .L_650)


	//   ....[0]....
.L_650:
        /*0048*/ 	.word	0x000011a0


	//   ....[1]....
        /*004c*/ 	.word	0x000022a0


	//----- nvinfo : EIATTR_MAX_THREADS
	.align		4
.L_651:
        /*0050*/ 	.byte	0x04, 0x05
        /*0052*/ 	.short	(.L_653 - .L_652)
.L_652:
        /*0054*/ 	.word	0x00000080
        /*0058*/ 	.word	0x00000001
        /*005c*/ 	.word	0x00000001


	//----- nvinfo : EIATTR_CRS_STACK_SIZE
	.align		4
.L_653:
        /*0060*/ 	.byte	0x04, 0x1e
        /*0062*/ 	.short	(.L_655 - .L_654)
.L_654:
        /*0064*/ 	.word	0x00000000
.L_655:


//--------------------- .nv.info._ZN2at6native27unrolled_elementwise_kernelIZZZNS0_16cosh_kernel_cudaERNS_18TensorIteratorBaseEENKUlvE0_clEvENKUlvE_clEvEUldE_St5arrayIPcLm2EELi4E23TrivialOffsetCalculatorILi1EjESB_NS0_6memory15LoadWithoutCastENSC_16StoreWithoutCastEEEviT_T0_T2_T3_T4_T5_ --------------------------
	.section	.nv.info._ZN2at6native27unrolled_elementwise_kernelIZZZNS0_16cosh_kernel_cudaERNS_18TensorIteratorBaseEENKUlvE0_clEvENKUlvE_clEvEUldE_St5arrayIPcLm2EELi4E23TrivialOffsetCalculatorILi1EjESB_NS0_6memory15LoadWithoutCastENSC_16StoreWithoutCastEEEviT_T0_T2_T3_T4_T5_,"",@"SHT_CUDA_INFO"
	.sectionflags	@""
	.align	4


	//----- nvinfo : EIATTR_CUDA_API_VERSION
	.align		4
        /*0000*/ 	.byte	0x04, 0x37
        /*0002*/ 	.short	(.L_657 - .L_656)
.L_656:
        /*0004*/ 	.word	0x00000082


	//----- nvinfo : EIATTR_SW2861232_WAR
	.align		4
.L_657:
        /*0008*/ 	.byte	0x01, 0x35
	.zero		2


	//----- nvinfo : EIATTR_PARAM_CBANK
	.align		4
        /*000c*/ 	.byte	0x04, 0x0a
        /*000e*/ 	.short	(.L_659 - .L_658)
	.align		4
.L_658:
        /*0010*/ 	.word	index@(.nv.constant0._ZN2at6native27unrolled_elementwise_kernelIZZZNS0_16cosh_kernel_cudaERNS_18TensorIteratorBaseEENKUlvE0_clEvENKUlvE_clEvEUldE_St5arrayIPcLm2EELi4E23TrivialOffsetCalculatorILi1EjESB_NS0_6memory15LoadWithoutCastENSC_16StoreWithoutCastEEEviT_T0_T2_T3_T4_T5_)
        /*0014*/ 	.short	0x0160
        /*0016*/ 	.short	0x001c


	//----- nvinfo : EIATTR_CBANK_PARAM_SIZE
	.align		4
.L_659:
        /*0018*/ 	.byte	0x03, 0x19
        /*001a*/ 	.short	0x001c


	//----- nvinfo : EIATTR_KPARAM_INFO
	.align		4
        /*001c*/ 	.byte	0x04, 0x17
        /*001e*/ 	.short	(.L_661 - .L_660)
.L_660:
        /*0020*/ 	.word	0x00000000
        /*0024*/ 	.short	0x0006
        /*0026*/ 	.short	0x001b
        /*0028*/ 	.byte	0x00, 0xf0, 0x05, 0x00


	//----- nvinfo : EIATTR_KPARAM_INFO
	.align		4
.L_661:
        /*002c*/ 	.byte	0x04, 0x17
        /*002e*/ 	.short	(.L_663 - .L_662)
.L_662:
        /*0030*/ 	.word	0x00000000
        /*0034*/ 	.short	0x0005
        /*0036*/ 	.short	0x001a
        /*0038*/ 	.byte	0x00, 0xf0, 0x05, 0x00


	//----- nvinfo : EIATTR_KPARAM_INFO
	.align		4
.L_663:
        /*003c*/ 	.byte	0x04, 0x17
        /*003e*/ 	.short	(.L_665 - .L_664)
.L_664:
        /*0040*/ 	.word	0x00000000
        /*0044*/ 	.short	0x0004
        /*0046*/ 	.short	0x0019
        /*0048*/ 	.byte	0x00, 0xf0, 0x05, 0x00


	//----- nvinfo : EIATTR_KPARAM_INFO
	.align		4
.L_665:
        /*004c*/ 	.byte	0x04, 0x17
        /*004e*/ 	.short	(.L_667 - .L_666)
.L_666:
        /*0050*/ 	.word	0x00000000
        /*0054*/ 	.short	0x0003
        /*0056*/ 	.short	0x0018
        /*0058*/ 	.byte	0x00, 0xf0, 0x05, 0x00


	//----- nvinfo : EIATTR_KPARAM_INFO
	.align		4
.L_667:
        /*005c*/ 	.byte	0x04, 0x17
        /*005e*/ 	.short	(.L_669 - .L_668)
.L_668:
        /*0060*/ 	.word	0x00000000
        /*0064*/ 	.short	0x0002
        /*0066*/ 	.short	0x0008
        /*0068*/ 	.byte	0x00, 0xf0, 0x41, 0x00


	//----- nvinfo : EIATTR_KPARAM_INFO
	.align		4
.L_669:
        /*006c*/ 	.byte	0x04, 0x17
        /*006e*/ 	.short	(.L_671 - .L_670)
.L_670:
        /*0070*/ 	.word	0x00000000
        /*0074*/ 	.short	0x0001
        /*0076*/ 	.short	0x0004
        /*0078*/ 	.byte	0x00, 0xf0, 0x05, 0x00


	//----- nvinfo : EIATTR_KPARAM_INFO
	.align		4
.L_671:
        /*007c*/ 	.byte	0x04, 0x17
        /*007e*/ 	.short	(.L_673 - .L_672)
.L_672:
        /*0080*/ 	.word	0x00000000
        /*0084*/ 	.short	0x0000
        /*0086*/ 	.short	0x0000
        /*0088*/ 	.byte	0x00, 0xf0, 0x11, 0x00


	//----- nvinfo : EIATTR_MAXREG_COUNT
	.align		4
.L_673:
        /*008c*/ 	.byte	0x03, 0x1b
        /*008e*/ 	.short	0x00ff


	//----- nvinfo : EIATTR_MERCURY_ISA_VERSION
	.align		4
        /*0090*/ 	.byte	0x03, 0x5f
        /*0092*/ 	.short	0x0000


	//----- nvinfo : EIATTR_EXIT_INSTR_OFFSETS
	.align		4
        /*0094*/ 	.byte	0x04, 0x1c
        /*0096*/ 	.short	(.L_675 - .L_674)


	//   ....[0]....
.L_674:
        /*0098*/ 	.word	0x00000dd0


	//   ....[1]....
        /*009c*/ 	.word	0x00000e20


	//----- nvinfo : EIATTR_MAX_THREADS
	.align		4
.L_675:
        /*00a0*/ 	.byte	0x04, 0x05
        /*00a2*/ 	.short	(.L_677 - .L_676)
.L_676:
        /*00a4*/ 	.word	0x00000080
        /*00a8*/ 	.word	0x00000001
        /*00ac*/ 	.word	0x00000001


	//----- nvinfo : EIATTR_CRS_STACK_SIZE
	.align		4
.L_677:
        /*00b0*/ 	.byte	0x04, 0x1e
        /*00b2*/ 	.short	(.L_679 - .L_678)
.L_678:
        /*00b4*/ 	.word	0x00000000
.L_679:


//--------------------- .nv.info._ZN2at6native29vectorized_elementwise_kernelILi2EZZZNS0_16cosh_kernel_cudaERNS_18TensorIteratorBaseEENKUlvE0_clEvENKUlvE_clEvEUldE_St5arrayIPcLm2EEEEviT0_T1_ --------------------------
	.section	.nv.info._ZN2at6native29vectorized_elementwise_kernelILi2EZZZNS0_16cosh_kernel_cudaERNS_18TensorIteratorBaseEENKUlvE0_clEvENKUlvE_clEvEUldE_St5arrayIPcLm2EEEEviT0_T1_,"",@"SHT_CUDA_INFO"
	.sectionflags	@""
	.align	4


	//----- nvinfo : EIATTR_CUDA_API_VERSION
	.align		4
        /*0000*/ 	.byte	0x04, 0x37
        /*0002*/ 	.short	(.L_681 - .L_680)
.L_680:
        /*0004*/ 	.word	0x00000082


	//----- nvinfo : EIATTR_SW2861232_WAR
	.align		4
.L_681:
        /*0008*/ 	.byte	0x01, 0x35
	.zero		2


	//----- nvinfo : EIATTR_PARAM_CBANK
	.align		4
        /*000c*/ 	.byte	0x04, 0x0a
        /*000e*/ 	.short	(.L_683 - .L_682)
	.align		4
.L_682:
        /*0010*/ 	.word	index@(.nv.constant0._ZN2at6native29vectorized_elementwise_kernelILi2EZZZNS0_16cosh_kernel_cudaERNS_18TensorIteratorBaseEENKUlvE0_clEvENKUlvE_clEvEUldE_St5arrayIPcLm2EEEEviT0_T1_)
        /*0014*/ 	.short	0x0160
        /*0016*/ 	.short	0x0018


	//----- nvinfo : EIATTR_CBANK_PARAM_SIZE
	.align		4
.L_683:
        /*0018*/ 	.byte	0x03, 0x19
        /*001a*/ 	.short	0x0018


	//----- nvinfo : EIATTR_KPARAM_INFO
	.align		4
        /*001c*/ 	.byte	0x04, 0x17
        /*001e*/ 	.short	(.L_685 - .L_684)
.L_684:
        /*0020*/ 	.word	0x00000000
        /*0024*/ 	.short	0x0002
        /*0026*/ 	.short	0x0008
        /*0028*/ 	.byte	0x00, 0xf0, 0x41, 0x00


	//----- nvinfo : EIATTR_KPARAM_INFO
	.align		4
.L_685:
        /*002c*/ 	.byte	0x04, 0x17
        /*002e*/ 	.short	(.L_687 - .L_686)
.L_686:
        /*0030*/ 	.word	0x00000000
        /*0034*/ 	.short	0x0001
        /*0036*/ 	.short	0x0004
        /*0038*/ 	.byte	0x00, 0xf0, 0x05, 0x00


	//----- nvinfo : EIATTR_KPARAM_INFO
	.align		4
.L_687:
        /*003c*/ 	.byte	0x04, 0x17
        /*003e*/ 	.short	(.L_689 - .L_688)
.L_688:
        /*0040*/ 	.word	0x00000000
        /*0044*/ 	.short	0x0000
        /*0046*/ 	.short	0x0000
        /*0048*/ 	.byte	0x00, 0xf0, 0x11, 0x00


	//----- nvinfo : EIATTR_MAXREG_COUNT
	.align		4
.L_689:
        /*004c*/ 	.byte	0x03, 0x1b
        /*004e*/ 	.short	0x00ff


	//----- nvinfo : EIATTR_MERCURY_ISA_VERSION
	.align		4
        /*0050*/ 	.byte	0x03, 0x5f
        /*0052*/ 	.short	0x0000


	//----- nvinfo : EIATTR_EXIT_INSTR_OFFSETS
	.align		4
        /*0054*/ 	.byte	0x04, 0x1c
        /*0056*/ 	.short	(.L_691 - .L_690)


	//   ....[0]....
.L_690:
        /*0058*/ 	.word	0x000013f0


	//   ....[1]....
        /*005c*/ 	.word	0x00003040


	//   ....[2]....
        /*0060*/ 	.word	0x00003090


	//----- nvinfo : EIATTR_MAX_THREADS
	.align		4
.L_691:
        /*0064*/ 	.byte	0x04, 0x05
        /*0066*/ 	.short	(.L_693 - .L_692)
.L_692:
        /*0068*/ 	.word	0x00000080
        /*006c*/ 	.word	0x00000001
        /*0070*/ 	.word	0x00000001


	//----- nvinfo : EIATTR_CRS_STACK_SIZE
	.align		4
.L_693:
        /*0074*/ 	.byte	0x04, 0x1e
        /*0076*/ 	.short	(.L_695 - .L_694)
.L_694:
        /*0078*/ 	.word	0x00000000
.L_695:


//--------------------- .nv.info._ZN2at6native29vectorized_elementwise_kernelILi4EZZZNS0_16cosh_kernel_cudaERNS_18TensorIteratorBaseEENKUlvE0_clEvENKUlvE_clEvEUldE_St5arrayIPcLm2EEEEviT0_T1_ --------------------------
	.section	.nv.info._ZN2at6native29vectorized_elementwise_kernelILi4EZZZNS0_16cosh_kernel_cudaERNS_18TensorIteratorBaseEENKUlvE0_clEvENKUlvE_clEvEUldE_St5arrayIPcLm2EEEEviT0_T1_,"",@"SHT_CUDA_INFO"
	.sectionflags	@""
	.align	4


	//----- nvinfo : EIATTR_CUDA_API_VERSION
	.align		4
        /*0000*/ 	.byte	0x04, 0x37
        /*0002*/ 	.short	(.L_697 - .L_696)
.L_696:
        /*0004*/ 	.word	0x00000082


	//----- nvinfo : EIATTR_SW2861232_WAR
	.align		4
.L_697:
        /*0008*/ 	.byte	0x01, 0x35
	.zero		2


	//----- nvinfo : EIATTR_PARAM_CBANK
	.align		4
        /*000c*/ 	.byte	0x04, 0x0a
        /*000e*/ 	.short	(.L_699 - .L_698)
	.align		4
.L_698:
        /*0010*/ 	.word	index@(.nv.constant0._ZN2at6native29vectorized_elementwise_kernelILi4EZZZNS0_16cosh_kernel_cudaERNS_18TensorIteratorBaseEENKUlvE0_clEvENKUlvE_clEvEUldE_St5arrayIPcLm2EEEEviT0_T1_)
        /*0014*/ 	.short	0x0160
        /*0016*/ 	.short	0x0018


	//----- nvinfo : EIATTR_CBANK_PARAM_SIZE
	.align		4
.L_699:
        /*0018*/ 	.byte	0x03, 0x19
        /*001a*/ 	.short	0x0018


	//----- nvinfo : EIATTR_KPARAM_INFO
	.align		4
        /*001c*/ 	.byte	0x04, 0x17
        /*001e*/ 	.short	(.L_701 - .L_700)
.L_700:
        /*0020*/ 	.word	0x00000000
        /*0024*/ 	.short	0x0002
        /*0026*/ 	.short	0x0008
        /*0028*/ 	.byte	0x00, 0xf0, 0x41, 0x00


	//----- nvinfo : EIATTR_KPARAM_INFO
	.align		4
.L_701:
        /*002c*/ 	.byte	0x04, 0x17
        /*002e*/ 	.short	(.L_703 - .L_702)
.L_702:
        /*0030*/ 	.word	0x00000000
        /*0034*/ 	.short	0x0001
        /*0036*/ 	.short	0x0004
        /*0038*/ 	.byte	0x00, 0xf0, 0x05, 0x00


	//----- nvinfo : EIATTR_KPARAM_INFO
	.align		4
.L_703:
        /*003c*/ 	.byte	0x04, 0x17
        /*003e*/ 	.short	(.L_705 - .L_704)
.L_704:
        /*0040*/ 	.word	0x00000000
        /*0044*/ 	.short	0x0000
        /*0046*/ 	.short	0x0000
        /*0048*/ 	.byte	0x00, 0xf0, 0x11, 0x00


	//----- nvinfo : EIATTR_MAXREG_COUNT
	.align		4
.L_705:
        /*004c*/ 	.byte	0x03, 0x1b
        /*004e*/ 	.short	0x00ff


	//----- nvinfo : EIATTR_MERCURY_ISA_VERSION
	.align		4
        /*0050*/ 	.byte	0x03, 0x5f
        /*0052*/ 	.short	0x0000


	//----- nvinfo : EIATTR_EXIT_INSTR_OFFSETS
	.align		4
        /*0054*/ 	.byte	0x04, 0x1c
        /*0056*/ 	.short	(.L_707 - .L_706)


	//   ....[0]....
.L_706:
        /*0058*/ 	.word	0x000013f0


	//   ....[1]....
        /*005c*/ 	.word	0x00003040


	//   ....[2]....
        /*0060*/ 	.word	0x00003090


	//----- nvinfo : EIATTR_MAX_THREADS
	.align		4
.L_707:
        /*0064*/ 	.byte	0x04, 0x05
        /*0066*/ 	.short	(.L_709 - .L_708)
.L_708:
        /*0068*/ 	.word	0x00000080
        /*006c*/ 	.word	0x00000001
        /*0070*/ 	.word	0x00000001


	//----- nvinfo : EIATTR_CRS_STACK_SIZE
	.align		4
.L_709:
        /*0074*/ 	.byte	0x04, 0x1e
        /*0076*/ 	.short	(.L_711 - .L_710)
.L_710:
        /*0078*/ 	.word	0x00000000
.L_711:


//--------------------- .nv.info._ZN2at6native29vectorized_elementwise_kernelILi8EZZZNS0_16cosh_kernel_cudaERNS_18TensorIteratorBaseEENKUlvE0_clEvENKUlvE_clEvEUldE_St5arrayIPcLm2EEEEviT0_T1_ --------------------------
	.section	.nv.info._ZN2at6native29vectorized_elementwise_kernelILi8EZZZNS0_16cosh_kernel_cudaERNS_18TensorIteratorBaseEENKUlvE0_clEvENKUlvE_clEvEUldE_St5arrayIPcLm2EEEEviT0_T1_,"",@"SHT_CUDA_INFO"
	.sectionflags	@""
	.align	4


	//----- nvinfo : EIATTR_CUDA_API_VERSION
	.align		4
        /*0000*/ 	.byte	0x04, 0x37
        /*0002*/ 	.short	(.L_713 - .L_712)
.L_712:
        /*0004*/ 	.word	0x00000082


	//----- nvinfo : EIATTR_SW2861232_WAR
	.align		4
.L_713:
        /*0008*/ 	.byte	0x01, 0x35
	.zero		2


	//----- nvinfo : EIATTR_PARAM_CBANK
	.align		4
        /*000c*/ 	.byte	0x04, 0x0a
        /*000e*/ 	.short	(.L_715 - .L_714)
	.align		4
.L_714:
        /*0010*/ 	.word	index@(.nv.constant0._ZN2at6native29vectorized_elementwise_kernelILi8EZZZNS0_16cosh_kernel_cudaERNS_18TensorIteratorBaseEENKUlvE0_clEvENKUlvE_clEvEUldE_St5arrayIPcLm2EEEEviT0_T1_)
        /*0014*/ 	.short	0x0160
        /*0016*/ 	.short	0x0018


	//----- nvinfo : EIATTR_CBANK_PARAM_SIZE
	.align		4
.L_715:
        /*0018*/ 	.byte	0x03, 0x19
        /*001a*/ 	.short	0x0018


	//----- nvinfo : EIATTR_KPARAM_INFO
	.align		4
        /*001c*/ 	.byte	0x04, 0x17
        /*001e*/ 	.short	(.L_717 - .L_716)
.L_716:
        /*0020*/ 	.word	0x00000000
        /*0024*/ 	.short	0x0002
        /*0026*/ 	.short	0x0008
        /*0028*/ 	.byte	0x00, 0xf0, 0x41, 0x00


	//----- nvinfo : EIATTR_KPARAM_INFO
	.align		4
.L_717:
        /*002c*/ 	.byte	0x04, 0x17
        /*002e*/ 	.short	(.L_719 - .L_718)
.L_718:
        /*0030*/ 	.word	0x00000000
        /*0034*/ 	.short	0x0001
        /*0036*/ 	.short	0x0004
        /*0038*/ 	.byte	0x00, 0xf0, 0x05, 0x00


	//----- nvinfo : EIATTR_KPARAM_INFO
	.align		4
.L_719:
        /*003c*/ 	.byte	0x04, 0x17
        /*003e*/ 	.short	(.L_721 - .L_720)
.L_720:
        /*0040*/ 	.word	0x00000000
        /*0044*/ 	.short	0x0000
        /*0046*/ 	.short	0x0000
        /*0048*/ 	.byte	0x00, 0xf0, 0x11, 0x00


	//----- nvinfo : EIATTR_MAXREG_COUNT
	.align		4
.L_721:
        /*004c*/ 	.byte	0x03, 0x1b
        /*004e*/ 	.short	0x00ff


	//----- nvinfo : EIATTR_MERCURY_ISA_VERSION
	.align		4
        /*0050*/ 	.byte	0x03, 0x5f
        /*0052*/ 	.short	0x0000


	//----- nvinfo : EIATTR_EXIT_INSTR_OFFSETS
	.align		4
        /*0054*/ 	.byte	0x04, 0x1c
        /*0056*/ 	.short	(.L_723 - .L_722)


	//   ....[0]....
.L_722:
        /*0058*/ 	.word	0x00000010


	//----- nvinfo : EIATTR_MAX_THREADS
	.align		4
.L_723:
        /*005c*/ 	.byte	0x04, 0x05
        /*005e*/ 	.short	(.L_725 - .L_724)
.L_724:
        /*0060*/ 	.word	0x00000080
        /*0064*/ 	.word	0x00000001
        /*0068*/ 	.word	0x00000001
.L_725:


//--------------------- .nv.callgraph             --------------------------
	.section	.nv.callgraph,"",@"SHT_CUDA_CALLGRAPH"
	.align	4
	.sectionentsize	8
	.align		4
        /*0000*/ 	.word	0x00000000
	.align		4
        /*0004*/ 	.word	0xffffffff
	.align		4
        /*0008*/ 	.word	index@(_ZN2at6native18elementwise_kernelILi128ELi4EZNS0_15gpu_kernel_implIZZZNS0_16cosh_kernel_cudaERNS_18TensorIteratorBaseEENKUlvE0_clEvENKUlvE2_clEvEUlN3c108BFloat16EE_EEvS4_RKT_EUliE_EEviT1_)
	.align		4
        /*000c*/ 	.word	index@(__assertfail)
	.align		4
        /*0010*/ 	.word	index@(_ZN2at6native27unrolled_elementwise_kernelIZZZNS0_16cosh_kernel_cudaERNS_18TensorIteratorBaseEENKUlvE0_clEvENKUlvE2_clEvEUlN3c108BFloat16EE_St5arrayIPcLm2EELi4E23TrivialOffsetCalculatorILi1EjESD_NS0_6memory12LoadWithCastILi1EEENSE_13StoreWithCastILi1EEEEEviT_T0_T2_T3_T4_T5_)
	.align		4
        /*0014*/ 	.word	index@(__assertfail)
	.align		4
        /*0018*/ 	.word	index@(_ZN2at6native18elementwise_kernelILi128ELi4EZNS0_15gpu_kernel_implIZZZNS0_16cosh_kernel_cudaERNS_18TensorIteratorBaseEENKUlvE0_clEvENKUlvE1_clEvEUlN3c104HalfEE_EEvS4_RKT_EUliE_EEviT1_)
	.align		4
        /*001c*/ 	.word	index@(__assertfail)
	.align		4
        /*0020*/ 	.word	index@(_ZN2at6native27unrolled_elementwise_kernelIZZZNS0_16cosh_kernel_cudaERNS_18TensorIteratorBaseEENKUlvE0_clEvENKUlvE1_clEvEUlN3c104HalfEE_St5arrayIPcLm2EELi4E23TrivialOffsetCalculatorILi1EjESD_NS0_6memory12LoadWithCastILi1EEENSE_13StoreWithCastILi1EEEEEviT_T0_T2_T3_T4_T5_)
	.align		4
        /*0024*/ 	.word	index@(__assertfail)
	.align		4
        /*0028*/ 	.word	index@(_ZN2at6native18elementwise_kernelILi128ELi4EZNS0_15gpu_kernel_implIZZZNS0_16cosh_kernel_cudaERNS_18TensorIteratorBaseEENKUlvE0_clEvENKUlvE0_clEvEUlfE_EEvS4_RKT_EUliE_EEviT1_)
	.align		4
        /*002c*/ 	.word	index@(__assertfail)
	.align		4
        /*0030*/ 	.word	index@(_ZN2at6native27unrolled_elementwise_kernelIZZZNS0_16cosh_kernel_cudaERNS_18TensorIteratorBaseEENKUlvE0_clEvENKUlvE0_clEvEUlfE_St5arrayIPcLm2EELi4E23TrivialOffsetCalculatorILi1EjESB_NS0_6memory12LoadWithCastILi1EEENSC_13StoreWithCastILi1EEEEEviT_T0_T2_T3_T4_T5_)
	.align		4
        /*0034*/ 	.word	index@(__assertfail)
	.align		4
        /*0038*/ 	.word	index@(_ZN2at6native18elementwise_kernelILi128ELi4EZNS0_15gpu_kernel_implIZZZNS0_16cosh_kernel_cudaERNS_18TensorIteratorBaseEENKUlvE0_clEvENKUlvE_clEvEUldE_EEvS4_RKT_EUliE_EEviT1_)
	.align		4
        /*003c*/ 	.word	index@(__assertfail)
	.align		4
        /*0040*/ 	.word	index@(_ZN2at6native27unrolled_elementwise_kernelIZZZNS0_16cosh_kernel_cudaERNS_18TensorIteratorBaseEENKUlvE0_clEvENKUlvE_clEvEUldE_St5arrayIPcLm2EELi4E23TrivialOffsetCalculatorILi1EjESB_NS0_6memory12LoadWithCastILi1EEENSC_13StoreWithCastILi1EEEEEviT_T0_T2_T3_T4_T5_)
	.align		4
        /*0044*/ 	.word	index@(__assertfail)
	.align		4
        /*0048*/ 	.word	0x00000000
	.align		4
        /*004c*/ 	.word	0xfffffffe
	.align		4
        /*0050*/ 	.word	0x00000000
	.align		4
        /*0054*/ 	.word	0xfffffffd
	.align		4
        /*0058*/ 	.word	0x00000000
	.align		4
        /*005c*/ 	.word	0xfffffffc


//--------------------- .nv.rel.action            --------------------------
	.section	.nv.rel.action,"",@"SHT_CUDA_RELOCINFO"
	.align	8
	.sectionentsize	8
        /*0000*/ 	.byte	0x73, 0x00, 0x00, 0x00, 0x00, 0x00, 0x00, 0x00, 0x00, 0x00, 0x00, 0x11, 0x25, 0x00, 0x05, 0x36


//--------------------- .nv.constant4             --------------------------
	.section	.nv.constant4,"a",@progbits
	.align	8
	.align		8
.nv.constant4:
        /*0000*/ 	.dword	__assertfail
	.align		8
        /*0008*/ 	.dword	__unnamed_1
	.align		8
        /*0010*/ 	.dword	__unnamed_2
	.align		8
        /*0018*/ 	.dword	__unnamed_3
	.align		8
        /*0020*/ 	.dword	__unnamed_4
	.align		8
        /*0028*/ 	.dword	__unnamed_5
	.align		8
        /*0030*/ 	.dword	__unnamed_6
	.align		8
        /*0038*/ 	.dword	__unnamed_7
	.align		8
        /*0040*/ 	.dword	__unnamed_8
	.align		8
        /*0048*/ 	.dword	_ZN58_INTERNAL_80e8daad_27_UnaryGeometricCoshKernel_cu_585f02e44cuda3std3__45__cpo5beginE
	.align		8
        /*0050*/ 	.dword	_ZN58_INTERNAL_80e8daad_27_UnaryGeometricCoshKernel_cu_585f02e44cuda3std3__45__cpo3endE
	.align		8
        /*0058*/ 	.dword	_ZN58_INTERNAL_80e8daad_27_UnaryGeometricCoshKernel_cu_585f02e44cuda3std3__45__cpo6cbeginE
	.align		8
        /*0060*/ 	.dword	_ZN58_INTERNAL_80e8daad_27_UnaryGeometricCoshKernel_cu_585f02e44cuda3std3__45__cpo4cendE
	.align		8
        /*0068*/ 	.dword	_ZN58_INTERNAL_80e8daad_27_UnaryGeometricCoshKernel_cu_585f02e44cuda3std3__45__cpo6rbeginE
	.align		8
        /*0070*/ 	.dword	_ZN58_INTERNAL_80e8daad_27_UnaryGeometricCoshKernel_cu_585f02e44cuda3std3__45__cpo4rendE
	.align		8
        /*0078*/ 	.dword	_ZN58_INTERNAL_80e8daad_27_UnaryGeometricCoshKernel_cu_585f02e44cuda3std3__45__cpo7crbeginE
	.align		8
        /*0080*/ 	.dword	_ZN58_INTERNAL_80e8daad_27_UnaryGeometricCoshKernel_cu_585f02e44cuda3std3__45__cpo5crendE
	.align		8
        /*0088*/ 	.dword	_ZN58_INTERNAL_80e8daad_27_UnaryGeometricCoshKernel_cu_585f02e44cuda3std3__460_GLOBAL__N__80e8daad_27_UnaryGeometricCoshKernel_cu_585f02e46ignoreE
	.align		8
        /*0090*/ 	.dword	_ZN58_INTERNAL_80e8daad_27_UnaryGeometricCoshKernel_cu_585f02e44cuda3std3__419piecewise_constructE
	.align		8
        /*0098*/ 	.dword	_ZN58_INTERNAL_80e8daad_27_UnaryGeometricCoshKernel_cu_585f02e44cuda3std3__48in_placeE
	.align		8
        /*00a0*/ 	.dword	_ZN58_INTERNAL_80e8daad_27_UnaryGeometricCoshKernel_cu_585f02e44cuda3std3__420unreachable_sentinelE
	.align		8
        /*00a8*/ 	.dword	_ZN58_INTERNAL_80e8daad_27_UnaryGeometricCoshKernel_cu_585f02e44cuda3std6ranges3__45__cpo4swapE
	.align		8
        /*00b0*/ 	.dword	_ZN58_INTERNAL_80e8daad_27_UnaryGeometricCoshKernel_cu_585f02e44cuda3std6ranges3__45__cpo9iter_moveE
	.align		8
        /*00b8*/ 	.dword	_ZN58_INTERNAL_80e8daad_27_UnaryGeometricCoshKernel_cu_585f02e44cuda3std6ranges3__45__cpo5beginE
	.align		8
        /*00c0*/ 	.dword	_ZN58_INTERNAL_80e8daad_27_UnaryGeometricCoshKernel_cu_585f02e44cuda3std6ranges3__45__cpo3endE
	.align		8
        /*00c8*/ 	.dword	_ZN58_INTERNAL_80e8daad_27_UnaryGeometricCoshKernel_cu_585f02e44cuda3std6ranges3__45__cpo6cbeginE
	.align		8
        /*00d0*/ 	.dword	_ZN58_INTERNAL_80e8daad_27_UnaryGeometricCoshKernel_cu_585f02e44cuda3std6ranges3__45__cpo4cendE
	.align		8
        /*00d8*/ 	.dword	_ZN58_INTERNAL_80e8daad_27_UnaryGeometricCoshKernel_cu_585f02e44cuda3std6ranges3__45__cpo7advanceE
	.align		8
        /*00e0*/ 	.dword	_ZN58_INTERNAL_80e8daad_27_UnaryGeometricCoshKernel_cu_585f02e44cuda3std6ranges3__45__cpo9iter_swapE
	.align		8
        /*00e8*/ 	.dword	_ZN58_INTERNAL_80e8daad_27_UnaryGeometricCoshKernel_cu_585f02e44cuda3std6ranges3__45__cpo4nextE
	.align		8
        /*00f0*/ 	.dword	_ZN58_INTERNAL_80e8daad_27_UnaryGeometricCoshKernel_cu_585f02e44cuda3std6ranges3__45__cpo4prevE
	.align		8
        /*00f8*/ 	.dword	_ZN58_INTERNAL_80e8daad_27_UnaryGeometricCoshKernel_cu_585f02e44cuda3std6ranges3__45__cpo4dataE
	.align		8
        /*0100*/ 	.dword	_ZN58_INTERNAL_80e8daad_27_UnaryGeometricCoshKernel_cu_585f02e44cuda3std6ranges3__45__cpo5cdataE
	.align		8
        /*0108*/ 	.dword	_ZN58_INTERNAL_80e8daad_27_UnaryGeometricCoshKernel_cu_585f02e44cuda3std6ranges3__45__cpo4sizeE
	.align		8
        /*0110*/ 	.dword	_ZN58_INTERNAL_80e8daad_27_UnaryGeometricCoshKernel_cu_585f02e44cuda3std6ranges3__45__cpo5ssizeE
	.align		8
        /*0118*/ 	.dword	_ZN58_INTERNAL_80e8daad_27_UnaryGeometricCoshKernel_cu_585f02e44cuda3std6ranges3__45__cpo8distanceE
	.align		8
        /*0120*/ 	.dword	_ZN58_INTERNAL_80e8daad_27_UnaryGeometricCoshKernel_cu_585f02e46thrust23THRUST_300001_SM_800_NS6system6detail10sequential3seqE
	.align		8
        /*0128*/ 	.dword	$str$6
	.align		8
        /*0130*/ 	.dword	$str$7


//--------------------- .nv.constant2._ZN2at6native18elementwise_kernelILi128ELi4EZNS0_15gpu_kernel_implIZZZNS0_16cosh_kernel_cudaERNS_18TensorIteratorBaseEENKUlvE0_clEvENKUlvE2_clEvEUlN3c108BFloat16EE_EEvS4_RKT_EUliE_EEviT1_ --------------------------
	.section	.nv.constant2._ZN2at6native18elementwise_kernelILi128ELi4EZNS0_15gpu_kernel_implIZZZNS0_16cosh_kernel_cudaERNS_18TensorIteratorBaseEENKUlvE0_clEvENKUlvE2_clEvEUlN3c108BFloat16EE_EEvS4_RKT_EUliE_EEviT1_,"a",@progbits
	.sectionflags	@""
	.align	4
.nv.constant2._ZN2at6native18elementwise_kernelILi128ELi4EZNS0_15gpu_kernel_implIZZZNS0_16cosh_kernel_cudaERNS_18TensorIteratorBaseEENKUlvE0_clEvENKUlvE2_clEvEUlN3c108BFloat16EE_EEvS4_RKT_EUliE_EEviT1_:
        /*0000*/ 	.byte	0x00, 0x00, 0x00, 0xf0, 0xff, 0xff, 0x0f, 0x38


//--------------------- .nv.constant0._ZN2at6native18elementwise_kernelILi128ELi4EZNS0_15gpu_kernel_implIZZZNS0_16cosh_kernel_cudaERNS_18TensorIteratorBaseEENKUlvE0_clEvENKUlvE2_clEvEUlN3c108BFloat16EE_EEvS4_RKT_EUliE_EEviT1_ --------------------------
	.section	.nv.constant0._ZN2at6native18elementwise_kernelILi128ELi4EZNS0_15gpu_kernel_implIZZZNS0_16cosh_kernel_cudaERNS_18TensorIteratorBaseEENKUlvE0_clEvENKUlvE2_clEvEUlN3c108BFloat16EE_EEvS4_RKT_EUliE_EEviT1_,"a",@progbits
	.sectionflags	@""
	.align	4
.nv.constant0._ZN2at6native18elementwise_kernelILi128ELi4EZNS0_15gpu_kernel_implIZZZNS0_16cosh_kernel_cudaERNS_18TensorIteratorBaseEENKUlvE0_clEvENKUlvE2_clEvEUlN3c108BFloat16EE_EEvS4_RKT_EUliE_EEviT1_:
	.zero		896


//--------------------- .nv.constant2._ZN2at6native27unrolled_elementwise_kernelIZZZNS0_16cosh_kernel_cudaERNS_18TensorIteratorBaseEENKUlvE0_clEvENKUlvE2_clEvEUlN3c108BFloat16EE_St5arrayIPcLm2EELi4E23TrivialOffsetCalculatorILi1EjESD_NS0_6memory12LoadWithCastILi1EEENSE_13StoreWithCastILi1EEEEEviT_T0_T2_T3_T4_T5_ --------------------------
	.section	.nv.constant2._ZN2at6native27unrolled_elementwise_kernelIZZZNS0_16cosh_kernel_cudaERNS_18TensorIteratorBaseEENKUlvE0_clEvENKUlvE2_clEvEUlN3c108BFloat16EE_St5arrayIPcLm2EELi4E23TrivialOffsetCalculatorILi1EjESD_NS0_6memory12LoadWithCastILi1EEENSE_13StoreWithCastILi1EEEEEviT_T0_T2_T3_T4_T5_,"a",@progbits
	.sectionflags	@""
	.align	4
.nv.constant2._ZN2at6native27unrolled_elementwise_kernelIZZZNS0_16cosh_kernel_cudaERNS_18TensorIteratorBaseEENKUlvE0_clEvENKUlvE2_clEvEUlN3c108BFloat16EE_St5arrayIPcLm2EELi4E23TrivialOffsetCalculatorILi1EjESD_NS0_6memory12LoadWithCastILi1EEENSE_13StoreWithCastILi1EEEEEviT_T0_T2_T3_T4_T5_:
        /*0000*/ 	.byte	0x00, 0x00, 0x00, 0xf0, 0xff, 0xff, 0x0f, 0x38


//--------------------- .nv.constant0._ZN2at6native27unrolled_elementwise_kernelIZZZNS0_16cosh_kernel_cudaERNS_18TensorIteratorBaseEENKUlvE0_clEvENKUlvE2_clEvEUlN3c108BFloat16EE_St5arrayIPcLm2EELi4E23TrivialOffsetCalculatorILi1EjESD_NS0_6memory12LoadWithCastILi1EEENSE_13StoreWithCastILi1EEEEEviT_T0_T2_T3_T4_T5_ --------------------------
	.section	.nv.constant0._ZN2at6native27unrolled_elementwise_kernelIZZZNS0_16cosh_kernel_cudaERNS_18TensorIteratorBaseEENKUlvE0_clEvENKUlvE2_clEvEUlN3c108BFloat16EE_St5arrayIPcLm2EELi4E23TrivialOffsetCalculatorILi1EjESD_NS0_6memory12LoadWithCastILi1EEENSE_13StoreWithCastILi1EEEEEviT_T0_T2_T3_T4_T5_,"a",@progbits
	.sectionflags	@""
	.align	4
.nv.constant0._ZN2at6native27unrolled_elementwise_kernelIZZZNS0_16cosh_kernel_cudaERNS_18TensorIteratorBaseEENKUlvE0_clEvENKUlvE2_clEvEUlN3c108BFloat16EE_St5arrayIPcLm2EELi4E23TrivialOffsetCalculatorILi1EjESD_NS0_6memory12LoadWithCastILi1EEENSE_13StoreWithCastILi1EEEEEviT_T0_T2_T3_T4_T5_:
	.zero		396


//--------------------- .nv.constant0._ZN2at6native18elementwise_kernelILi128ELi4EZNS0_22gpu_kernel_impl_nocastIZZZNS0_16cosh_kernel_cudaERNS_18TensorIteratorBaseEENKUlvE0_clEvENKUlvE2_clEvEUlN3c108BFloat16EE_EEvS4_RKT_EUliE_EEviT1_ --------------------------
	.section	.nv.constant0._ZN2at6native18elementwise_kernelILi128ELi4EZNS0_22gpu_kernel_impl_nocastIZZZNS0_16cosh_kernel_cudaERNS_18TensorIteratorBaseEENKUlvE0_clEvENKUlvE2_clEvEUlN3c108BFloat16EE_EEvS4_RKT_EUliE_EEviT1_,"a",@progbits
	.sectionflags	@""
	.align	4
.nv.constant0._ZN2at6native18elementwise_kernelILi128ELi4EZNS0_22gpu_kernel_impl_nocastIZZZNS0_16cosh_kernel_cudaERNS_18TensorIteratorBaseEENKUlvE0_clEvENKUlvE2_clEvEUlN3c108BFloat16EE_EEvS4_RKT_EUliE_EEviT1_:
	.zero		896


//--------------------- .nv.constant0._ZN2at6native27unrolled_elementwise_kernelIZZZNS0_16cosh_kernel_cudaERNS_18TensorIteratorBaseEENKUlvE0_clEvENKUlvE2_clEvEUlN3c108BFloat16EE_St5arrayIPcLm2EELi4E23TrivialOffsetCalculatorILi1EjESD_NS0_6memory15LoadWithoutCastENSE_16StoreWithoutCastEEEviT_T0_T2_T3_T4_T5_ --------------------------
	.section	.nv.constant0._ZN2at6native27unrolled_elementwise_kernelIZZZNS0_16cosh_kernel_cudaERNS_18TensorIteratorBaseEENKUlvE0_clEvENKUlvE2_clEvEUlN3c108BFloat16EE_St5arrayIPcLm2EELi4E23TrivialOffsetCalculatorILi1EjESD_NS0_6memory15LoadWithoutCastENSE_16StoreWithoutCastEEEviT_T0_T2_T3_T4_T5_,"a",@progbits
	.sectionflags	@""
	.align	4
.nv.constant0._ZN2at6native27unrolled_elementwise_kernelIZZZNS0_16cosh_kernel_cudaERNS_18TensorIteratorBaseEENKUlvE0_clEvENKUlvE2_clEvEUlN3c108BFloat16EE_St5arrayIPcLm2EELi4E23TrivialOffsetCalculatorILi1EjESD_NS0_6memory15LoadWithoutCastENSE_16StoreWithoutCastEEEviT_T0_T2_T3_T4_T5_:
	.zero		380


//--------------------- .nv.constant0._ZN2at6native29vectorized_elementwise_kernelILi2EZZZNS0_16cosh_kernel_cudaERNS_18TensorIteratorBaseEENKUlvE0_clEvENKUlvE2_clEvEUlN3c108BFloat16EE_St5arrayIPcLm2EEEEviT0_T1_ --------------------------
	.section	.nv.constant0._ZN2at6native29vectorized_elementwise_kernelILi2EZZZNS0_16cosh_kernel_cudaERNS_18TensorIteratorBaseEENKUlvE0_clEvENKUlvE2_clEvEUlN3c108BFloat16EE_St5arrayIPcLm2EEEEviT0_T1_,"a",@progbits
	.sectionflags	@""
	.align	4
.nv.constant0._ZN2at6native29vectorized_elementwise_kernelILi2EZZZNS0_16cosh_kernel_cudaERNS_18TensorIteratorBaseEENKUlvE0_clEvENKUlvE2_clEvEUlN3c108BFloat16EE_St5arrayIPcLm2EEEEviT0_T1_:
	.zero		376


//--------------------- .nv.constant0._ZN2at6native29vectorized_elementwise_kernelILi4EZZZNS0_16cosh_kernel_cudaERNS_18TensorIteratorBaseEENKUlvE0_clEvENKUlvE2_clEvEUlN3c108BFloat16EE_St5arrayIPcLm2EEEEviT0_T1_ --------------------------
	.section	.nv.constant0._ZN2at6native29vectorized_elementwise_kernelILi4EZZZNS0_16cosh_kernel_cudaERNS_18TensorIteratorBaseEENKUlvE0_clEvENKUlvE2_clEvEUlN3c108BFloat16EE_St5arrayIPcLm2EEEEviT0_T1_,"a",@progbits
	.sectionflags	@""
	.align	4
.nv.constant0._ZN2at6native29vectorized_elementwise_kernelILi4EZZZNS0_16cosh_kernel_cudaERNS_18TensorIteratorBaseEENKUlvE0_clEvENKUlvE2_clEvEUlN3c108BFloat16EE_St5arrayIPcLm2EEEEviT0_T1_:
	.zero		376


//--------------------- .nv.constant0._ZN2at6native29vectorized_elementwise_kernelILi8EZZZNS0_16cosh_kernel_cudaERNS_18TensorIteratorBaseEENKUlvE0_clEvENKUlvE2_clEvEUlN3c108BFloat16EE_St5arrayIPcLm2EEEEviT0_T1_ --------------------------
	.section	.nv.constant0._ZN2at6native29vectorized_elementwise_kernelILi8EZZZNS0_16cosh_kernel_cudaERNS_18TensorIteratorBaseEENKUlvE0_clEvENKUlvE2_clEvEUlN3c108BFloat16EE_St5arrayIPcLm2EEEEviT0_T1_,"a",@progbits
	.sectionflags	@""
	.align	4
.nv.constant0._ZN2at6native29vectorized_elementwise_kernelILi8EZZZNS0_16cosh_kernel_cudaERNS_18TensorIteratorBaseEENKUlvE0_clEvENKUlvE2_clEvEUlN3c108BFloat16EE_St5arrayIPcLm2EEEEviT0_T1_:
	.zero		376


//--------------------- .nv.constant2._ZN2at6native18elementwise_kernelILi128ELi4EZNS0_15gpu_kernel_implIZZZNS0_16cosh_kernel_cudaERNS_18TensorIteratorBaseEENKUlvE0_clEvENKUlvE1_clEvEUlN3c104HalfEE_EEvS4_RKT_EUliE_EEviT1_ --------------------------
	.section	.nv.constant2._ZN2at6native18elementwise_kernelILi128ELi4EZNS0_15gpu_kernel_implIZZZNS0_16cosh_kernel_cudaERNS_18TensorIteratorBaseEENKUlvE0_clEvENKUlvE1_clEvEUlN3c104HalfEE_EEvS4_RKT_EUliE_EEviT1_,"a",@progbits
	.sectionflags	@""
	.align	4
.nv.constant2._ZN2at6native18elementwise_kernelILi128ELi4EZNS0_15gpu_kernel_implIZZZNS0_16cosh_kernel_cudaERNS_18TensorIteratorBaseEENKUlvE0_clEvENKUlvE1_clEvEUlN3c104HalfEE_EEvS4_RKT_EUliE_EEviT1_:
        /*0000*/ 	.byte	0x00, 0x00, 0x00, 0xf0, 0xff, 0xff, 0x0f, 0x38


//--------------------- .nv.constant0._ZN2at6native18elementwise_kernelILi128ELi4EZNS0_15gpu_kernel_implIZZZNS0_16cosh_kernel_cudaERNS_18TensorIteratorBaseEENKUlvE0_clEvENKUlvE1_clEvEUlN3c104HalfEE_EEvS4_RKT_EUliE_EEviT1_ --------------------------
	.section	.nv.constant0._ZN2at6native18elementwise_kernelILi128ELi4EZNS0_15gpu_kernel_implIZZZNS0_16cosh_kernel_cudaERNS_18TensorIteratorBaseEENKUlvE0_clEvENKUlvE1_clEvEUlN3c104HalfEE_EEvS4_RKT_EUliE_EEviT1_,"a",@progbits
	.sectionflags	@""
	.align	4
.nv.constant0._ZN2at6native18elementwise_kernelILi128ELi4EZNS0_15gpu_kernel_implIZZZNS0_16cosh_kernel_cudaERNS_18TensorIteratorBaseEENKUlvE0_clEvENKUlvE1_clEvEUlN3c104HalfEE_EEvS4_RKT_EUliE_EEviT1_:
	.zero		896


//--------------------- .nv.constant2._ZN2at6native27unrolled_elementwise_kernelIZZZNS0_16cosh_kernel_cudaERNS_18TensorIteratorBaseEENKUlvE0_clEvENKUlvE1_clEvEUlN3c104HalfEE_St5arrayIPcLm2EELi4E23TrivialOffsetCalculatorILi1EjESD_NS0_6memory12LoadWithCastILi1EEENSE_13StoreWithCastILi1EEEEEviT_T0_T2_T3_T4_T5_ --------------------------
	.section	.nv.constant2._ZN2at6native27unrolled_elementwise_kernelIZZZNS0_16cosh_kernel_cudaERNS_18TensorIteratorBaseEENKUlvE0_clEvENKUlvE1_clEvEUlN3c104HalfEE_St5arrayIPcLm2EELi4E23TrivialOffsetCalculatorILi1EjESD_NS0_6memory12LoadWithCastILi1EEENSE_13StoreWithCastILi1EEEEEviT_T0_T2_T3_T4_T5_,"a",@progbits
	.sectionflags	@""
	.align	4
.nv.constant2._ZN2at6native27unrolled_elementwise_kernelIZZZNS0_16cosh_kernel_cudaERNS_18TensorIteratorBaseEENKUlvE0_clEvENKUlvE1_clEvEUlN3c104HalfEE_St5arrayIPcLm2EELi4E23TrivialOffsetCalculatorILi1EjESD_NS0_6memory12LoadWithCastILi1EEENSE_13StoreWithCastILi1EEEEEviT_T0_T2_T3_T4_T5_:
        /*0000*/ 	.byte	0x00, 0x00, 0x00, 0xf0, 0xff, 0xff, 0x0f, 0x38


//--------------------- .nv.constant0._ZN2at6native27unrolled_elementwise_kernelIZZZNS0_16cosh_kernel_cudaERNS_18TensorIteratorBaseEENKUlvE0_clEvENKUlvE1_clEvEUlN3c104HalfEE_St5arrayIPcLm2EELi4E23TrivialOffsetCalculatorILi1EjESD_NS0_6memory12LoadWithCastILi1EEENSE_13StoreWithCastILi1EEEEEviT_T0_T2_T3_T4_T5_ --------------------------
	.section	.nv.constant0._ZN2at6native27unrolled_elementwise_kernelIZZZNS0_16cosh_kernel_cudaERNS_18TensorIteratorBaseEENKUlvE0_clEvENKUlvE1_clEvEUlN3c104HalfEE_St5arrayIPcLm2EELi4E23TrivialOffsetCalculatorILi1EjESD_NS0_6memory12LoadWithCastILi1EEENSE_13StoreWithCastILi1EEEEEviT_T0_T2_T3_T4_T5_,"a",@progbits
	.sectionflags	@""
	.align	4
.nv.constant0._ZN2at6native27unrolled_elementwise_kernelIZZZNS0_16cosh_kernel_cudaERNS_18TensorIteratorBaseEENKUlvE0_clEvENKUlvE1_clEvEUlN3c104HalfEE_St5arrayIPcLm2EELi4E23TrivialOffsetCalculatorILi1EjESD_NS0_6memory12LoadWithCastILi1EEENSE_13StoreWithCastILi1EEEEEviT_T0_T2_T3_T4_T5_:
	.zero		396


//--------------------- .nv.constant0._ZN2at6native18elementwise_kernelILi128ELi4EZNS0_22gpu_kernel_impl_nocastIZZZNS0_16cosh_kernel_cudaERNS_18TensorIteratorBaseEENKUlvE0_clEvENKUlvE1_clEvEUlN3c104HalfEE_EEvS4_RKT_EUliE_EEviT1_ --------------------------
	.section	.nv.constant0._ZN2at6native18elementwise_kernelILi128ELi4EZNS0_22gpu_kernel_impl_nocastIZZZNS0_16cosh_kernel_cudaERNS_18TensorIteratorBaseEENKUlvE0_clEvENKUlvE1_clEvEUlN3c104HalfEE_EEvS4_RKT_EUliE_EEviT1_,"a",@progbits
	.sectionflags	@""
	.align	4
.nv.constant0._ZN2at6native18elementwise_kernelILi128ELi4EZNS0_22gpu_kernel_impl_nocastIZZZNS0_16cosh_kernel_cudaERNS_18TensorIteratorBaseEENKUlvE0_clEvENKUlvE1_clEvEUlN3c104HalfEE_EEvS4_RKT_EUliE_EEviT1_:
	.zero		896


//--------------------- .nv.constant0._ZN2at6native27unrolled_elementwise_kernelIZZZNS0_16cosh_kernel_cudaERNS_18TensorIteratorBaseEENKUlvE0_clEvENKUlvE1_clEvEUlN3c104HalfEE_St5arrayIPcLm2EELi4E23TrivialOffsetCalculatorILi1EjESD_NS0_6memory15LoadWithoutCastENSE_16StoreWithoutCastEEEviT_T0_T2_T3_T4_T5_ --------------------------
	.section	.nv.constant0._ZN2at6native27unrolled_elementwise_kernelIZZZNS0_16cosh_kernel_cudaERNS_18TensorIteratorBaseEENKUlvE0_clEvENKUlvE1_clEvEUlN3c104HalfEE_St5arrayIPcLm2EELi4E23TrivialOffsetCalculatorILi1EjESD_NS0_6memory15LoadWithoutCastENSE_16StoreWithoutCastEEEviT_T0_T2_T3_T4_T5_,"a",@progbits
	.sectionflags	@""
	.align	4
.nv.constant0._ZN2at6native27unrolled_elementwise_kernelIZZZNS0_16cosh_kernel_cudaERNS_18TensorIteratorBaseEENKUlvE0_clEvENKUlvE1_clEvEUlN3c104HalfEE_St5arrayIPcLm2EELi4E23TrivialOffsetCalculatorILi1EjESD_NS0_6memory15LoadWithoutCastENSE_16StoreWithoutCastEEEviT_T0_T2_T3_T4_T5_:
	.zero		380


//--------------------- .nv.constant0._ZN2at6native29vectorized_elementwise_kernelILi2EZZZNS0_16cosh_kernel_cudaERNS_18TensorIteratorBaseEENKUlvE0_clEvENKUlvE1_clEvEUlN3c104HalfEE_St5arrayIPcLm2EEEEviT0_T1_ --------------------------
	.section	.nv.constant0._ZN2at6native29vectorized_elementwise_kernelILi2EZZZNS0_16cosh_kernel_cudaERNS_18TensorIteratorBaseEENKUlvE0_clEvENKUlvE1_clEvEUlN3c104HalfEE_St5arrayIPcLm2EEEEviT0_T1_,"a",@progbits
	.sectionflags	@""
	.align	4
.nv.constant0._ZN2at6native29vectorized_elementwise_kernelILi2EZZZNS0_16cosh_kernel_cudaERNS_18TensorIteratorBaseEENKUlvE0_clEvENKUlvE1_clEvEUlN3c104HalfEE_St5arrayIPcLm2EEEEviT0_T1_:
	.zero		376


//--------------------- .nv.constant0._ZN2at6native29vectorized_elementwise_kernelILi4EZZZNS0_16cosh_kernel_cudaERNS_18TensorIteratorBaseEENKUlvE0_clEvENKUlvE1_clEvEUlN3c104HalfEE_St5arrayIPcLm2EEEEviT0_T1_ --------------------------
	.section	.nv.constant0._ZN2at6native29vectorized_elementwise_kernelILi4EZZZNS0_16cosh_kernel_cudaERNS_18TensorIteratorBaseEENKUlvE0_clEvENKUlvE1_clEvEUlN3c104HalfEE_St5arrayIPcLm2EEEEviT0_T1_,"a",@progbits
	.sectionflags	@""
	.align	4
.nv.constant0._ZN2at6native29vectorized_elementwise_kernelILi4EZZZNS0_16cosh_kernel_cudaERNS_18TensorIteratorBaseEENKUlvE0_clEvENKUlvE1_clEvEUlN3c104HalfEE_St5arrayIPcLm2EEEEviT0_T1_:
	.zero		376


//--------------------- .nv.constant0._ZN2at6native29vectorized_elementwise_kernelILi8EZZZNS0_16cosh_kernel_cudaERNS_18TensorIteratorBaseEENKUlvE0_clEvENKUlvE1_clEvEUlN3c104HalfEE_St5arrayIPcLm2EEEEviT0_T1_ --------------------------
	.section	.nv.constant0._ZN2at6native29vectorized_elementwise_kernelILi8EZZZNS0_16cosh_kernel_cudaERNS_18TensorIteratorBaseEENKUlvE0_clEvENKUlvE1_clEvEUlN3c104HalfEE_St5arrayIPcLm2EEEEviT0_T1_,"a",@progbits
	.sectionflags	@""
	.align	4
.nv.constant0._ZN2at6native29vectorized_elementwise_kernelILi8EZZZNS0_16cosh_kernel_cudaERNS_18TensorIteratorBaseEENKUlvE0_clEvENKUlvE1_clEvEUlN3c104HalfEE_St5arrayIPcLm2EEEEviT0_T1_:
	.zero		376


//--------------------- .nv.constant2._ZN2at6native18elementwise_kernelILi128ELi4EZNS0_15gpu_kernel_implIZZZNS0_16cosh_kernel_cudaERNS_18TensorIteratorBaseEENKUlvE0_clEvENKUlvE0_clEvEUlfE_EEvS4_RKT_EUliE_EEviT1_ --------------------------
	.section	.nv.constant2._ZN2at6native18elementwise_kernelILi128ELi4EZNS0_15gpu_kernel_implIZZZNS0_16cosh_kernel_cudaERNS_18TensorIteratorBaseEENKUlvE0_clEvENKUlvE0_clEvEUlfE_EEvS4_RKT_EUliE_EEviT1_,"a",@progbits
	.sectionflags	@""
	.align	4
.nv.constant2._ZN2at6native18elementwise_kernelILi128ELi4EZNS0_15gpu_kernel_implIZZZNS0_16cosh_kernel_cudaERNS_18TensorIteratorBaseEENKUlvE0_clEvENKUlvE0_clEvEUlfE_EEvS4_RKT_EUliE_EEviT1_:
        /*0000*/ 	.byte	0x00, 0x00, 0x00, 0xf0, 0xff, 0xff, 0x0f, 0x38


//--------------------- .nv.constant0._ZN2at6native18elementwise_kernelILi128ELi4EZNS0_15gpu_kernel_implIZZZNS0_16cosh_kernel_cudaERNS_18TensorIteratorBaseEENKUlvE0_clEvENKUlvE0_clEvEUlfE_EEvS4_RKT_EUliE_EEviT1_ --------------------------
	.section	.nv.constant0._ZN2at6native18elementwise_kernelILi128ELi4EZNS0_15gpu_kernel_implIZZZNS0_16cosh_kernel_cudaERNS_18TensorIteratorBaseEENKUlvE0_clEvENKUlvE0_clEvEUlfE_EEvS4_RKT_EUliE_EEviT1_,"a",@progbits
	.sectionflags	@""
	.align	4
.nv.constant0._ZN2at6native18elementwise_kernelILi128ELi4EZNS0_15gpu_kernel_implIZZZNS0_16cosh_kernel_cudaERNS_18TensorIteratorBaseEENKUlvE0_clEvENKUlvE0_clEvEUlfE_EEvS4_RKT_EUliE_EEviT1_:
	.zero		896


//--------------------- .nv.constant2._ZN2at6native27unrolled_elementwise_kernelIZZZNS0_16cosh_kernel_cudaERNS_18TensorIteratorBaseEENKUlvE0_clEvENKUlvE0_clEvEUlfE_St5arrayIPcLm2EELi4E23TrivialOffsetCalculatorILi1EjESB_NS0_6memory12LoadWithCastILi1EEENSC_13StoreWithCastILi1EEEEEviT_T0_T2_T3_T4_T5_ --------------------------
	.section	.nv.constant2._ZN2at6native27unrolled_elementwise_kernelIZZZNS0_16cosh_kernel_cudaERNS_18TensorIteratorBaseEENKUlvE0_clEvENKUlvE0_clEvEUlfE_St5arrayIPcLm2EELi4E23TrivialOffsetCalculatorILi1EjESB_NS0_6memory12LoadWithCastILi1EEENSC_13StoreWithCastILi1EEEEEviT_T0_T2_T3_T4_T5_,"a",@progbits
	.sectionflags	@""
	.align	4
.nv.constant2._ZN2at6native27unrolled_elementwise_kernelIZZZNS0_16cosh_kernel_cudaERNS_18TensorIteratorBaseEENKUlvE0_clEvENKUlvE0_clEvEUlfE_St5arrayIPcLm2EELi4E23TrivialOffsetCalculatorILi1EjESB_NS0_6memory12LoadWithCastILi1EEENSC_13StoreWithCastILi1EEEEEviT_T0_T2_T3_T4_T5_:
        /*0000*/ 	.byte	0x00, 0x00, 0x00, 0xf0, 0xff, 0xff, 0x0f, 0x38


//--------------------- .nv.constant0._ZN2at6native27unrolled_elementwise_kernelIZZZNS0_16cosh_kernel_cudaERNS_18TensorIteratorBaseEENKUlvE0_clEvENKUlvE0_clEvEUlfE_St5arrayIPcLm2EELi4E23TrivialOffsetCalculatorILi1EjESB_NS0_6memory12LoadWithCastILi1EEENSC_13StoreWithCastILi1EEEEEviT_T0_T2_T3_T4_T5_ --------------------------
	.section	.nv.constant0._ZN2at6native27unrolled_elementwise_kernelIZZZNS0_16cosh_kernel_cudaERNS_18TensorIteratorBaseEENKUlvE0_clEvENKUlvE0_clEvEUlfE_St5arrayIPcLm2EELi4E23TrivialOffsetCalculatorILi1EjESB_NS0_6memory12LoadWithCastILi1EEENSC_13StoreWithCastILi1EEEEEviT_T0_T2_T3_T4_T5_,"a",@progbits
	.sectionflags	@""
	.align	4
.nv.constant0._ZN2at6native27unrolled_elementwise_kernelIZZZNS0_16cosh_kernel_cudaERNS_18TensorIteratorBaseEENKUlvE0_clEvENKUlvE0_clEvEUlfE_St5arrayIPcLm2EELi4E23TrivialOffsetCalculatorILi1EjESB_NS0_6memory12LoadWithCastILi1EEENSC_13StoreWithCastILi1EEEEEviT_T0_T2_T3_T4_T5_:
	.zero		396


//--------------------- .nv.constant0._ZN2at6native18elementwise_kernelILi128ELi2EZNS0_22gpu_kernel_impl_nocastIZZZNS0_16cosh_kernel_cudaERNS_18TensorIteratorBaseEENKUlvE0_clEvENKUlvE0_clEvEUlfE_EEvS4_RKT_EUliE_EEviT1_ --------------------------
	.section	.nv.constant0._ZN2at6native18elementwise_kernelILi128ELi2EZNS0_22gpu_kernel_impl_nocastIZZZNS0_16cosh_kernel_cudaERNS_18TensorIteratorBaseEENKUlvE0_clEvENKUlvE0_clEvEUlfE_EEvS4_RKT_EUliE_EEviT1_,"a",@progbits
	.sectionflags	@""
	.align	4
.nv.constant0._ZN2at6native18elementwise_kernelILi128ELi2EZNS0_22gpu_kernel_impl_nocastIZZZNS0_16cosh_kernel_cudaERNS_18TensorIteratorBaseEENKUlvE0_clEvENKUlvE0_clEvEUlfE_EEvS4_RKT_EUliE_EEviT1_:
	.zero		896


//--------------------- .nv.constant0._ZN2at6native27unrolled_elementwise_kernelIZZZNS0_16cosh_kernel_cudaERNS_18TensorIteratorBaseEENKUlvE0_clEvENKUlvE0_clEvEUlfE_St5arrayIPcLm2EELi4E23TrivialOffsetCalculatorILi1EjESB_NS0_6memory15LoadWithoutCastENSC_16StoreWithoutCastEEEviT_T0_T2_T3_T4_T5_ --------------------------
	.section	.nv.constant0._ZN2at6native27unrolled_elementwise_kernelIZZZNS0_16cosh_kernel_cudaERNS_18TensorIteratorBaseEENKUlvE0_clEvENKUlvE0_clEvEUlfE_St5arrayIPcLm2EELi4E23TrivialOffsetCalculatorILi1EjESB_NS0_6memory15LoadWithoutCastENSC_16StoreWithoutCastEEEviT_T0_T2_T3_T4_T5_,"a",@progbits
	.sectionflags	@""
	.align	4
.nv.constant0._ZN2at6native27unrolled_elementwise_kernelIZZZNS0_16cosh_kernel_cudaERNS_18TensorIteratorBaseEENKUlvE0_clEvENKUlvE0_clEvEUlfE_St5arrayIPcLm2EELi4E23TrivialOffsetCalculatorILi1EjESB_NS0_6memory15LoadWithoutCastENSC_16StoreWithoutCastEEEviT_T0_T2_T3_T4_T5_:
	.zero		380


//--------------------- .nv.constant0._ZN2at6native29vectorized_elementwise_kernelILi2EZZZNS0_16cosh_kernel_cudaERNS_18TensorIteratorBaseEENKUlvE0_clEvENKUlvE0_clEvEUlfE_St5arrayIPcLm2EEEEviT0_T1_ --------------------------
	.section	.nv.constant0._ZN2at6native29vectorized_elementwise_kernelILi2EZZZNS0_16cosh_kernel_cudaERNS_18TensorIteratorBaseEENKUlvE0_clEvENKUlvE0_clEvEUlfE_St5arrayIPcLm2EEEEviT0_T1_,"a",@progbits
	.sectionflags	@""
	.align	4
.nv.constant0._ZN2at6native29vectorized_elementwise_kernelILi2EZZZNS0_16cosh_kernel_cudaERNS_18TensorIteratorBaseEENKUlvE0_clEvENKUlvE0_clEvEUlfE_St5arrayIPcLm2EEEEviT0_T1_:
	.zero		376


//--------------------- .nv.constant0._ZN2at6native29vectorized_elementwise_kernelILi4EZZZNS0_16cosh_kernel_cudaERNS_18TensorIteratorBaseEENKUlvE0_clEvENKUlvE0_clEvEUlfE_St5arrayIPcLm2EEEEviT0_T1_ --------------------------
	.section	.nv.constant0._ZN2at6native29vectorized_elementwise_kernelILi4EZZZNS0_16cosh_kernel_cudaERNS_18TensorIteratorBaseEENKUlvE0_clEvENKUlvE0_clEvEUlfE_St5arrayIPcLm2EEEEviT0_T1_,"a",@progbits
	.sectionflags	@""
	.align	4
.nv.constant0._ZN2at6native29vectorized_elementwise_kernelILi4EZZZNS0_16cosh_kernel_cudaERNS_18TensorIteratorBaseEENKUlvE0_clEvENKUlvE0_clEvEUlfE_St5arrayIPcLm2EEEEviT0_T1_:
	.zero		376


//--------------------- .nv.constant0._ZN2at6native29vectorized_elementwise_kernelILi8EZZZNS0_16cosh_kernel_cudaERNS_18TensorIteratorBaseEENKUlvE0_clEvENKUlvE0_clEvEUlfE_St5arrayIPcLm2EEEEviT0_T1_ --------------------------
	.section	.nv.constant0._ZN2at6native29vectorized_elementwise_kernelILi8EZZZNS0_16cosh_kernel_cudaERNS_18TensorIteratorBaseEENKUlvE0_clEvENKUlvE0_clEvEUlfE_St5arrayIPcLm2EEEEviT0_T1_,"a",@progbits
	.sectionflags	@""
	.align	4
.nv.constant0._ZN2at6native29vectorized_elementwise_kernelILi8EZZZNS0_16cosh_kernel_cudaERNS_18TensorIteratorBaseEENKUlvE0_clEvENKUlvE0_clEvEUlfE_St5arrayIPcLm2EEEEviT0_T1_:
	.zero		376


//--------------------- .nv.constant2._ZN2at6native18elementwise_kernelILi128ELi4EZNS0_15gpu_kernel_implIZZZNS0_16cosh_kernel_cudaERNS_18TensorIteratorBaseEENKUlvE0_clEvENKUlvE_clEvEUldE_EEvS4_RKT_EUliE_EEviT1_ --------------------------
	.section	.nv.constant2._ZN2at6native18elementwise_kernelILi128ELi4EZNS0_15gpu_kernel_implIZZZNS0_16cosh_kernel_cudaERNS_18TensorIteratorBaseEENKUlvE0_clEvENKUlvE_clEvEUldE_EEvS4_RKT_EUliE_EEviT1_,"a",@progbits
	.sectionflags	@""
	.align	4
.nv.constant2._ZN2at6native18elementwise_kernelILi128ELi4EZNS0_15gpu_kernel_implIZZZNS0_16cosh_kernel_cudaERNS_18TensorIteratorBaseEENKUlvE0_clEvENKUlvE_clEvEUldE_EEvS4_RKT_EUliE_EEviT1_:
        /*0000*/ 	.byte	0xef, 0x39, 0xfa, 0xfe, 0x42, 0x2e, 0xe6, 0xbf, 0x3f, 0x80, 0x39, 0x3b, 0x9e, 0xbc, 0x7a, 0xbc
        /*0010*/ 	.byte	0xea, 0x13, 0xa2, 0xfc, 0xf3, 0x8a, 0x92, 0x3e, 0x15, 0x13, 0x40, 0x62, 0xee, 0x1d, 0xc7, 0x3e
        /*0020*/ 	.byte	0x71, 0xeb, 0x89, 0x7c, 0x99, 0x01, 0xfa, 0x3e, 0x65, 0x1f, 0x76, 0x14, 0xa0, 0x01, 0x2a, 0x3f
        /*0030*/ 	.byte	0xaf, 0xb7, 0x52, 0x18, 0x6c, 0xc1, 0x56, 0x3f, 0x22, 0x23, 0x12, 0x11, 0x11, 0x11, 0x81, 0x3f
        /*0040*/ 	.byte	0xa1, 0x02, 0x55, 0x55, 0x55, 0x55, 0xa5, 0x3f, 0x11, 0x55, 0x55, 0x55, 0x55, 0x55, 0xc5, 0x3f
        /*0050*/ 	.byte	0x0b, 0x00, 0x00, 0x00, 0x00, 0x00, 0xe0, 0x3f, 0x00, 0x00, 0x00, 0xf0, 0xff, 0xff, 0x0f, 0x38


//--------------------- .nv.constant0._ZN2at6native18elementwise_kernelILi128ELi4EZNS0_15gpu_kernel_implIZZZNS0_16cosh_kernel_cudaERNS_18TensorIteratorBaseEENKUlvE0_clEvENKUlvE_clEvEUldE_EEvS4_RKT_EUliE_EEviT1_ --------------------------
	.section	.nv.constant0._ZN2at6native18elementwise_kernelILi128ELi4EZNS0_15gpu_kernel_implIZZZNS0_16cosh_kernel_cudaERNS_18TensorIteratorBaseEENKUlvE0_clEvENKUlvE_clEvEUldE_EEvS4_RKT_EUliE_EEviT1_,"a",@progbits
	.sectionflags	@""
	.align	4
.nv.constant0._ZN2at6native18elementwise_kernelILi128ELi4EZNS0_15gpu_kernel_implIZZZNS0_16cosh_kernel_cudaERNS_18TensorIteratorBaseEENKUlvE0_clEvENKUlvE_clEvEUldE_EEvS4_RKT_EUliE_EEviT1_:
	.zero		896


//--------------------- .nv.constant2._ZN2at6native27unrolled_elementwise_kernelIZZZNS0_16cosh_kernel_cudaERNS_18TensorIteratorBaseEENKUlvE0_clEvENKUlvE_clEvEUldE_St5arrayIPcLm2EELi4E23TrivialOffsetCalculatorILi1EjESB_NS0_6memory12LoadWithCastILi1EEENSC_13StoreWithCastILi1EEEEEviT_T0_T2_T3_T4_T5_ --------------------------
	.section	.nv.constant2._ZN2at6native27unrolled_elementwise_kernelIZZZNS0_16cosh_kernel_cudaERNS_18TensorIteratorBaseEENKUlvE0_clEvENKUlvE_clEvEUldE_St5arrayIPcLm2EELi4E23TrivialOffsetCalculatorILi1EjESB_NS0_6memory12LoadWithCastILi1EEENSC_13StoreWithCastILi1EEEEEviT_T0_T2_T3_T4_T5_,"a",@progbits
	.sectionflags	@""
	.align	4
.nv.constant2._ZN2at6native27unrolled_elementwise_kernelIZZZNS0_16cosh_kernel_cudaERNS_18TensorIteratorBaseEENKUlvE0_clEvENKUlvE_clEvEUldE_St5arrayIPcLm2EELi4E23TrivialOffsetCalculatorILi1EjESB_NS0_6memory12LoadWithCastILi1EEENSC_13StoreWithCastILi1EEEEEviT_T0_T2_T3_T4_T5_:
        /*0000*/ 	.byte	0xef, 0x39, 0xfa, 0xfe, 0x42, 0x2e, 0xe6, 0xbf, 0x3f, 0x80, 0x39, 0x3b, 0x9e, 0xbc, 0x7a, 0xbc
        /*0010*/ 	.byte	0xea, 0x13, 0xa2, 0xfc, 0xf3, 0x8a, 0x92, 0x3e, 0x15, 0x13, 0x40, 0x62, 0xee, 0x1d, 0xc7, 0x3e
        /*0020*/ 	.byte	0x71, 0xeb, 0x89, 0x7c, 0x99, 0x01, 0xfa, 0x3e, 0x65, 0x1f, 0x76, 0x14, 0xa0, 0x01, 0x2a, 0x3f
        /*0030*/ 	.byte	0xaf, 0xb7, 0x52, 0x18, 0x6c, 0xc1, 0x56, 0x3f, 0x22, 0x23, 0x12, 0x11, 0x11, 0x11, 0x81, 0x3f
        /*0040*/ 	.byte	0xa1, 0x02, 0x55, 0x55, 0x55, 0x55, 0xa5, 0x3f, 0x11, 0x55, 0x55, 0x55, 0x55, 0x55, 0xc5, 0x3f
        /*0050*/ 	.byte	0x0b, 0x00, 0x00, 0x00, 0x00, 0x00, 0xe0, 0x3f, 0x00, 0x00, 0x00, 0xf0, 0xff, 0xff, 0x0f, 0x38


//--------------------- .nv.constant0._ZN2at6native27unrolled_elementwise_kernelIZZZNS0_16cosh_kernel_cudaERNS_18TensorIteratorBaseEENKUlvE0_clEvENKUlvE_clEvEUldE_St5arrayIPcLm2EELi4E23TrivialOffsetCalculatorILi1EjESB_NS0_6memory12LoadWithCastILi1EEENSC_13StoreWithCastILi1EEEEEviT_T0_T2_T3_T4_T5_ --------------------------
	.section	.nv.constant0._ZN2at6native27unrolled_elementwise_kernelIZZZNS0_16cosh_kernel_cudaERNS_18TensorIteratorBaseEENKUlvE0_clEvENKUlvE_clEvEUldE_St5arrayIPcLm2EELi4E23TrivialOffsetCalculatorILi1EjESB_NS0_6memory12LoadWithCastILi1EEENSC_13StoreWithCastILi1EEEEEviT_T0_T2_T3_T4_T5_,"a",@progbits
	.sectionflags	@""
	.align	4
.nv.constant0._ZN2at6native27unrolled_elementwise_kernelIZZZNS0_16cosh_kernel_cudaERNS_18TensorIteratorBaseEENKUlvE0_clEvENKUlvE_clEvEUldE_St5arrayIPcLm2EELi4E23TrivialOffsetCalculatorILi1EjESB_NS0_6memory12LoadWithCastILi1EEENSC_13StoreWithCastILi1EEEEEviT_T0_T2_T3_T4_T5_:
	.zero		396


//--------------------- .nv.constant2._ZN2at6native18elementwise_kernelILi128ELi2EZNS0_22gpu_kernel_impl_nocastIZZZNS0_16cosh_kernel_cudaERNS_18TensorIteratorBaseEENKUlvE0_clEvENKUlvE_clEvEUldE_EEvS4_RKT_EUliE_EEviT1_ --------------------------
	.section	.nv.constant2._ZN2at6native18elementwise_kernelILi128ELi2EZNS0_22gpu_kernel_impl_nocastIZZZNS0_16cosh_kernel_cudaERNS_18TensorIteratorBaseEENKUlvE0_clEvENKUlvE_clEvEUldE_EEvS4_RKT_EUliE_EEviT1_,"a",@progbits
	.sectionflags	@""
	.align	4
.nv.constant2._ZN2at6native18elementwise_kernelILi128ELi2EZNS0_22gpu_kernel_impl_nocastIZZZNS0_16cosh_kernel_cudaERNS_18TensorIteratorBaseEENKUlvE0_clEvENKUlvE_clEvEUldE_EEvS4_RKT_EUliE_EEviT1_:
        /*0000*/ 	.byte	0xef, 0x39, 0xfa, 0xfe, 0x42, 0x2e, 0xe6, 0xbf, 0x3f, 0x80, 0x39, 0x3b, 0x9e, 0xbc, 0x7a, 0xbc
        /*0010*/ 	.byte	0xea, 0x13, 0xa2, 0xfc, 0xf3, 0x8a, 0x92, 0x3e, 0x15, 0x13, 0x40, 0x62, 0xee, 0x1d, 0xc7, 0x3e
        /*0020*/ 	.byte	0x71, 0xeb, 0x89, 0x7c, 0x99, 0x01, 0xfa, 0x3e, 0x65, 0x1f, 0x76, 0x14, 0xa0, 0x01, 0x2a, 0x3f
        /*0030*/ 	.byte	0xaf, 0xb7, 0x52, 0x18, 0x6c, 0xc1, 0x56, 0x3f, 0x22, 0x23, 0x12, 0x11, 0x11, 0x11, 0x81, 0x3f
        /*0040*/ 	.byte	0xa1, 0x02, 0x55, 0x55, 0x55, 0x55, 0xa5, 0x3f, 0x11, 0x55, 0x55, 0x55, 0x55, 0x55, 0xc5, 0x3f
        /*0050*/ 	.byte	0x0b, 0x00, 0x00, 0x00, 0x00, 0x00, 0xe0, 0x3f


//--------------------- .nv.constant0._ZN2at6native18elementwise_kernelILi128ELi2EZNS0_22gpu_kernel_impl_nocastIZZZNS0_16cosh_kernel_cudaERNS_18TensorIteratorBaseEENKUlvE0_clEvENKUlvE_clEvEUldE_EEvS4_RKT_EUliE_EEviT1_ --------------------------
	.section	.nv.constant0._ZN2at6native18elementwise_kernelILi128ELi2EZNS0_22gpu_kernel_impl_nocastIZZZNS0_16cosh_kernel_cudaERNS_18TensorIteratorBaseEENKUlvE0_clEvENKUlvE_clEvEUldE_EEvS4_RKT_EUliE_EEviT1_,"a",@progbits
	.sectionflags	@""
	.align	4
.nv.constant0._ZN2at6native18elementwise_kernelILi128ELi2EZNS0_22gpu_kernel_impl_nocastIZZZNS0_16cosh_kernel_cudaERNS_18TensorIteratorBaseEENKUlvE0_clEvENKUlvE_clEvEUldE_EEvS4_RKT_EUliE_EEviT1_:
	.zero		896


//--------------------- .nv.constant2._ZN2at6native27unrolled_elementwise_kernelIZZZNS0_16cosh_kernel_cudaERNS_18TensorIteratorBaseEENKUlvE0_clEvENKUlvE_clEvEUldE_St5arrayIPcLm2EELi4E23TrivialOffsetCalculatorILi1EjESB_NS0_6memory15LoadWithoutCastENSC_16StoreWithoutCastEEEviT_T0_T2_T3_T4_T5_ --------------------------
	.section	.nv.constant2._ZN2at6native27unrolled_elementwise_kernelIZZZNS0_16cosh_kernel_cudaERNS_18TensorIteratorBaseEENKUlvE0_clEvENKUlvE_clEvEUldE_St5arrayIPcLm2EELi4E23TrivialOffsetCalculatorILi1EjESB_NS0_6memory15LoadWithoutCastENSC_16StoreWithoutCastEEEviT_T0_T2_T3_T4_T5_,"a",@progbits
	.sectionflags	@""
	.align	4
.nv.constant2._ZN2at6native27unrolled_elementwise_kernelIZZZNS0_16cosh_kernel_cudaERNS_18TensorIteratorBaseEENKUlvE0_clEvENKUlvE_clEvEUldE_St5arrayIPcLm2EELi4E23TrivialOffsetCalculatorILi1EjESB_NS0_6memory15LoadWithoutCastENSC_16StoreWithoutCastEEEviT_T0_T2_T3_T4_T5_:
        /*0000*/ 	.byte	0xef, 0x39, 0xfa, 0xfe, 0x42, 0x2e, 0xe6, 0xbf, 0x3f, 0x80, 0x39, 0x3b, 0x9e, 0xbc, 0x7a, 0xbc
        /*0010*/ 	.byte	0xea, 0x13, 0xa2, 0xfc, 0xf3, 0x8a, 0x92, 0x3e, 0x15, 0x13, 0x40, 0x62, 0xee, 0x1d, 0xc7, 0x3e
        /*0020*/ 	.byte	0x71, 0xeb, 0x89, 0x7c, 0x99, 0x01, 0xfa, 0x3e, 0x65, 0x1f, 0x76, 0x14, 0xa0, 0x01, 0x2a, 0x3f
        /*0030*/ 	.byte	0xaf, 0xb7, 0x52, 0x18, 0x6c, 0xc1, 0x56, 0x3f, 0x22, 0x23, 0x12, 0x11, 0x11, 0x11, 0x81, 0x3f
        /*0040*/ 	.byte	0xa1, 0x02, 0x55, 0x55, 0x55, 0x55, 0xa5, 0x3f, 0x11, 0x55, 0x55, 0x55, 0x55, 0x55, 0xc5, 0x3f
        /*0050*/ 	.byte	0x0b, 0x00, 0x00, 0x00, 0x00, 0x00, 0xe0, 0x3f


//--------------------- .nv.constant0._ZN2at6native27unrolled_elementwise_kernelIZZZNS0_16cosh_kernel_cudaERNS_18TensorIteratorBaseEENKUlvE0_clEvENKUlvE_clEvEUldE_St5arrayIPcLm2EELi4E23TrivialOffsetCalculatorILi1EjESB_NS0_6memory15LoadWithoutCastENSC_16StoreWithoutCastEEEviT_T0_T2_T3_T4_T5_ --------------------------
	.section	.nv.constant0._ZN2at6native27unrolled_elementwise_kernelIZZZNS0_16cosh_kernel_cudaERNS_18TensorIteratorBaseEENKUlvE0_clEvENKUlvE_clEvEUldE_St5arrayIPcLm2EELi4E23TrivialOffsetCalculatorILi1EjESB_NS0_6memory15LoadWithoutCastENSC_16StoreWithoutCastEEEviT_T0_T2_T3_T4_T5_,"a",@progbits
	.sectionflags	@""
	.align	4
.nv.constant0._ZN2at6native27unrolled_elementwise_kernelIZZZNS0_16cosh_kernel_cudaERNS_18TensorIteratorBaseEENKUlvE0_clEvENKUlvE_clEvEUldE_St5arrayIPcLm2EELi4E23TrivialOffsetCalculatorILi1EjESB_NS0_6memory15LoadWithoutCastENSC_16StoreWithoutCastEEEviT_T0_T2_T3_T4_T5_:
	.zero		380


//--------------------- .nv.constant2._ZN2at6native29vectorized_elementwise_kernelILi2EZZZNS0_16cosh_kernel_cudaERNS_18TensorIteratorBaseEENKUlvE0_clEvENKUlvE_clEvEUldE_St5arrayIPcLm2EEEEviT0_T1_ --------------------------
	.section	.nv.constant2._ZN2at6native29vectorized_elementwise_kernelILi2EZZZNS0_16cosh_kernel_cudaERNS_18TensorIteratorBaseEENKUlvE0_clEvENKUlvE_clEvEUldE_St5arrayIPcLm2EEEEviT0_T1_,"a",@progbits
	.sectionflags	@""
	.align	4
.nv.constant2._ZN2at6native29vectorized_elementwise_kernelILi2EZZZNS0_16cosh_kernel_cudaERNS_18TensorIteratorBaseEENKUlvE0_clEvENKUlvE_clEvEUldE_St5arrayIPcLm2EEEEviT0_T1_:
        /*0000*/ 	.byte	0xef, 0x39, 0xfa, 0xfe, 0x42, 0x2e, 0xe6, 0xbf, 0x3f, 0x80, 0x39, 0x3b, 0x9e, 0xbc, 0x7a, 0xbc
        /*0010*/ 	.byte	0xea, 0x13, 0xa2, 0xfc, 0xf3, 0x8a, 0x92, 0x3e, 0x15, 0x13, 0x40, 0x62, 0xee, 0x1d, 0xc7, 0x3e
        /*0020*/ 	.byte	0x71, 0xeb, 0x89, 0x7c, 0x99, 0x01, 0xfa, 0x3e, 0x65, 0x1f, 0x76, 0x14, 0xa0, 0x01, 0x2a, 0x3f
        /*0030*/ 	.byte	0xaf, 0xb7, 0x52, 0x18, 0x6c, 0xc1, 0x56, 0x3f, 0x22, 0x23, 0x12, 0x11, 0x11, 0x11, 0x81, 0x3f
        /*0040*/ 	.byte	0xa1, 0x02, 0x55, 0x55, 0x55, 0x55, 0xa5, 0x3f, 0x11, 0x55, 0x55, 0x55, 0x55, 0x55, 0xc5, 0x3f
        /*0050*/ 	.byte	0x0b, 0x00, 0x00, 0x00, 0x00, 0x00, 0xe0, 0x3f


//--------------------- .nv.constant0._ZN2at6native29vectorized_elementwise_kernelILi2EZZZNS0_16cosh_kernel_cudaERNS_18TensorIteratorBaseEENKUlvE0_clEvENKUlvE_clEvEUldE_St5arrayIPcLm2EEEEviT0_T1_ --------------------------
	.section	.nv.constant0._ZN2at6native29vectorized_elementwise_kernelILi2EZZZNS0_16cosh_kernel_cudaERNS_18TensorIteratorBaseEENKUlvE0_clEvENKUlvE_clEvEUldE_St5arrayIPcLm2EEEEviT0_T1_,"a",@progbits
	.sectionflags	@""
	.align	4
.nv.constant0._ZN2at6native29vectorized_elementwise_kernelILi2EZZZNS0_16cosh_kernel_cudaERNS_18TensorIteratorBaseEENKUlvE0_clEvENKUlvE_clEvEUldE_St5arrayIPcLm2EEEEviT0_T1_:
	.zero		376


//--------------------- .nv.constant2._ZN2at6native29vectorized_elementwise_kernelILi4EZZZNS0_16cosh_kernel_cudaERNS_18TensorIteratorBaseEENKUlvE0_clEvENKUlvE_clEvEUldE_St5arrayIPcLm2EEEEviT0_T1_ --------------------------
	.section	.nv.constant2._ZN2at6native29vectorized_elementwise_kernelILi4EZZZNS0_16cosh_kernel_cudaERNS_18TensorIteratorBaseEENKUlvE0_clEvENKUlvE_clEvEUldE_St5arrayIPcLm2EEEEviT0_T1_,"a",@progbits
	.sectionflags	@""
	.align	4
.nv.constant2._ZN2at6native29vectorized_elementwise_kernelILi4EZZZNS0_16cosh_kernel_cudaERNS_18TensorIteratorBaseEENKUlvE0_clEvENKUlvE_clEvEUldE_St5arrayIPcLm2EEEEviT0_T1_:
        /*0000*/ 	.byte	0xef, 0x39, 0xfa, 0xfe, 0x42, 0x2e, 0xe6, 0xbf, 0x3f, 0x80, 0x39, 0x3b, 0x9e, 0xbc, 0x7a, 0xbc
        /*0010*/ 	.byte	0xea, 0x13, 0xa2, 0xfc, 0xf3, 0x8a, 0x92, 0x3e, 0x15, 0x13, 0x40, 0x62, 0xee, 0x1d, 0xc7, 0x3e
        /*0020*/ 	.byte	0x71, 0xeb, 0x89, 0x7c, 0x99, 0x01, 0xfa, 0x3e, 0x65, 0x1f, 0x76, 0x14, 0xa0, 0x01, 0x2a, 0x3f
        /*0030*/ 	.byte	0xaf, 0xb7, 0x52, 0x18, 0x6c, 0xc1, 0x56, 0x3f, 0x22, 0x23, 0x12, 0x11, 0x11, 0x11, 0x81, 0x3f
        /*0040*/ 	.byte	0xa1, 0x02, 0x55, 0x55, 0x55, 0x55, 0xa5, 0x3f, 0x11, 0x55, 0x55, 0x55, 0x55, 0x55, 0xc5, 0x3f
        /*0050*/ 	.byte	0x0b, 0x00, 0x00, 0x00, 0x00, 0x00, 0xe0, 0x3f


//--------------------- .nv.constant0._ZN2at6native29vectorized_elementwise_kernelILi4EZZZNS0_16cosh_kernel_cudaERNS_18TensorIteratorBaseEENKUlvE0_clEvENKUlvE_clEvEUldE_St5arrayIPcLm2EEEEviT0_T1_ --------------------------
	.section	.nv.constant0._ZN2at6native29vectorized_elementwise_kernelILi4EZZZNS0_16cosh_kernel_cudaERNS_18TensorIteratorBaseEENKUlvE0_clEvENKUlvE_clEvEUldE_St5arrayIPcLm2EEEEviT0_T1_,"a",@progbits
	.sectionflags	@""
	.align	4
.nv.constant0._ZN2at6native29vectorized_elementwise_kernelILi4EZZZNS0_16cosh_kernel_cudaERNS_18TensorIteratorBaseEENKUlvE0_clEvENKUlvE_clEvEUldE_St5arrayIPcLm2EEEEviT0_T1_:
	.zero		376


//--------------------- .nv.constant0._ZN2at6native29vectorized_elementwise_kernelILi8EZZZNS0_16cosh_kernel_cudaERNS_18TensorIteratorBaseEENKUlvE0_clEvENKUlvE_clEvEUldE_St5arrayIPcLm2EEEEviT0_T1_ --------------------------
	.section	.nv.constant0._ZN2at6native29vectorized_elementwise_kernelILi8EZZZNS0_16cosh_kernel_cudaERNS_18TensorIteratorBaseEENKUlvE0_clEvENKUlvE_clEvEUldE_St5arrayIPcLm2EEEEviT0_T1_,"a",@progbits
	.sectionflags	@""
	.align	4
.nv.constant0._ZN2at6native29vectorized_elementwise_kernelILi8EZZZNS0_16cosh_kernel_cudaERNS_18TensorIteratorBaseEENKUlvE0_clEvENKUlvE_clEvEUldE_St5arrayIPcLm2EEEEviT0_T1_:
	.zero		376


//--------------------- .text._ZN2at6native18elementwise_kernelILi128ELi4EZNS0_15gpu_kernel_implIZZZNS0_16cosh_kernel_cudaERNS_18TensorIteratorBaseEENKUlvE0_clEvENKUlvE2_clEvEUlN3c108BFloat16EE_EEvS4_RKT_EUliE_EEviT1_ --------------------------
	.section	.text._ZN2at6native18elementwise_kernelILi128ELi4EZNS0_15gpu_kernel_implIZZZNS0_16cosh_kernel_cudaERNS_18TensorIteratorBaseEENKUlvE0_clEvENKUlvE2_clEvEUlN3c108BFloat16EE_EEvS4_RKT_EUliE_EEviT1_,"ax",@progbits
	.sectioninfo	@"SHI_REGISTERS=26"
	.align	128
        .global         _ZN2at6native18elementwise_kernelILi128ELi4EZNS0_15gpu_kernel_implIZZZNS0_16cosh_kernel_cudaERNS_18TensorIteratorBaseEENKUlvE0_clEvENKUlvE2_clEvEUlN3c108BFloat16EE_EEvS4_RKT_EUliE_EEviT1_
        .type           _ZN2at6native18elementwise_kernelILi128ELi4EZNS0_15gpu_kernel_implIZZZNS0_16cosh_kernel_cudaERNS_18TensorIteratorBaseEENKUlvE0_clEvENKUlvE2_clEvEUlN3c108BFloat16EE_EEvS4_RKT_EUliE_EEviT1_,@function
        .size           _ZN2at6native18elementwise_kernelILi128ELi4EZNS0_15gpu_kernel_implIZZZNS0_16cosh_kernel_cudaERNS_18TensorIteratorBaseEENKUlvE0_clEvENKUlvE2_clEvEUlN3c108BFloat16EE_EEvS4_RKT_EUliE_EEviT1_,(.L_x_2511 - _ZN2at6native18elementwise_kernelILi128ELi4EZNS0_15gpu_kernel_implIZZZNS0_16cosh_kernel_cudaERNS_18TensorIteratorBaseEENKUlvE0_clEvENKUlvE2_clEvEUlN3c108BFloat16EE_EEvS4_RKT_EUliE_EEviT1_)
        .other          _ZN2at6native18elementwise_kernelILi128ELi4EZNS0_15gpu_kernel_implIZZZNS0_16cosh_kernel_cudaERNS_18TensorIteratorBaseEENKUlvE0_clEvENKUlvE2_clEvEUlN3c108BFloat16EE_EEvS4_RKT_EUliE_EEviT1_,@"STO_CUDA_ENTRY STV_DEFAULT"
_ZN2at6native18elementwise_kernelILi128ELi4EZNS0_15gpu_kernel_implIZZZNS0_16cosh_kernel_cudaERNS_18TensorIteratorBaseEENKUlvE0_clEvENKUlvE2_clEvEUlN3c108BFloat16EE_EEvS4_RKT_EUliE_EEviT1_:
.text._ZN2at6native18elementwise_kernelILi128ELi4EZNS0_15gpu_kernel_implIZZZNS0_16cosh_kernel_cudaERNS_18TensorIteratorBaseEENKUlvE0_clEvENKUlvE2_clEvEUlN3c108BFloat16EE_EEvS4_RKT_EUliE_EEviT1_:
[----:B------:R-:W-:Y:S02]  /*0000*/  IMAD.MOV.U32 R1, RZ, RZ, c[0x0][0x28] ;  /* 0x00000a00ff017624 */ /* 0x000fe400078e00ff */
[----:B------:R-:W0:Y:S01]  /*0010*/  S2R R18, SR_CTAID.X ;  /* 0x0000000000127919 */ /* 0x000e220000002500 */
[----:B------:R-:W-:Y:S01]  /*0020*/  ULDC.64 UR36, c[0x0][0x118] ;  /* 0x0000460000247ab9 */ /* 0x000fe20000000a00 */
[----:B------:R-:W-:Y:S02]  /*0030*/  BSSY B6, `(.L_x_0) ;  /* 0x00002f1000067945 */ /* 0x000fe40003800000 */
[----:B------:R-:W0:Y:S02]  /*0040*/  S2R R23, SR_TID.X ;  /* 0x0000000000177919 */ /* 0x000e240000002100 */
[----:B0-----:R-:W-:-:S05]  /*0050*/  IMAD R19, R18, 0x200, R23 ;  /* 0x0000020012137824 */ /* 0x001fca00078e0217 */
[----:B------:R-:W-:-:S13]  /*0060*/  ISETP.GE.AND P0, PT, R19, c[0x0][0x160], PT ;  /* 0x0000580013007a0c */ /* 0x000fda0003f06270 */
[----:B------:R-:W-:Y:S05]  /*0070*/  @P0 BRA `(.L_x_1) ;  /* 0x00002ec000000947 */ /* 0x000fea0003800000 */
[----:B------:R-:W-:Y:S01]  /*0080*/  ISETP.NE.AND P0, PT, RZ, c[0x0][0x168], PT ;  /* 0x00005a00ff007a0c */ /* 0x000fe20003f05270 */
[----:B------:R-:W-:Y:S02]  /*0090*/  IMAD.MOV.U32 R0, RZ, RZ, RZ ;  /* 0x000000ffff007224 */ /* 0x000fe400078e00ff */
[----:B------:R-:W-:-:S10]  /*00a0*/  IMAD.MOV.U32 R16, RZ, RZ, RZ ;  /* 0x000000ffff107224 */ /* 0x000fd400078e00ff */
[----:B------:R-:W-:Y:S05]  /*00b0*/  @!P0 BRA `(.L_x_2) ;  /* 0x00000e1000008947 */ /* 0x000fea0003800000 */
[----:B------:R-:W-:Y:S02]  /*00c0*/  IMAD.MOV.U32 R2, RZ, RZ, RZ ;  /* 0x000000ffff027224 */ /* 0x000fe400078e00ff */
[----:B------:R-:W-:Y:S02]  /*00d0*/  IMAD.MOV.U32 R3, RZ, RZ, R19 ;  /* 0x000000ffff037224 */ /* 0x000fe400078e0013 */
[----:B------:R-:W-:Y:S02]  /*00e0*/  IMAD.MOV.U32 R6, RZ, RZ, c[0x0][0x168] ;  /* 0x00005a00ff067624 */ /* 0x000fe400078e00ff */
[----:B------:R-:W-:-:S03]  /*00f0*/  IMAD.HI.U32 R2, R19, c[0x0][0x170], R2 ;  /* 0x00005c0013027a27 */ /* 0x000fc600078e0002 */
[----:B------:R-:W-:Y:S02]  /*0100*/  ISETP.NE.AND P0, PT, R6, 0x1, PT ;  /* 0x000000010600780c */ /* 0x000fe40003f05270 */
[----:B------:R-:W-:-:S05]  /*0110*/  SHF.R.U32.HI R3, RZ, c[0x0][0x174], R2 ;  /* 0x00005d00ff037a19 */ /* 0x000fca0000011602 */
[----:B------:R-:W-:-:S04]  /*0120*/  IMAD.MOV R0, RZ, RZ, -R3 ;  /* 0x000000ffff007224 */ /* 0x000fc800078e0a03 */
[----:B------:R-:W-:-:S04]  /*0130*/  IMAD R19, R0, c[0x0][0x16c], R19 ;  /* 0x00005b0000137a24 */ /* 0x000fc800078e0213 */
[C---:B------:R-:W-:Y:S02]  /*0140*/  IMAD R16, R19.reuse, c[0x0][0x298], RZ ;  /* 0x0000a60013107a24 */ /* 0x040fe400078e02ff */
[----:B------:R-:W-:Y:S01]  /*0150*/  IMAD R0, R19, c[0x0][0x29c], RZ ;  /* 0x0000a70013007a24 */ /* 0x000fe200078e02ff */
[----:B------:R-:W-:Y:S05]  /*0160*/  @!P0 BRA `(.L_x_2) ;  /* 0x00000d6000008947 */ /* 0x000fea0003800000 */
[----:B------:R-:W-:Y:S01]  /*0170*/  IMAD.MOV.U32 R2, RZ, RZ, RZ ;  /* 0x000000ffff027224 */ /* 0x000fe200078e00ff */
[----:B------:R-:W-:-:S03]  /*0180*/  ISETP.NE.AND P0, PT, R6, 0x2, PT ;  /* 0x000000020600780c */ /* 0x000fc60003f05270 */
[----:B------:R-:W-:-:S05]  /*0190*/  IMAD.HI.U32 R4, R3, c[0x0][0x17c], R2 ;  /* 0x00005f0003047a27 */ /* 0x000fca00078e0002 */
[----:B------:R-:W-:-:S05]  /*01a0*/  SHF.R.U32.HI R5, RZ, c[0x0][0x180], R4 ;  /* 0x00006000ff057a19 */ /* 0x000fca0000011604 */
[----:B------:R-:W-:-:S04]  /*01b0*/  IMAD.MOV R2, RZ, RZ, -R5 ;  /* 0x000000ffff027224 */ /* 0x000fc800078e0a05 */
[----:B------:R-:W-:-:S04]  /*01c0*/  IMAD R3, R2, c[0x0][0x178], R3 ;  /* 0x00005e0002037a24 */ /* 0x000fc800078e0203 */
[C---:B------:R-:W-:Y:S02]  /*01d0*/  IMAD R16, R3.reuse, c[0x0][0x2a0], RZ ;  /* 0x0000a80003107a24 */ /* 0x040fe400078e02ff */
[----:B------:R-:W-:Y:S02]  /*01e0*/  IMAD R0, R3, c[0x0][0x2a4], R0 ;  /* 0x0000a90003007a24 */ /* 0x000fe400078e0200 */
[----:B------:R-:W-:Y:S01]  /*01f0*/  IMAD R16, R19, c[0x0][0x298], R16 ;  /* 0x0000a60013107a24 */ /* 0x000fe200078e0210 */
[----:B------:R-:W-:Y:S05]  /*0200*/  @!P0 BRA `(.L_x_2) ;  /* 0x00000cc000008947 */ /* 0x000fea0003800000 */
[----:B------:R-:W-:Y:S01]  /*0210*/  IMAD.MOV.U32 R4, RZ, RZ, RZ ;  /* 0x000000ffff047224 */ /* 0x000fe200078e00ff */
[----:B------:R-:W-:-:S03]  /*0220*/  ISETP.NE.AND P0, PT, R6, 0x3, PT ;  /* 0x000000030600780c */ /* 0x000fc60003f05270 */
[----:B------:R-:W-:-:S05]  /*0230*/  IMAD.HI.U32 R2, R5, c[0x0][0x188], R4 ;  /* 0x0000620005027a27 */ /* 0x000fca00078e0004 */
[----:B------:R-:W-:-:S05]  /*0240*/  SHF.R.U32.HI R3, RZ, c[0x0][0x18c], R2 ;  /* 0x00006300ff037a19 */ /* 0x000fca0000011602 */
[----:B------:R-:W-:-:S04]  /*0250*/  IMAD.MOV R4, RZ, RZ, -R3 ;  /* 0x000000ffff047224 */ /* 0x000fc800078e0a03 */
[----:B------:R-:W-:-:S04]  /*0260*/  IMAD R5, R4, c[0x0][0x184], R5 ;  /* 0x0000610004057a24 */ /* 0x000fc800078e0205 */
[C---:B------:R-:W-:Y:S02]  /*0270*/  IMAD R16, R5.reuse, c[0x0][0x2a8], R16 ;  /* 0x0000aa0005107a24 */ /* 0x040fe400078e0210 */
        /* <DEDUP_REMOVED lines=182> */
[----:B------:R-:W-:Y:S01]  /*0de0*/  ISETP.NE.AND P0, PT, R6, 0x18, PT ;  /* 0x000000180600780c */ /* 0x000fe20003f05270 */
[----:B------:R-:W-:-:S04]  /*0df0*/  IMAD.MOV.U32 R2, RZ, RZ, RZ ;  /* 0x000000ffff027224 */ /* 0x000fc800078e00ff */
[----:B------:R-:W-:-:S05]  /*0e00*/  IMAD.HI.U32 R4, R3, c[0x0][0x284], R2 ;  /* 0x0000a10003047a27 */ /* 0x000fca00078e0002 */
[----:B------:R-:W-:-:S03]  /*0e10*/  SHF.R.U32.HI R5, RZ, c[0x0][0x288], R4 ;  /* 0x0000a200ff057a19 */ /* 0x000fc60000011604 */
[----:B------:R-:W-:Y:S02]  /*0e20*/  @P0 IMAD.MOV.U32 R4, RZ, RZ, RZ ;  /* 0x000000ffff040224 */ /* 0x000fe400078e00ff */
[--C-:B------:R-:W-:Y:S02]  /*0e30*/  IMAD.MOV R7, RZ, RZ, -R5.reuse ;  /* 0x000000ffff077224 */ /* 0x100fe400078e0a05 */
[----:B------:R-:W-:-:S04]  /*0e40*/  @P0 IMAD.HI.U32 R2, R5, c[0x0][0x290], R4 ;  /* 0x0000a40005020a27 */ /* 0x000fc800078e0004 */
[----:B------:R-:W-:Y:S01]  /*0e50*/  IMAD R3, R7, c[0x0][0x280], R3 ;  /* 0x0000a00007037a24 */ /* 0x000fe200078e0203 */
[----:B------:R-:W-:-:S03]  /*0e60*/  @P0 SHF.R.U32.HI R2, RZ, c[0x0][0x294], R2 ;  /* 0x0000a500ff020a19 */ /* 0x000fc60000011602 */
[C---:B------:R-:W-:Y:S02]  /*0e70*/  IMAD R16, R3.reuse, c[0x0][0x350], R16 ;  /* 0x0000d40003107a24 */ /* 0x040fe400078e0210 */
[----:B------:R-:W-:Y:S02]  /*0e80*/  @P0 IMAD.MOV R4, RZ, RZ, -R2 ;  /* 0x000000ffff040224 */ /* 0x000fe400078e0a02 */
[----:B------:R-:W-:Y:S02]  /*0e90*/  IMAD R0, R3, c[0x0][0x354], R0 ;  /* 0x0000d50003007a24 */ /* 0x000fe400078e0200 */
[----:B------:R-:W-:-:S04]  /*0ea0*/  @P0 IMAD R5, R4, c[0x0][0x28c], R5 ;  /* 0x0000a30004050a24 */ /* 0x000fc800078e0205 */
[C---:B------:R-:W-:Y:S02]  /*0eb0*/  @P0 IMAD R16, R5.reuse, c[0x0][0x358], R16 ;  /* 0x0000d60005100a24 */ /* 0x040fe400078e0210 */
[----:B------:R-:W-:Y:S02]  /*0ec0*/  @P0 IMAD R0, R5, c[0x0][0x35c], R0 ;  /* 0x0000d70005000a24 */ /* 0x000fe400078e0200 */
.L_x_2:
[----:B------:R-:W0:Y:S01]  /*0ed0*/  LDC.U8 R5, c[0x0][0x372] ;  /* 0x0000dc80ff057b82 */ /* 0x000e220000000000 */
[----:B------:R-:W-:Y:S02]  /*0ee0*/  IADD3 R16, P1, R16, c[0x0][0x360], RZ ;  /* 0x0000d80010107a10 */ /* 0x000fe40007f3e0ff */
[----:B------:R-:W-:-:S03]  /*0ef0*/  IADD3 R2, P2, R0, c[0x0][0x368], RZ ;  /* 0x0000da0000027a10 */ /* 0x000fc60007f5e0ff */
[----:B------:R-:W-:Y:S02]  /*0f00*/  IMAD.X R17, RZ, RZ, c[0x0][0x364], P1 ;  /* 0x0000d900ff117624 */ /* 0x000fe400008e06ff */
[----:B------:R-:W-:Y:S01]  /*0f10*/  IMAD.X R3, RZ, RZ, c[0x0][0x36c], P2 ;  /* 0x0000db00ff037624 */ /* 0x000fe200010e06ff */
[----:B0-----:R-:W-:-:S04]  /*0f20*/  PRMT R4, R5, 0x9910, RZ ;  /* 0x0000991005047816 */ /* 0x001fc800000000ff */
[----:B------:R-:W-:-:S13]  /*0f30*/  ISETP.GT.AND P0, PT, R4, 0x9, PT ;  /* 0x000000090400780c */ /* 0x000fda0003f04270 */
[----:B------:R-:W-:Y:S05]  /*0f40*/  @P0 BRA `(.L_x_3) ;  /* 0x0000042000000947 */ /* 0x000fea0003800000 */
[----:B------:R-:W-:-:S13]  /*0f50*/  ISETP.GT.AND P0, PT, R4, 0x4, PT ;  /* 0x000000040400780c */ /* 0x000fda0003f04270 */
[----:B------:R-:W-:Y:S05]  /*0f60*/  @P0 BRA `(.L_x_4) ;  /* 0x0000020000000947 */ /* 0x000fea0003800000 */
[----:B------:R-:W-:-:S13]  /*0f70*/  ISETP.GT.AND P0, PT, R4, 0x1, PT ;  /* 0x000000010400780c */ /* 0x000fda0003f04270 */
[----:B------:R-:W-:Y:S05]  /*0f80*/  @P0 BRA `(.L_x_5) ;  /* 0x000000c000000947 */ /* 0x000fea0003800000 */
[----:B------:R-:W-:-:S13]  /*0f90*/  ISETP.NE.AND P0, PT, R5, RZ, PT ;  /* 0x000000ff0500720c */ /* 0x000fda0003f05270 */
[----:B------:R-:W-:Y:S05]  /*0fa0*/  @!P0 BRA `(.L_x_6) ;  /* 0x0000006000008947 */ /* 0x000fea0003800000 */
[----:B------:R-:W-:-:S13]  /*0fb0*/  ISETP.NE.AND P0, PT, R4, 0x1, PT ;  /* 0x000000010400780c */ /* 0x000fda0003f05270 */
[----:B------:R-:W-:Y:S05]  /*0fc0*/  @P0 BRA `(.L_x_7) ;  /* 0x00000cf000000947 */ /* 0x000fea0003800000 */
[----:B------:R-:W2:Y:S02]  /*0fd0*/  LDG.E.S8 R2, [R2.64] ;  /* 0x0000002402027981 */ /* 0x000ea4000c1e1300 */
[----:B--2---:R-:W0:Y:S02]  /*0fe0*/  I2F.S16 R0, R2 ;  /* 0x0000000200007306 */ /* 0x004e240000101400 */
[----:B0-----:R-:W-:Y:S01]  /*0ff0*/  F2FP.BF16.PACK_AB R0, RZ, R0 ;  /* 0x00000000ff00723e */ /* 0x001fe200000010ff */
[----:B------:R-:W-:Y:S05]  /*1000*/  BRA `(.L_x_8) ;  /* 0x00000e7000007947 */ /* 0x000fea0003800000 */
.L_x_6:
[----:B------:R-:W2:Y:S02]  /*1010*/  LDG.E.U8 R2, [R2.64] ;  /* 0x0000002402027981 */ /* 0x000ea4000c1e1100 */
[----:B--2---:R-:W0:Y:S02]  /*1020*/  I2F.U16 R0, R2 ;  /* 0x0000000200007306 */ /* 0x004e240000101000 */
[----:B0-----:R-:W-:Y:S01]  /*1030*/  F2FP.BF16.PACK_AB R0, RZ, R0 ;  /* 0x00000000ff00723e */ /* 0x001fe200000010ff */
[----:B------:R-:W-:Y:S05]  /*1040*/  BRA `(.L_x_8) ;  /* 0x00000e3000007947 */ /* 0x000fea0003800000 */
.L_x_5:
[----:B------:R-:W-:-:S13]  /*1050*/  ISETP.NE.AND P0, PT, R4, 0x2, PT ;  /* 0x000000020400780c */ /* 0x000fda0003f05270 */
[----:B------:R-:W-:Y:S05]  /*1060*/  @!P0 BRA `(.L_x_9) ;  /* 0x000000c000008947 */ /* 0x000fea0003800000 */
[----:B------:R-:W-:-:S13]  /*1070*/  ISETP.NE.AND P0, PT, R4, 0x3, PT ;  /* 0x000000030400780c */ /* 0x000fda0003f05270 */
[----:B------:R-:W-:Y:S05]  /*1080*/  @!P0 BRA `(.L_x_10) ;  /* 0x0000006000008947 */ /* 0x000fea0003800000 */
[----:B------:R-:W-:-:S13]  /*1090*/  ISETP.NE.AND P0, PT, R4, 0x4, PT ;  /* 0x000000040400780c */ /* 0x000fda0003f05270 */
[----:B------:R-:W-:Y:S05]  /*10a0*/  @P0 BRA `(.L_x_7) ;  /* 0x00000c1000000947 */ /* 0x000fea0003800000 */
[----:B------:R-:W2:Y:S02]  /*10b0*/  LDG.E.64 R2, [R2.64] ;  /* 0x0000002402027981 */ /* 0x000ea4000c1e1b00 */
[----:B--2---:R-:W0:Y:S02]  /*10c0*/  I2F.S64 R0, R2 ;  /* 0x0000000200007312 */ /* 0x004e240000301400 */
[----:B0-----:R-:W-:Y:S01]  /*10d0*/  F2FP.BF16.PACK_AB R0, RZ, R0 ;  /* 0x00000000ff00723e */ /* 0x001fe200000010ff */
[----:B------:R-:W-:Y:S05]  /*10e0*/  BRA `(.L_x_8) ;  /* 0x00000d9000007947 */ /* 0x000fea0003800000 */
.L_x_10:
[----:B------:R-:W2:Y:S02]  /*10f0*/  LDG.E R2, [R2.64] ;  /* 0x0000002402027981 */ /* 0x000ea4000c1e1900 */
[----:B--2---:R-:W0:Y:S02]  /*1100*/  I2F R0, R2 ;  /* 0x0000000200007306 */ /* 0x004e240000201400 */
[----:B0-----:R-:W-:Y:S01]  /*1110*/  F2FP.BF16.PACK_AB R0, RZ, R0 ;  /* 0x00000000ff00723e */ /* 0x001fe200000010ff */
[----:B------:R-:W-:Y:S05]  /*1120*/  BRA `(.L_x_8) ;  /* 0x00000d5000007947 */ /* 0x000fea0003800000 */
.L_x_9:
[----:B------:R-:W2:Y:S02]  /*1130*/  LDG.E.U16 R2, [R2.64] ;  /* 0x0000002402027981 */ /* 0x000ea4000c1e1500 */
[----:B--2---:R-:W0:Y:S02]  /*1140*/  I2F.S16 R0, R2 ;  /* 0x0000000200007306 */ /* 0x004e240000101400 */
[----:B0-----:R-:W-:Y:S01]  /*1150*/  F2FP.BF16.PACK_AB R0, RZ, R0 ;  /* 0x00000000ff00723e */ /* 0x001fe200000010ff */
[----:B------:R-:W-:Y:S05]  /*1160*/  BRA `(.L_x_8) ;  /* 0x00000d1000007947 */ /* 0x000fea0003800000 */
.L_x_4:
[----:B------:R-:W-:-:S13]  /*1170*/  ISETP.GT.AND P0, PT, R4, 0x6, PT ;  /* 0x000000060400780c */ /* 0x000fda0003f04270 */
[----:B------:R-:W-:Y:S05]  /*1180*/  @P0 BRA `(.L_x_11) ;  /* 0x000000b000000947 */ /* 0x000fea0003800000 */
[----:B------:R-:W-:-:S13]  /*1190*/  ISETP.NE.AND P0, PT, R4, 0x5, PT ;  /* 0x000000050400780c */ /* 0x000fda0003f05270 */
[----:B------:R-:W-:Y:S05]  /*11a0*/  @!P0 BRA `(.L_x_12) ;  /* 0x0000005000008947 */ /* 0x000fea0003800000 */
[----:B------:R-:W-:-:S13]  /*11b0*/  ISETP.NE.AND P0, PT, R4, 0x6, PT ;  /* 0x000000060400780c */ /* 0x000fda0003f05270 */
[----:B------:R-:W-:Y:S05]  /*11c0*/  @P0 BRA `(.L_x_7) ;  /* 0x00000af000000947 */ /* 0x000fea0003800000 */
[----:B------:R-:W2:Y:S02]  /*11d0*/  LDG.E R2, [R2.64] ;  /* 0x0000002402027981 */ /* 0x000ea4000c1e1900 */
[----:B--2---:R-:W-:Y:S01]  /*11e0*/  F2FP.BF16.PACK_AB R0, RZ, R2 ;  /* 0x00000002ff00723e */ /* 0x004fe200000010ff */
[----:B------:R-:W-:Y:S05]  /*11f0*/  BRA `(.L_x_8) ;  /* 0x00000c8000007947 */ /* 0x000fea0003800000 */
.L_x_12:
[----:B------:R-:W2:Y:S02]  /*1200*/  LDG.E.U16 R0, [R2.64] ;  /* 0x0000002402007981 */ /* 0x000ea4000c1e1500 */
[----:B--2---:R-:W-:-:S05]  /*1210*/  HADD2.F32 R0, -RZ, R0.H0_H0 ;  /* 0x20000000ff007230 */ /* 0x004fca0000004100 */
[----:B------:R-:W-:Y:S01]  /*1220*/  F2FP.BF16.PACK_AB R0, RZ, R0 ;  /* 0x00000000ff00723e */ /* 0x000fe200000010ff */
[----:B------:R-:W-:Y:S05]  /*1230*/  BRA `(.L_x_8) ;  /* 0x00000c4000007947 */ /* 0x000fea0003800000 */
.L_x_11:
[----:B------:R-:W-:-:S13]  /*1240*/  ISETP.NE.AND P0, PT, R4, 0x7, PT ;  /* 0x000000070400780c */ /* 0x000fda0003f05270 */
[----:B------:R-:W-:Y:S05]  /*1250*/  @!P0 BRA `(.L_x_13) ;  /* 0x000000b000008947 */ /* 0x000fea0003800000 */
[----:B------:R-:W-:-:S13]  /*1260*/  ISETP.NE.AND P0, PT, R4, 0x8, PT ;  /* 0x000000080400780c */ /* 0x000fda0003f05270 */
[----:B------:R-:W-:Y:S05]  /*1270*/  @!P0 BRA `(.L_x_14) ;  /* 0x0000005000008947 */ /* 0x000fea0003800000 */
[----:B------:R-:W-:-:S13]  /*1280*/  ISETP.NE.AND P0, PT, R4, 0x9, PT ;  /* 0x000000090400780c */ /* 0x000fda0003f05270 */
[----:B------:R-:W-:Y:S05]  /*1290*/  @P0 BRA `(.L_x_7) ;  /* 0x00000a2000000947 */ /* 0x000fea0003800000 */
[----:B------:R-:W2:Y:S02]  /*12a0*/  LDG.E R2, [R2.64] ;  /* 0x0000002402027981 */ /* 0x000ea4000c1e1900 */
[----:B--2---:R-:W-:Y:S01]  /*12b0*/  F2FP.BF16.PACK_AB R0, RZ, R2 ;  /* 0x00000002ff00723e */ /* 0x004fe200000010ff */
[----:B------:R-:W-:Y:S05]  /*12c0*/  BRA `(.L_x_8) ;  /* 0x00000bb000007947 */ /* 0x000fea0003800000 */
.L_x_14:
[----:B------:R-:W2:Y:S02]  /*12d0*/  LDG.E.U16 R2, [R2.64] ;  /* 0x0000002402027981 */ /* 0x000ea4000c1e1500 */
[----:B--2---:R-:W-:-:S05]  /*12e0*/  HADD2.F32 R0, -RZ, R2.H0_H0 ;  /* 0x20000002ff007230 */ /* 0x004fca0000004100 */
[----:B------:R-:W-:Y:S01]  /*12f0*/  F2FP.BF16.PACK_AB R0, RZ, R0 ;  /* 0x00000000ff00723e */ /* 0x000fe200000010ff */
[----:B------:R-:W-:Y:S05]  /*1300*/  BRA `(.L_x_8) ;  /* 0x00000b7000007947 */ /* 0x000fea0003800000 */
.L_x_13:
[----:B------:R-:W2:Y:S02]  /*1310*/  LDG.E.64 R2, [R2.64] ;  /* 0x0000002402027981 */ /* 0x000ea4000c1e1b00 */
[----:B--2---:R-:W0:Y:S01]  /*1320*/  F2F.F32.F64 R0, R2 ;  /* 0x0000000200007310 */ /* 0x004e220000301000 */
[----:B------:R-:W0:-:S14]  /*1330*/  DSETP.GEU.AND P0, PT, |R2|, c[0x2][0x0], PT ;  /* 0x008000000200762a */ /* 0x000e1c0003f0e200 */
[----:B0-----:R-:W-:-:S05]  /*1340*/  @!P0 FMUL R0, R0, 1.175494350822287508e-38 ;  /* 0x0080000000008820 */ /* 0x001fca0000400000 */
[----:B------:R-:W-:Y:S01]  /*1350*/  F2FP.BF16.PACK_AB R0, RZ, R0 ;  /* 0x00000000ff00723e */ /* 0x000fe200000010ff */
[----:B------:R-:W-:Y:S05]  /*1360*/  BRA `(.L_x_8) ;  /* 0x00000b1000007947 */ /* 0x000fea0003800000 */
.L_x_3:
[----:B------:R-:W-:-:S13]  /*1370*/  ISETP.GT.AND P0, PT, R4, 0x18, PT ;  /* 0x000000180400780c */ /* 0x000fda0003f04270 */
[----:B------:R-:W-:Y:S05]  /*1380*/  @P0 BRA `(.L_x_15) ;  /* 0x000003e000000947 */ /* 0x000fea0003800000 */
[----:B------:R-:W-:-:S13]  /*1390*/  ISETP.GT.AND P0, PT, R4, 0xe, PT ;  /* 0x0000000e0400780c */ /* 0x000fda0003f04270 */
[----:B------:R-:W-:Y:S05]  /*13a0*/  @P0 BRA `(.L_x_16) ;  /* 0x000000f000000947 */ /* 0x000fea0003800000 */
[----:B------:R-:W-:-:S13]  /*13b0*/  ISETP.NE.AND P0, PT, R4, 0xa, PT ;  /* 0x0000000a0400780c */ /* 0x000fda0003f05270 */
[----:B------:R-:W-:Y:S05]  /*13c0*/  @!P0 BRA `(.L_x_17) ;  /* 0x0000007000008947 */ /* 0x000fea0003800000 */
[----:B------:R-:W-:-:S13]  /*13d0*/  ISETP.NE.AND P0, PT, R4, 0xb, PT ;  /* 0x0000000b0400780c */ /* 0x000fda0003f05270 */
[----:B------:R-:W-:Y:S05]  /*13e0*/  @P0 BRA `(.L_x_7) ;  /* 0x000008d000000947 */ /* 0x000fea0003800000 */
[----:B------:R-:W2:Y:S02]  /*13f0*/  LDG.E.U8 R2, [R2.64] ;  /* 0x0000002402027981 */ /* 0x000ea4000c1e1100 */
[----:B--2---:R-:W-:-:S04]  /*1400*/  ISETP.NE.AND P0, PT, R2, RZ, PT ;  /* 0x000000ff0200720c */ /* 0x004fc80003f05270 */
[----:B------:R-:W-:-:S04]  /*1410*/  FSEL R0, RZ, 1, !P0 ;  /* 0x3f800000ff007808 */ /* 0x000fc80004000000 */
[----:B------:R-:W-:Y:S01]  /*1420*/  F2FP.BF16.PACK_AB R0, RZ, R0 ;  /* 0x00000000ff00723e */ /* 0x000fe200000010ff */
[----:B------:R-:W-:Y:S05]  /*1430*/  BRA `(.L_x_8) ;  /* 0x00000a4000007947 */ /* 0x000fea0003800000 */
.L_x_17:
[----:B------:R-:W2:Y:S02]  /*1440*/  LDG.E.64 R2, [R2.64] ;  /* 0x0000002402027981 */ /* 0x000ea4000c1e1b00 */
[----:B--2---:R-:W0:Y:S01]  /*1450*/  F2F.F32.F64 R0, R2 ;  /* 0x0000000200007310 */ /* 0x004e220000301000 */
[----:B------:R-:W0:-:S14]  /*1460*/  DSETP.GEU.AND P0, PT, |R2|, c[0x2][0x0], PT ;  /* 0x008000000200762a */ /* 0x000e1c0003f0e200 */
[----:B0-----:R-:W-:-:S05]  /*1470*/  @!P0 FMUL R0, R0, 1.175494350822287508e-38 ;  /* 0x0080000000008820 */ /* 0x001fca0000400000 */
[----:B------:R-:W-:Y:S01]  /*1480*/  F2FP.BF16.PACK_AB R0, RZ, R0 ;  /* 0x00000000ff00723e */ /* 0x000fe200000010ff */
[----:B------:R-:W-:Y:S05]  /*1490*/  BRA `(.L_x_8) ;  /* 0x000009e000007947 */ /* 0x000fea0003800000 */
.L_x_16:
[----:B------:R-:W-:-:S13]  /*14a0*/  ISETP.NE.AND P0, PT, R4, 0xf, PT ;  /* 0x0000000f0400780c */ /* 0x000fda0003f05270 */
[----:B------:R-:W-:Y:S05]  /*14b0*/  @!P0 BRA `(.L_x_18) ;  /* 0x0000029000008947 */ /* 0x000fea0003800000 */
[----:B------:R-:W-:-:S13]  /*14c0*/  ISETP.NE.AND P0, PT, R4, 0x17, PT ;  /* 0x000000170400780c */ /* 0x000fda0003f05270 */
[----:B------:R-:W-:Y:S05]  /*14d0*/  @!P0 BRA `(.L_x_19) ;  /* 0x0000018000008947 */ /* 0x000fea0003800000 */
[----:B------:R-:W-:-:S13]  /*14e0*/  ISETP.NE.AND P0, PT, R4, 0x18, PT ;  /* 0x000000180400780c */ /* 0x000fda0003f05270 */
[----:B------:R-:W-:Y:S05]  /*14f0*/  @P0 BRA `(.L_x_7) ;  /* 0x000007c000000947 */ /* 0x000fea0003800000 */
[----:B------:R-:W2:Y:S01]  /*1500*/  LDG.E.U8 R0, [R2.64] ;  /* 0x0000002402007981 */ /* 0x000ea2000c1e1100 */
[----:B------:R-:W-:Y:S02]  /*1510*/  IMAD.MOV.U32 R8, RZ, RZ, -0x800000 ;  /* 0xff800000ff087424 */ /* 0x000fe400078e00ff */
[----:B--2---:R-:W-:-:S05]  /*1520*/  IMAD.SHL.U32 R0, R0, 0x1000000, RZ ;  /* 0x0100000000007824 */ /* 0x004fca00078e00ff */
[----:B------:R-:W-:-:S04]  /*1530*/  LOP3.LUT R4, R0, 0x7f000000, RZ, 0xc0, !PT ;  /* 0x7f00000000047812 */ /* 0x000fc800078ec0ff */
[----:B------:R-:W0:Y:S01]  /*1540*/  FLO.U32 R5, R4 ;  /* 0x0000000400057300 */ /* 0x000e2200000e0000 */
[C---:B------:R-:W-:Y:S02]  /*1550*/  IADD3 R6, R4.reuse, 0x1000000, RZ ;  /* 0x0100000004067810 */ /* 0x040fe40007ffe0ff */
[----:B------:R-:W-:Y:S02]  /*1560*/  IADD3 R2, R4, -0x1, RZ ;  /* 0xffffffff04027810 */ /* 0x000fe40007ffe0ff */
[----:B------:R-:W-:Y:S02]  /*1570*/  SHF.R.S32.HI R6, RZ, 0x8, R6 ;  /* 0x00000008ff067819 */ /* 0x000fe40000011406 */
[----:B------:R-:W-:Y:S02]  /*1580*/  SHF.R.S32.HI R2, RZ, 0x1f, R2 ;  /* 0x0000001fff027819 */ /* 0x000fe40000011402 */
[----:B0-----:R-:W-:-:S04]  /*1590*/  IADD3 R5, -R5, 0x1f, RZ ;  /* 0x0000001f05057810 */ /* 0x001fc80007ffe1ff */
[C---:B------:R-:W-:Y:S02]  /*15a0*/  ISETP.GT.U32.AND P0, PT, R5.reuse, 0x4, PT ;  /* 0x000000040500780c */ /* 0x040fe40003f04070 */
[----:B------:R-:W-:-:S04]  /*15b0*/  IADD3 R5, R5, -0x4, RZ ;  /* 0xfffffffc05057810 */ /* 0x000fc80007ffe0ff */
[----:B------:R-:W-:-:S05]  /*15c0*/  SEL R5, R5, RZ, P0 ;  /* 0x000000ff05057207 */ /* 0x000fca0000000000 */
[----:B------:R-:W-:Y:S01]  /*15d0*/  IMAD R8, R5, R8, 0x3c000000 ;  /* 0x3c00000005087424 */ /* 0x000fe200078e0208 */
[----:B------:R-:W-:-:S04]  /*15e0*/  SHF.L.U32 R5, R4, R5, RZ ;  /* 0x0000000504057219 */ /* 0x000fc800000006ff */
[----:B------:R-:W-:-:S04]  /*15f0*/  LEA.HI R5, R5, R8, RZ, 0x1c ;  /* 0x0000000805057211 */ /* 0x000fc800078fe0ff */
[----:B------:R-:W-:-:S04]  /*1600*/  LOP3.LUT R5, R5, 0x7f800000, R6, 0xf8, !PT ;  /* 0x7f80000005057812 */ /* 0x000fc800078ef806 */
[----:B------:R-:W-:-:S04]  /*1610*/  LOP3.LUT R5, R5, R2, RZ, 0x30, !PT ;  /* 0x0000000205057212 */ /* 0x000fc800078e30ff */
[----:B------:R-:W-:-:S04]  /*1620*/  LOP3.LUT R5, R5, 0x80000000, R0, 0xf8, !PT ;  /* 0x8000000005057812 */ /* 0x000fc800078ef800 */
[----:B------:R-:W-:-:S04]  /*1630*/  F2FP.BF16.PACK_AB R5, RZ, R5 ;  /* 0x00000005ff05723e */ /* 0x000fc800000010ff */
[----:B------:R-:W-:Y:S01]  /*1640*/  PRMT R0, R5, 0x7610, R0 ;  /* 0x0000761005007816 */ /* 0x000fe20000000000 */
[----:B------:R-:W-:Y:S05]  /*1650*/  BRA `(.L_x_8) ;  /* 0x0000082000007947 */ /* 0x000fea0003800000 */
.L_x_19:
[----:B------:R-:W2:Y:S02]  /*1660*/  LDG.E.U8 R2, [R2.64] ;  /* 0x0000002402027981 */ /* 0x000ea4000c1e1100 */
[C---:B--2---:R-:W-:Y:S02]  /*1670*/  IMAD.SHL.U32 R0, R2.reuse, 0x2000000, RZ ;  /* 0x0200000002007824 */ /* 0x044fe400078e00ff */
[----:B------:R-:W-:-:S03]  /*1680*/  IMAD.SHL.U32 R5, R2, 0x1000000, RZ ;  /* 0x0100000002057824 */ /* 0x000fc600078e00ff */
[----:B------:R-:W-:-:S13]  /*1690*/  ISETP.GE.U32.AND P0, PT, R0, 0x8000000, PT ;  /* 0x080000000000780c */ /* 0x000fda0003f06070 */
[C---:B------:R-:W-:Y:S02]  /*16a0*/  @!P0 IMAD.SHL.U32 R0, R2.reuse, 0x100, RZ ;  /* 0x0000010002008824 */ /* 0x040fe400078e00ff */
[----:B------:R-:W-:-:S03]  /*16b0*/  @P0 IMAD.SHL.U32 R4, R2, 0x200000, RZ ;  /* 0x0020000002040824 */ /* 0x000fc600078e00ff */
[----:B------:R-:W-:Y:S02]  /*16c0*/  @!P0 LOP3.LUT R0, R0, 0x7f00, RZ, 0xc0, !PT ;  /* 0x00007f0000008812 */ /* 0x000fe400078ec0ff */
[----:B------:R-:W-:Y:S02]  /*16d0*/  @P0 LOP3.LUT R4, R4, 0x70000000, RZ, 0xfc, !PT ;  /* 0x7000000004040812 */ /* 0x000fe400078efcff */
[----:B------:R-:W-:-:S03]  /*16e0*/  @!P0 LOP3.LUT R0, R0, 0x3f000000, RZ, 0xfc, !PT ;  /* 0x3f00000000008812 */ /* 0x000fc600078efcff */
[----:B------:R-:W-:Y:S02]  /*16f0*/  @P0 FMUL.FTZ R4, R4, 1.9259299443872358531e-34 ;  /* 0x0780000004040820 */ /* 0x000fe40000410000 */
[----:B------:R-:W-:-:S05]  /*1700*/  @!P0 FADD.FTZ R4, R0, -0.5 ;  /* 0xbf00000000048421 */ /* 0x000fca0000010000 */
[----:B------:R-:W-:-:S04]  /*1710*/  LOP3.LUT R4, R4, 0x80000000, R5, 0xf8, !PT ;  /* 0x8000000004047812 */ /* 0x000fc800078ef805 */
[----:B------:R-:W-:-:S04]  /*1720*/  F2FP.BF16.PACK_AB R4, RZ, R4 ;  /* 0x00000004ff04723e */ /* 0x000fc800000010ff */
[----:B------:R-:W-:Y:S01]  /*1730*/  PRMT R0, R4, 0x7610, R0 ;  /* 0x0000761004007816 */ /* 0x000fe20000000000 */
[----:B------:R-:W-:Y:S05]  /*1740*/  BRA `(.L_x_8) ;  /* 0x0000073000007947 */ /* 0x000fea0003800000 */
.L_x_18:
[----:B------:R0:W5:Y:S01]  /*1750*/  LDG.E.U16 R0, [R2.64] ;  /* 0x0000002402007981 */ /* 0x000162000c1e1500 */
[----:B------:R-:W-:Y:S05]  /*1760*/  BRA `(.L_x_8) ;  /* 0x0000071000007947 */ /* 0x000fea0003800000 */
.L_x_15:
[----:B------:R-:W-:-:S13]  /*1770*/  ISETP.GT.AND P0, PT, R4, 0x1b, PT ;  /* 0x0000001b0400780c */ /* 0x000fda0003f04270 */
[----:B------:R-:W-:Y:S05]  /*1780*/  @P0 BRA `(.L_x_20) ;  /* 0x0000042000000947 */ /* 0x000fea0003800000 */
[----:B------:R-:W-:-:S13]  /*1790*/  ISETP.NE.AND P0, PT, R4, 0x19, PT ;  /* 0x000000190400780c */ /* 0x000fda0003f05270 */
[----:B------:R-:W-:Y:S05]  /*17a0*/  @!P0 BRA `(.L_x_21) ;  /* 0x0000024000008947 */ /* 0x000fea0003800000 */
[----:B------:R-:W-:-:S13]  /*17b0*/  ISETP.NE.AND P0, PT, R4, 0x1a, PT ;  /* 0x0000001a0400780c */ /* 0x000fda0003f05270 */
[----:B------:R-:W-:Y:S05]  /*17c0*/  @!P0 BRA `(.L_x_22) ;  /* 0x0000006000008947 */ /* 0x000fea0003800000 */
[----:B------:R-:W-:-:S13]  /*17d0*/  ISETP.NE.AND P0, PT, R4, 0x1b, PT ;  /* 0x0000001b0400780c */ /* 0x000fda0003f05270 */
[----:B------:R-:W-:Y:S05]  /*17e0*/  @P0 BRA `(.L_x_7) ;  /* 0x000004d000000947 */ /* 0x000fea0003800000 */
[----:B------:R-:W2:Y:S02]  /*17f0*/  LDG.E.U16 R2, [R2.64] ;  /* 0x0000002402027981 */ /* 0x000ea4000c1e1500 */
[----:B--2---:R-:W0:Y:S02]  /*1800*/  I2F.U16 R0, R2 ;  /* 0x0000000200007306 */ /* 0x004e240000101000 */
[----:B0-----:R-:W-:Y:S01]  /*1810*/  F2FP.BF16.PACK_AB R0, RZ, R0 ;  /* 0x00000000ff00723e */ /* 0x001fe200000010ff */
[----:B------:R-:W-:Y:S05]  /*1820*/  BRA `(.L_x_8) ;  /* 0x0000065000007947 */ /* 0x000fea0003800000 */
.L_x_22:
[----:B------:R-:W2:Y:S01]  /*1830*/  LDG.E.U8 R2, [R2.64] ;  /* 0x0000002402027981 */ /* 0x000ea2000c1e1100 */
[----:B------:R-:W-:Y:S01]  /*1840*/  BSSY B0, `(.L_x_23) ;  /* 0x0000018000007945 */ /* 0x000fe20003800000 */
[----:B------:R-:W-:Y:S01]  /*1850*/  IMAD.MOV.U32 R0, RZ, RZ, RZ ;  /* 0x000000ffff007224 */ /* 0x000fe200078e00ff */
[----:B--2---:R-:W-:-:S13]  /*1860*/  ISETP.NE.AND P0, PT, R2, RZ, PT ;  /* 0x000000ff0200720c */ /* 0x004fda0003f05270 */
[----:B------:R-:W-:Y:S05]  /*1870*/  @!P0 BRA `(.L_x_24) ;  /* 0x0000014000008947 */ /* 0x000fea0003800000 */
[----:B------:R-:W-:-:S13]  /*1880*/  ISETP.NE.AND P0, PT, R2, 0x80, PT ;  /* 0x000000800200780c */ /* 0x000fda0003f05270 */
[----:B------:R-:W-:Y:S01]  /*1890*/  @!P0 IMAD.MOV.U32 R0, RZ, RZ, 0x7f800001 ;  /* 0x7f800001ff008424 */ /* 0x000fe200078e00ff */
[----:B------:R-:W-:Y:S05]  /*18a0*/  @!P0 BRA `(.L_x_24) ;  /* 0x0000011000008947 */ /* 0x000fea0003800000 */
[C---:B------:R-:W-:Y:S01]  /*18b0*/  LOP3.LUT P0, R0, R2.reuse, 0x78, RZ, 0xc0, !PT ;  /* 0x0000007802007812 */ /* 0x040fe2000780c0ff */
[----:B------:R-:W-:Y:S01]  /*18c0*/  BSSY B1, `(.L_x_25) ;  /* 0x000000c000017945 */ /* 0x000fe20003800000 */
[----:B------:R-:W-:Y:S02]  /*18d0*/  SHF.R.U32.HI R3, RZ, 0x7, R2 ;  /* 0x00000007ff037819 */ /* 0x000fe40000011602 */
[----:B------:R-:W-:Y:S02]  /*18e0*/  LOP3.LUT R2, R2, 0x7, RZ, 0xc0, !PT ;  /* 0x0000000702027812 */ /* 0x000fe400078ec0ff */
[----:B------:R-:W-:Y:S01]  /*18f0*/  SHF.R.U32.HI R0, RZ, 0x3, R0 ;  /* 0x00000003ff007819 */ /* 0x000fe20000011600 */
[----:B------:R-:W-:-:S06]  /*1900*/  IMAD.U32 R4, R3, -0x80000000, RZ ;  /* 0x8000000003047824 */ /* 0x000fcc00078e00ff */
[----:B------:R-:W-:Y:S05]  /*1910*/  @P0 BRA `(.L_x_26) ;  /* 0x0000006000000947 */ /* 0x000fea0003800000 */
[----:B------:R-:W0:Y:S02]  /*1920*/  FLO.U32 R3, R2 ;  /* 0x0000000200037300 */ /* 0x000e2400000e0000 */
[----:B0-----:R-:W-:-:S04]  /*1930*/  IADD3 R3, -R3, 0x1f, RZ ;  /* 0x0000001f03037810 */ /* 0x001fc80007ffe1ff */
[----:B------:R-:W-:Y:S02]  /*1940*/  IADD3 R5, R3, -0x1c, RZ ;  /* 0xffffffe403057810 */ /* 0x000fe40007ffe0ff */
[----:B------:R-:W-:Y:S02]  /*1950*/  IADD3 R0, R0, 0x1d, -R3 ;  /* 0x0000001d00007810 */ /* 0x000fe40007ffe803 */
[----:B------:R-:W-:-:S04]  /*1960*/  SHF.L.U32 R5, R2, R5, RZ ;  /* 0x0000000502057219 */ /* 0x000fc800000006ff */
[----:B------:R-:W-:Y:S02]  /*1970*/  LOP3.LUT R2, R5, 0x7, RZ, 0xc0, !PT ;  /* 0x0000000705027812 */ /* 0x000fe400078ec0ff */
.L_x_26:
[----:B------:R-:W-:Y:S05]  /*1980*/  BSYNC B1 ;  /* 0x0000000000017941 */ /* 0x000fea0003800000 */
.L_x_25:
[----:B------:R-:W-:Y:S01]  /*1990*/  LEA R3, R0, 0x3b800000, 0x17 ;  /* 0x3b80000000037811 */ /* 0x000fe200078eb8ff */
[----:B------:R-:W-:-:S05]  /*19a0*/  IMAD.SHL.U32 R0, R2, 0x100000, RZ ;  /* 0x0010000002007824 */ /* 0x000fca00078e00ff */
[----:B------:R-:W-:Y:S02]  /*19b0*/  LOP3.LUT R0, R3, R0, R4, 0xfe, !PT ;  /* 0x0000000003007212 */ /* 0x000fe400078efe04 */
.L_x_24:
[----:B------:R-:W-:Y:S05]  /*19c0*/  BSYNC B0 ;  /* 0x0000000000007941 */ /* 0x000fea0003800000 */
.L_x_23:
[----:B------:R-:W-:Y:S01]  /*19d0*/  F2FP.BF16.PACK_AB R0, RZ, R0 ;  /* 0x00000000ff00723e */ /* 0x000fe200000010ff */
[----:B------:R-:W-:Y:S05]  /*19e0*/  BRA `(.L_x_8) ;  /* 0x0000049000007947 */ /* 0x000fea0003800000 */
.L_x_21:
        /* <DEDUP_REMOVED lines=21> */
.L_x_30:
[----:B------:R-:W-:Y:S05]  /*1b40*/  BSYNC B1 ;  /* 0x0000000000017941 */ /* 0x000fea0003800000 */
.L_x_29:
[----:B------:R-:W-:Y:S01]  /*1b50*/  LEA R3, R0, 0x37800000, 0x17 ;  /* 0x3780000000037811 */ /* 0x000fe200078eb8ff */
[----:B------:R-:W-:-:S05]  /*1b60*/  IMAD.SHL.U32 R0, R2, 0x200000, RZ ;  /* 0x0020000002007824 */ /* 0x000fca00078e00ff */
[----:B------:R-:W-:Y:S02]  /*1b70*/  LOP3.LUT R0, R3, R0, R4, 0xfe, !PT ;  /* 0x0000000003007212 */ /* 0x000fe400078efe04 */
.L_x_28:
[----:B------:R-:W-:Y:S05]  /*1b80*/  BSYNC B0 ;  /* 0x0000000000007941 */ /* 0x000fea0003800000 */
.L_x_27:
[----:B------:R-:W-:Y:S01]  /*1b90*/  F2FP.BF16.PACK_AB R0, RZ, R0 ;  /* 0x00000000ff00723e */ /* 0x000fe200000010ff */
[----:B------:R-:W-:Y:S05]  /*1ba0*/  BRA `(.L_x_8) ;  /* 0x000002d000007947 */ /* 0x000fea0003800000 */
.L_x_20:
[----:B------:R-:W-:-:S13]  /*1bb0*/  ISETP.NE.AND P0, PT, R4, 0x1c, PT ;  /* 0x0000001c0400780c */ /* 0x000fda0003f05270 */
[----:B------:R-:W-:Y:S05]  /*1bc0*/  @!P0 BRA `(.L_x_31) ;  /* 0x0000028000008947 */ /* 0x000fea0003800000 */
[----:B------:R-:W-:-:S13]  /*1bd0*/  ISETP.NE.AND P0, PT, R4, 0x1d, PT ;  /* 0x0000001d0400780c */ /* 0x000fda0003f05270 */
[----:B------:R-:W-:Y:S05]  /*1be0*/  @!P0 BRA `(.L_x_32) ;  /* 0x0000022000008947 */ /* 0x000fea0003800000 */
[----:B------:R-:W-:-:S13]  /*1bf0*/  ISETP.NE.AND P0, PT, R4, 0x2c, PT ;  /* 0x0000002c0400780c */ /* 0x000fda0003f05270 */
[----:B------:R-:W-:Y:S05]  /*1c00*/  @P0 BRA `(.L_x_7) ;  /* 0x000000b000000947 */ /* 0x000fea0003800000 */
[----:B------:R-:W2:Y:S01]  /*1c10*/  LDG.E.U8 R2, [R2.64] ;  /* 0x0000002402027981 */ /* 0x000ea2000c1e1100 */
[----:B------:R-:W-:Y:S01]  /*1c20*/  BSSY B0, `(.L_x_33) ;  /* 0x0000007000007945 */ /* 0x000fe20003800000 */
[----:B------:R-:W-:Y:S01]  /*1c30*/  IMAD.MOV.U32 R0, RZ, RZ, 0x400000 ;  /* 0x00400000ff007424 */ /* 0x000fe200078e00ff */
[----:B--2---:R-:W-:-:S13]  /*1c40*/  ISETP.NE.AND P0, PT, R2, RZ, PT ;  /* 0x000000ff0200720c */ /* 0x004fda0003f05270 */
[----:B------:R-:W-:Y:S05]  /*1c50*/  @!P0 BRA `(.L_x_34) ;  /* 0x0000003000008947 */ /* 0x000fea0003800000 */
[----:B------:R-:W-:-:S13]  /*1c60*/  ISETP.NE.AND P0, PT, R2, 0xff, PT ;  /* 0x000000ff0200780c */ /* 0x000fda0003f05270 */
[----:B------:R-:W-:Y:S02]  /*1c70*/  @!P0 IMAD.MOV.U32 R0, RZ, RZ, 0x7f800001 ;  /* 0x7f800001ff008424 */ /* 0x000fe400078e00ff */
[----:B------:R-:W-:Y:S02]  /*1c80*/  @P0 IMAD.SHL.U32 R0, R2, 0x800000, RZ ;  /* 0x0080000002000824 */ /* 0x000fe400078e00ff */
.L_x_34:
[----:B------:R-:W-:Y:S05]  /*1c90*/  BSYNC B0 ;  /* 0x0000000000007941 */ /* 0x000fea0003800000 */
.L_x_33:
[----:B------:R-:W-:Y:S01]  /*1ca0*/  F2FP.BF16.PACK_AB R0, RZ, R0 ;  /* 0x00000000ff00723e */ /* 0x000fe200000010ff */
[----:B------:R-:W-:Y:S05]  /*1cb0*/  BRA `(.L_x_8) ;  /* 0x000001c000007947 */ /* 0x000fea0003800000 */
.L_x_7:
[----:B------:R-:W-:Y:S01]  /*1cc0*/  MOV R2, 0x0 ;  /* 0x0000000000027802 */ /* 0x000fe20000000f00 */
[----:B------:R-:W-:Y:S02]  /*1cd0*/  IMAD.MOV.U32 R4, RZ, RZ, c[0x4][0x128] ;  /* 0x01004a00ff047624 */ /* 0x000fe400078e00ff */
[----:B------:R-:W-:Y:S02]  /*1ce0*/  IMAD.MOV.U32 R5, RZ, RZ, c[0x4][0x12c] ;  /* 0x01004b00ff057624 */ /* 0x000fe400078e00ff */
[----:B------:R-:W-:Y:S01]  /*1cf0*/  IMAD.MOV.U32 R6, RZ, RZ, c[0x4][0x130] ;  /* 0x01004c00ff067624 */ /* 0x000fe200078e00ff */
[----:B------:R-:W0:Y:S01]  /*1d00*/  LDC.64 R2, c[0x4][R2] ;  /* 0x0100000002027b82 */ /* 0x000e220000000a00 */
[----:B------:R-:W-:-:S02]  /*1d10*/  IMAD.MOV.U32 R7, RZ, RZ, c[0x4][0x134] ;  /* 0x01004d00ff077624 */ /* 0x000fc400078e00ff */
[----:B------:R-:W-:Y:S02]  /*1d20*/  IMAD.MOV.U32 R8, RZ, RZ, 0x4e ;  /* 0x0000004eff087424 */ /* 0x000fe400078e00ff */
[----:B------:R-:W-:Y:S02]  /*1d30*/  IMAD.MOV.U32 R10, RZ, RZ, c[0x4][0x38] ;  /* 0x01000e00ff0a7624 */ /* 0x000fe400078e00ff */
[----:B------:R-:W-:Y:S02]  /*1d40*/  IMAD.MOV.U32 R11, RZ, RZ, c[0x4][0x3c] ;  /* 0x01000f00ff0b7624 */ /* 0x000fe400078e00ff */
[----:B------:R-:W-:Y:S02]  /*1d50*/  IMAD.MOV.U32 R12, RZ, RZ, 0x1 ;  /* 0x00000001ff0c7424 */ /* 0x000fe400078e00ff */
[----:B------:R-:W-:Y:S02]  /*1d60*/  IMAD.MOV.U32 R13, RZ, RZ, RZ ;  /* 0x000000ffff0d7224 */ /* 0x000fe400078e00ff */
[----:B------:R-:W-:Y:S01]  /*1d70*/  LEPC R14 ;  /* 0x00000000000e734e */ /* 0x000fe20000000000 */
[----:B------:R-:W-:Y:S02]  /*1d80*/  MOV R9, 0x1df0 ;  /* 0x00001df000097802 */ /* 0x000fe40000000f00 */
[----:B------:R-:W-:-:S02]  /*1d90*/  MOV R20, 0x1d70 ;  /* 0x00001d7000147802 */ /* 0x000fc40000000f00 */
[----:B------:R-:W-:Y:S02]  /*1da0*/  MOV R21, 0x0 ;  /* 0x0000000000157802 */ /* 0x000fe40000000f00 */
[----:B------:R-:W-:Y:S02]  /*1db0*/  MOV R0, 0x0 ;  /* 0x0000000000007802 */ /* 0x000fe40000000f00 */
[----:B------:R-:W-:-:S04]  /*1dc0*/  IADD3 R20, P0, P1, -R20, R9, R14 ;  /* 0x0000000914147210 */ /* 0x000fc8000791e10e */
[----:B------:R-:W-:-:S04]  /*1dd0*/  IADD3.X R21, ~R0, R21, R15, P0, P1 ;  /* 0x0000001500157210 */ /* 0x000fc800007e250f */
[----:B0-----:R-:W-:Y:S05]  /*1de0*/  CALL.ABS.NOINC R2 ;  /* 0x0000000002007343 */ /* 0x001fea0003c00000 */
[----:B------:R-:W-:Y:S01]  /*1df0*/  PRMT R0, RZ, 0x7610, R0 ;  /* 0x00007610ff007816 */ /* 0x000fe20000000000 */
[----:B------:R-:W-:Y:S05]  /*1e00*/  BRA `(.L_x_8) ;  /* 0x0000007000007947 */ /* 0x000fea0003800000 */
.L_x_32:
[----:B------:R-:W2:Y:S02]  /*1e10*/  LDG.E.64 R2, [R2.64] ;  /* 0x0000002402027981 */ /* 0x000ea4000c1e1b00 */
[----:B--2---:R-:W0:Y:S02]  /*1e20*/  I2F.U64 R0, R2 ;  /* 0x0000000200007312 */ /* 0x004e240000301000 */
[----:B0-----:R-:W-:Y:S01]  /*1e30*/  F2FP.BF16.PACK_AB R0, RZ, R0 ;  /* 0x00000000ff00723e */ /* 0x001fe200000010ff */
[----:B------:R-:W-:Y:S05]  /*1e40*/  BRA `(.L_x_8) ;  /* 0x0000003000007947 */ /* 0x000fea0003800000 */
.L_x_31:
[----:B------:R-:W2:Y:S02]  /*1e50*/  LDG.E R2, [R2.64] ;  /* 0x0000002402027981 */ /* 0x000ea4000c1e1900 */
[----:B--2---:R-:W0:Y:S02]  /*1e60*/  I2F.U32 R0, R2 ;  /* 0x0000000200007306 */ /* 0x004e240000201000 */
[----:B0-----:R-:W-:-:S06]  /*1e70*/  F2FP.BF16.PACK_AB R0, RZ, R0 ;  /* 0x00000000ff00723e */ /* 0x001fcc00000010ff */
.L_x_8:
[----:B-----5:R-:W-:Y:S01]  /*1e80*/  PRMT R0, RZ, 0x5410, R0 ;  /* 0x00005410ff007816 */ /* 0x020fe20000000000 */
[----:B0-----:R-:W-:Y:S01]  /*1e90*/  IMAD.MOV.U32 R3, RZ, RZ, 0x42fc0000 ;  /* 0x42fc0000ff037424 */ /* 0x001fe200078e00ff */
[----:B------:R-:W0:Y:S03]  /*1ea0*/  LDC.U8 R5, c[0x0][0x371] ;  /* 0x0000dc40ff057b82 */ /* 0x000e260000000000 */
[----:B------:R-:W-:-:S06]  /*1eb0*/  FMUL.FTZ R2, |R0|, 1.4426950216293334961 ;  /* 0x3fb8aa3b00027820 */ /* 0x000fcc0000410200 */
[----:B------:R-:W1:Y:S01]  /*1ec0*/  FRND.TRUNC R2, R2 ;  /* 0x0000000200027307 */ /* 0x000e62000020d000 */
[----:B0-----:R-:W-:Y:S02]  /*1ed0*/  PRMT R4, R5, 0x9910, RZ ;  /* 0x0000991005047816 */ /* 0x001fe400000000ff */
[----:B-1----:R-:W-:Y:S02]  /*1ee0*/  FSETP.GT.FTZ.AND P0, PT, |R2|, 126, PT ;  /* 0x42fc00000200780b */ /* 0x002fe40003f14200 */
[----:B------:R-:W-:-:S04]  /*1ef0*/  LOP3.LUT R3, R3, 0x80000000, R2, 0xb8, !PT ;  /* 0x8000000003037812 */ /* 0x000fc800078eb802 */
[----:B------:R-:W-:Y:S02]  /*1f00*/  FSEL R3, R3, R2, P0 ;  /* 0x0000000203037208 */ /* 0x000fe40000000000 */
[----:B------:R-:W-:-:S03]  /*1f10*/  ISETP.GT.AND P0, PT, R4, 0x9, PT ;  /* 0x000000090400780c */ /* 0x000fc60003f04270 */
[----:B------:R-:W-:-:S04]  /*1f20*/  FFMA.FTZ R0, R3, -0.69314718246459960938, |R0| ;  /* 0xbf31721803007823 */ /* 0x000fc80000010400 */
[C---:B------:R-:W-:Y:S02]  /*1f30*/  FFMA.FTZ R0, R3.reuse, 1.9046542121259335545e-09, R0 ;  /* 0x3102e30803007823 */ /* 0x040fe40000010000 */
[----:B------:R-:W-:Y:S02]  /*1f40*/  FADD.FTZ R3, R3, 12583037 ;  /* 0x4b40007d03037421 */ /* 0x000fe40000010000 */
[----:B------:R-:W-:Y:S02]  /*1f50*/  FMUL.FTZ R0, R0, 1.4426950216293334961 ;  /* 0x3fb8aa3b00007820 */ /* 0x000fe40000410000 */
[----:B------:R-:W-:-:S04]  /*1f60*/  IMAD.SHL.U32 R3, R3, 0x800000, RZ ;  /* 0x0080000003037824 */ /* 0x000fc800078e00ff */
[----:B------:R-:W0:Y:S02]  /*1f70*/  MUFU.EX2 R0, R0 ;  /* 0x0000000000007308 */ /* 0x000e240000000800 */
[----:B0-----:R-:W-:-:S06]  /*1f80*/  FMUL.FTZ R3, R3, R0 ;  /* 0x0000000003037220 */ /* 0x001fcc0000410000 */
[----:B------:R-:W0:Y:S02]  /*1f90*/  MUFU.RCP R2, R3 ;  /* 0x0000000300027308 */ /* 0x000e240000001000 */
[----:B0-----:R-:W-:-:S04]  /*1fa0*/  FMUL.FTZ R2, R2, 0.125 ;  /* 0x3e00000002027820 */ /* 0x001fc80000410000 */
[----:B------:R-:W-:-:S05]  /*1fb0*/  FFMA.FTZ R2, R3, 2, R2 ;  /* 0x4000000003027823 */ /* 0x000fca0000010002 */
[----:B------:R-:W-:Y:S01]  /*1fc0*/  F2FP.BF16.PACK_AB R2, RZ, R2 ;  /* 0x00000002ff02723e */ /* 0x000fe200000010ff */
        /* <DEDUP_REMOVED lines=9> */
[----:B------:R-:W-:-:S04]  /*2060*/  PRMT R0, RZ, 0x5410, R2 ;  /* 0x00005410ff007816 */ /* 0x000fc80000000002 */
[----:B------:R-:W0:Y:S02]  /*2070*/  F2I.FTZ.TRUNC.NTZ R3, R0 ;  /* 0x0000000000037305 */ /* 0x000e24000021f100 */
[----:B0-----:R0:W-:Y:S01]  /*2080*/  STG.E.U8 [R16.64], R3 ;  /* 0x0000000310007986 */ /* 0x0011e2000c101124 */
[----:B------:R-:W-:Y:S05]  /*2090*/  BRA `(.L_x_40) ;  /* 0x00000e8000007947 */ /* 0x000fea0003800000 */
.L_x_38:
[----:B------:R-:W-:-:S06]  /*20a0*/  PRMT R3, RZ, 0x5410, R2 ;  /* 0x00005410ff037816 */ /* 0x000fcc0000000002 */
[----:B------:R-:W0:Y:S02]  /*20b0*/  F2I.S64.TRUNC R2, R3 ;  /* 0x0000000300027311 */ /* 0x000e24000020d900 */
[----:B0-----:R0:W-:Y:S01]  /*20c0*/  STG.E.U8 [R16.64], R2 ;  /* 0x0000000210007986 */ /* 0x0011e2000c101124 */
[----:B------:R-:W-:Y:S05]  /*20d0*/  BRA `(.L_x_40) ;  /* 0x00000e4000007947 */ /* 0x000fea0003800000 */
.L_x_37:
[----:B------:R-:W-:-:S13]  /*20e0*/  ISETP.NE.AND P0, PT, R4, 0x2, PT ;  /* 0x000000020400780c */ /* 0x000fda0003f05270 */
[----:B------:R-:W-:Y:S05]  /*20f0*/  @!P0 BRA `(.L_x_41) ;  /* 0x000000c000008947 */ /* 0x000fea0003800000 */
[----:B------:R-:W-:-:S13]  /*2100*/  ISETP.NE.AND P0, PT, R4, 0x3, PT ;  /* 0x000000030400780c */ /* 0x000fda0003f05270 */
[----:B------:R-:W-:Y:S05]  /*2110*/  @!P0 BRA `(.L_x_42) ;  /* 0x0000006000008947 */ /* 0x000fea0003800000 */
[----:B------:R-:W-:-:S13]  /*2120*/  ISETP.NE.AND P0, PT, R4, 0x4, PT ;  /* 0x000000040400780c */ /* 0x000fda0003f05270 */
[----:B------:R-:W-:Y:S05]  /*2130*/  @P0 BRA `(.L_x_39) ;  /* 0x00000c3000000947 */ /* 0x000fea0003800000 */
[----:B------:R-:W-:-:S06]  /*2140*/  PRMT R2, RZ, 0x5410, R2 ;  /* 0x00005410ff027816 */ /* 0x000fcc0000000002 */
[----:B------:R-:W0:Y:S02]  /*2150*/  F2I.S64.TRUNC R2, R2 ;  /* 0x0000000200027311 */ /* 0x000e24000020d900 */
[----:B0-----:R0:W-:Y:S01]  /*2160*/  STG.E.64 [R16.64], R2 ;  /* 0x0000000210007986 */ /* 0x0011e2000c101b24 */
[----:B------:R-:W-:Y:S05]  /*2170*/  BRA `(.L_x_40) ;  /* 0x00000da000007947 */ /* 0x000fea0003800000 */
.L_x_42:
[----:B------:R-:W-:-:S04]  /*2180*/  PRMT R2, RZ, 0x5410, R2 ;  /* 0x00005410ff027816 */ /* 0x000fc80000000002 */
[----:B------:R-:W0:Y:S02]  /*2190*/  F2I.FTZ.TRUNC.NTZ R3, R2 ;  /* 0x0000000200037305 */ /* 0x000e24000021f100 */
[----:B0-----:R0:W-:Y:S01]  /*21a0*/  STG.E [R16.64], R3 ;  /* 0x0000000310007986 */ /* 0x0011e2000c101924 */
[----:B------:R-:W-:Y:S05]  /*21b0*/  BRA `(.L_x_40) ;  /* 0x00000d6000007947 */ /* 0x000fea0003800000 */
.L_x_41:
[----:B------:R-:W-:-:S04]  /*21c0*/  PRMT R2, RZ, 0x5410, R2 ;  /* 0x00005410ff027816 */ /* 0x000fc80000000002 */
[----:B------:R-:W0:Y:S02]  /*21d0*/  F2I.FTZ.TRUNC.NTZ R3, R2 ;  /* 0x0000000200037305 */ /* 0x000e24000021f100 */
[----:B0-----:R0:W-:Y:S01]  /*21e0*/  STG.E.U16 [R16.64], R3 ;  /* 0x0000000310007986 */ /* 0x0011e2000c101524 */
[----:B------:R-:W-:Y:S05]  /*21f0*/  BRA `(.L_x_40) ;  /* 0x00000d2000007947 */ /* 0x000fea0003800000 */
.L_x_36:
[----:B------:R-:W-:-:S13]  /*2200*/  ISETP.GT.AND P0, PT, R4, 0x6, PT ;  /* 0x000000060400780c */ /* 0x000fda0003f04270 */
[----:B------:R-:W-:Y:S05]  /*2210*/  @P0 BRA `(.L_x_43) ;  /* 0x000000b000000947 */ /* 0x000fea0003800000 */
[----:B------:R-:W-:-:S13]  /*2220*/  ISETP.NE.AND P0, PT, R4, 0x5, PT ;  /* 0x000000050400780c */ /* 0x000fda0003f05270 */
[----:B------:R-:W-:Y:S05]  /*2230*/  @!P0 BRA `(.L_x_44) ;  /* 0x0000005000008947 */ /* 0x000fea0003800000 */
[----:B------:R-:W-:-:S13]  /*2240*/  ISETP.NE.AND P0, PT, R4, 0x6, PT ;  /* 0x000000060400780c */ /* 0x000fda0003f05270 */
[----:B------:R-:W-:Y:S05]  /*2250*/  @P0 BRA `(.L_x_39) ;  /* 0x00000b1000000947 */ /* 0x000fea0003800000 */
[----:B------:R-:W-:-:S05]  /*2260*/  PRMT R3, RZ, 0x5410, R2 ;  /* 0x00005410ff037816 */ /* 0x000fca0000000002 */
[----:B------:R0:W-:Y:S01]  /*2270*/  STG.E [R16.64], R3 ;  /* 0x0000000310007986 */ /* 0x0001e2000c101924 */
[----:B------:R-:W-:Y:S05]  /*2280*/  BRA `(.L_x_40) ;  /* 0x00000c9000007947 */ /* 0x000fea0003800000 */
.L_x_44:
[----:B------:R-:W-:-:S04]  /*2290*/  PRMT R0, RZ, 0x5410, R2 ;  /* 0x00005410ff007816 */ /* 0x000fc80000000002 */
[----:B------:R-:W-:-:S05]  /*22a0*/  F2FP.PACK_AB R0, RZ, R0 ;  /* 0x00000000ff00723e */ /* 0x000fca00000000ff */
[----:B------:R0:W-:Y:S01]  /*22b0*/  STG.E.U16 [R16.64], R0 ;  /* 0x0000000010007986 */ /* 0x0001e2000c101524 */
[----:B------:R-:W-:Y:S05]  /*22c0*/  BRA `(.L_x_40) ;  /* 0x00000c5000007947 */ /* 0x000fea0003800000 */
.L_x_43:
[----:B------:R-:W-:-:S13]  /*22d0*/  ISETP.NE.AND P0, PT, R4, 0x7, PT ;  /* 0x000000070400780c */ /* 0x000fda0003f05270 */
[----:B------:R-:W-:Y:S05]  /*22e0*/  @!P0 BRA `(.L_x_45) ;  /* 0x000000d000008947 */ /* 0x000fea0003800000 */
[----:B------:R-:W-:-:S13]  /*22f0*/  ISETP.NE.AND P0, PT, R4, 0x8, PT ;  /* 0x000000080400780c */ /* 0x000fda0003f05270 */
[----:B------:R-:W-:Y:S05]  /*2300*/  @!P0 BRA `(.L_x_46) ;  /* 0x0000006000008947 */ /* 0x000fea0003800000 */
[----:B------:R-:W-:-:S13]  /*2310*/  ISETP.NE.AND P0, PT, R4, 0x9, PT ;  /* 0x000000090400780c */ /* 0x000fda0003f05270 */
[----:B------:R-:W-:Y:S05]  /*2320*/  @P0 BRA `(.L_x_39) ;  /* 0x00000a4000000947 */ /* 0x000fea0003800000 */
[----:B------:R-:W-:Y:S01]  /*2330*/  IMAD.MOV.U32 R3, RZ, RZ, RZ ;  /* 0x000000ffff037224 */ /* 0x000fe200078e00ff */
[----:B------:R-:W-:-:S05]  /*2340*/  PRMT R2, RZ, 0x5410, R2 ;  /* 0x00005410ff027816 */ /* 0x000fca0000000002 */
[----:B------:R0:W-:Y:S01]  /*2350*/  STG.E.64 [R16.64], R2 ;  /* 0x0000000210007986 */ /* 0x0001e2000c101b24 */
[----:B------:R-:W-:Y:S05]  /*2360*/  BRA `(.L_x_40) ;  /* 0x00000bb000007947 */ /* 0x000fea0003800000 */
.L_x_46:
[----:B------:R-:W-:-:S04]  /*2370*/  PRMT R2, RZ, 0x5410, R2 ;  /* 0x00005410ff027816 */ /* 0x000fc80000000002 */
[----:B------:R-:W-:-:S04]  /*2380*/  F2FP.PACK_AB R3, RZ, R2 ;  /* 0x00000002ff03723e */ /* 0x000fc800000000ff */
[----:B------:R-:W-:-:S05]  /*2390*/  PRMT R3, R3, 0x5410, RZ ;  /* 0x0000541003037816 */ /* 0x000fca00000000ff */
[----:B------:R0:W-:Y:S01]  /*23a0*/  STG.E [R16.64], R3 ;  /* 0x0000000310007986 */ /* 0x0001e2000c101924 */
[----:B------:R-:W-:Y:S05]  /*23b0*/  BRA `(.L_x_40) ;  /* 0x00000b6000007947 */ /* 0x000fea0003800000 */
.L_x_45:
[----:B------:R-:W-:-:S05]  /*23c0*/  PRMT R2, RZ, 0x5410, R2 ;  /* 0x00005410ff027816 */ /* 0x000fca0000000002 */
[----:B------:R-:W-:-:S06]  /*23d0*/  FMUL.FTZ R2, R2, 1 ;  /* 0x3f80000002027820 */ /* 0x000fcc0000410000 */
[----:B------:R-:W0:Y:S02]  /*23e0*/  F2F.F64.F32 R2, R2 ;  /* 0x0000000200027310 */ /* 0x000e240000201800 */
[----:B0-----:R0:W-:Y:S01]  /*23f0*/  STG.E.64 [R16.64], R2 ;  /* 0x0000000210007986 */ /* 0x0011e2000c101b24 */
[----:B------:R-:W-:Y:S05]  /*2400*/  BRA `(.L_x_40) ;  /* 0x00000b1000007947 */ /* 0x000fea0003800000 */
.L_x_35:
        /* <DEDUP_REMOVED lines=8> */
[----:B------:R-:W-:-:S04]  /*2490*/  PRMT R2, RZ, 0x5410, R2 ;  /* 0x00005410ff027816 */ /* 0x000fc80000000002 */
[----:B------:R-:W-:-:S04]  /*24a0*/  FSETP.NEU.FTZ.AND P0, PT, R2, RZ, PT ;  /* 0x000000ff0200720b */ /* 0x000fc80003f1d000 */
[----:B------:R-:W-:-:S05]  /*24b0*/  SEL R3, RZ, 0x1, !P0 ;  /* 0x00000001ff037807 */ /* 0x000fca0004000000 */
[----:B------:R0:W-:Y:S01]  /*24c0*/  STG.E.U8 [R16.64], R3 ;  /* 0x0000000310007986 */ /* 0x0001e2000c101124 */
[----:B------:R-:W-:Y:S05]  /*24d0*/  BRA `(.L_x_40) ;  /* 0x00000a4000007947 */ /* 0x000fea0003800000 */
.L_x_49:
[----:B------:R-:W-:Y:S01]  /*24e0*/  PRMT R2, RZ, 0x5410, R2 ;  /* 0x00005410ff027816 */ /* 0x000fe20000000002 */
[----:B------:R-:W-:-:S04]  /*24f0*/  CS2R R6, SRZ ;  /* 0x0000000000067805 */ /* 0x000fc8000001ff00 */
[----:B------:R-:W-:-:S04]  /*2500*/  FMUL.FTZ R2, R2, 1 ;  /* 0x3f80000002027820 */ /* 0x000fc80000410000 */
[----:B------:R-:W0:Y:S02]  /*2510*/  F2F.F64.F32 R4, R2 ;  /* 0x0000000200047310 */ /* 0x000e240000201800 */
[----:B0-----:R0:W-:Y:S01]  /*2520*/  STG.E.128 [R16.64], R4 ;  /* 0x0000000410007986 */ /* 0x0011e2000c101d24 */
[----:B------:R-:W-:Y:S05]  /*2530*/  BRA `(.L_x_40) ;  /* 0x000009e000007947 */ /* 0x000fea0003800000 */
.L_x_48:
[----:B------:R-:W-:-:S13]  /*2540*/  ISETP.NE.AND P0, PT, R4, 0xf, PT ;  /* 0x0000000f0400780c */ /* 0x000fda0003f05270 */
[----:B------:R-:W-:Y:S05]  /*2550*/  @!P0 BRA `(.L_x_50) ;  /* 0x000002d000008947 */ /* 0x000fea0003800000 */
[----:B------:R-:W-:-:S13]  /*2560*/  ISETP.NE.AND P0, PT, R4, 0x17, PT ;  /* 0x000000170400780c */ /* 0x000fda0003f05270 */
[----:B------:R-:W-:Y:S05]  /*2570*/  @!P0 BRA `(.L_x_51) ;  /* 0x0000015000008947 */ /* 0x000fea0003800000 */
[----:B------:R-:W-:-:S13]  /*2580*/  ISETP.NE.AND P0, PT, R4, 0x18, PT ;  /* 0x000000180400780c */ /* 0x000fda0003f05270 */
[----:B------:R-:W-:Y:S05]  /*2590*/  @P0 BRA `(.L_x_39) ;  /* 0x000007d000000947 */ /* 0x000fea0003800000 */
[----:B------:R-:W-:Y:S01]  /*25a0*/  PRMT R5, RZ, 0x5410, R2 ;  /* 0x00005410ff057816 */ /* 0x000fe20000000002 */
[----:B------:R-:W-:Y:S03]  /*25b0*/  BSSY B0, `(.L_x_52) ;  /* 0x000000e000007945 */ /* 0x000fe60003800000 */
[C---:B------:R-:W-:Y:S02]  /*25c0*/  LOP3.LUT R2, R5.reuse, 0x7fffffff, RZ, 0xc0, !PT ;  /* 0x7fffffff05027812 */ /* 0x040fe400078ec0ff */
[----:B------:R-:W-:Y:S02]  /*25d0*/  LOP3.LUT R0, R5, 0x80000000, RZ, 0xc0, !PT ;  /* 0x8000000005007812 */ /* 0x000fe400078ec0ff */
[----:B------:R-:W-:Y:S02]  /*25e0*/  ISETP.GT.U32.AND P0, PT, R2, 0x43efffff, PT ;  /* 0x43efffff0200780c */ /* 0x000fe40003f04070 */
[----:B------:R-:W-:Y:S01]  /*25f0*/  SHF.R.U32.HI R3, RZ, 0x18, R0 ;  /* 0x00000018ff037819 */ /* 0x000fe20000011600 */
[----:B------:R-:W-:-:S10]  /*2600*/  IMAD.MOV.U32 R0, RZ, RZ, 0x7f ;  /* 0x0000007fff007424 */ /* 0x000fd400078e00ff */
[----:B------:R-:W-:Y:S05]  /*2610*/  @P0 BRA `(.L_x_53) ;  /* 0x0000007000000947 */ /* 0x000fea0003800000 */
[----:B------:R-:W-:-:S13]  /*2620*/  ISETP.GE.U32.AND P0, PT, R2, 0x3c800000, PT ;  /* 0x3c8000000200780c */ /* 0x000fda0003f06070 */
[----:B------:R-:W-:Y:S01]  /*2630*/  @P0 SHF.R.U32.HI R0, RZ, 0x14, R5 ;  /* 0x00000014ff000819 */ /* 0x000fe20000011605 */
[----:B------:R-:W-:-:S03]  /*2640*/  @!P0 FADD.FTZ R2, R2, 16384 ;  /* 0x4680000002028421 */ /* 0x000fc60000010000 */
[----:B------:R-:W-:-:S04]  /*2650*/  @P0 LOP3.LUT R0, R0, 0x1, RZ, 0xc0, !PT ;  /* 0x0000000100000812 */ /* 0x000fc800078ec0ff */
[----:B------:R-:W-:-:S04]  /*2660*/  @P0 IADD3 R0, R5, 0x407ffff, R0 ;  /* 0x0407ffff05000810 */ /* 0x000fc80007ffe000 */
[----:B------:R-:W-:Y:S02]  /*2670*/  @P0 SHF.R.U32.HI R0, RZ, 0x14, R0 ;  /* 0x00000014ff000819 */ /* 0x000fe40000011600 */
[----:B------:R-:W-:Y:S02]  /*2680*/  @!P0 IADD3 R0, R2, -0x46800000, RZ ;  /* 0xb980000002008810 */ /* 0x000fe40007ffe0ff */
.L_x_53:
[----:B------:R-:W-:Y:S05]  /*2690*/  BSYNC B0 ;  /* 0x0000000000007941 */ /* 0x000fea0003800000 */
.L_x_52:
[----:B------:R-:W-:-:S05]  /*26a0*/  LOP3.LUT R3, R0, R3, RZ, 0xfc, !PT ;  /* 0x0000000300037212 */ /* 0x000fca00078efcff */
[----:B------:R0:W-:Y:S01]  /*26b0*/  STG.E.U8 [R16.64], R3 ;  /* 0x0000000310007986 */ /* 0x0001e2000c101124 */
[----:B------:R-:W-:Y:S05]  /*26c0*/  BRA `(.L_x_40) ;  /* 0x0000085000007947 */ /* 0x000fea0003800000 */
.L_x_51:
[----:B------:R-:W-:Y:S01]  /*26d0*/  PRMT R3, RZ, 0x5410, R2 ;  /* 0x00005410ff037816 */ /* 0x000fe20000000002 */
[----:B------:R-:W-:Y:S03]  /*26e0*/  BSSY B0, `(.L_x_54) ;  /* 0x000000f000007945 */ /* 0x000fe60003800000 */
[----:B------:R-:W-:-:S04]  /*26f0*/  LOP3.LUT R2, R3, 0x7fffffff, RZ, 0xc0, !PT ;  /* 0x7fffffff03027812 */ /* 0x000fc800078ec0ff */
[----:B------:R-:W-:-:S13]  /*2700*/  ISETP.GT.U32.AND P0, PT, R2, 0x477fffff, PT ;  /* 0x477fffff0200780c */ /* 0x000fda0003f04070 */
[----:B------:R-:W-:Y:S05]  /*2710*/  @P0 BRA `(.L_x_55) ;  /* 0x0000008000000947 */ /* 0x000fea0003800000 */
[----:B------:R-:W-:-:S13]  /*2720*/  ISETP.GE.U32.AND P0, PT, R2, 0x38800000, PT ;  /* 0x388000000200780c */ /* 0x000fda0003f06070 */
[----:B------:R-:W-:Y:S01]  /*2730*/  @P0 SHF.R.U32.HI R0, RZ, 0x15, R3 ;  /* 0x00000015ff000819 */ /* 0x000fe20000011603 */
[----:B------:R-:W-:-:S03]  /*2740*/  @!P0 FADD.FTZ R2, R2, 128 ;  /* 0x4300000002028421 */ /* 0x000fc60000010000 */
[----:B------:R-:W-:-:S04]  /*2750*/  @P0 LOP3.LUT R0, R0, 0x1, RZ, 0xc0, !PT ;  /* 0x0000000100000812 */ /* 0x000fc800078ec0ff */
[----:B------:R-:W-:-:S04]  /*2760*/  @P0 IADD3 R0, R3, 0x80fffff, R0 ;  /* 0x080fffff03000810 */ /* 0x000fc80007ffe000 */
[----:B------:R-:W-:Y:S02]  /*2770*/  @P0 SHF.R.U32.HI R0, RZ, 0x15, R0 ;  /* 0x00000015ff000819 */ /* 0x000fe40000011600 */
[----:B------:R-:W-:Y:S01]  /*2780*/  @!P0 IADD3 R0, R2, -0x43000000, RZ ;  /* 0xbd00000002008810 */ /* 0x000fe20007ffe0ff */
[----:B------:R-:W-:Y:S05]  /*2790*/  BRA `(.L_x_56) ;  /* 0x0000003000007947 */ /* 0x000fea0003800000 */
.L_x_55:
[----:B------:R-:W-:Y:S01]  /*27a0*/  IMAD.MOV.U32 R0, RZ, RZ, 0x7f ;  /* 0x0000007fff007424 */ /* 0x000fe200078e00ff */
[----:B------:R-:W-:-:S04]  /*27b0*/  ISETP.GT.U32.AND P0, PT, R2, 0x7f800000, PT ;  /* 0x7f8000000200780c */ /* 0x000fc80003f04070 */
[----:B------:R-:W-:-:S04]  /*27c0*/  SEL R0, R0, 0x7c, P0 ;  /* 0x0000007c00007807 */ /* 0x000fc80000000000 */
.L_x_56:
[----:B------:R-:W-:Y:S05]  /*27d0*/  BSYNC B0 ;  /* 0x0000000000007941 */ /* 0x000fea0003800000 */
.L_x_54:
[----:B------:R-:W-:-:S04]  /*27e0*/  LOP3.LUT R2, R3, 0x80000000, RZ, 0xc0, !PT ;  /* 0x8000000003027812 */ /* 0x000fc800078ec0ff */
[----:B------:R-:W-:-:S04]  /*27f0*/  SHF.R.U32.HI R3, RZ, 0x18, R2 ;  /* 0x00000018ff037819 */ /* 0x000fc80000011602 */
[----:B------:R-:W-:-:S05]  /*2800*/  LOP3.LUT R3, R0, R3, RZ, 0xfc, !PT ;  /* 0x0000000300037212 */ /* 0x000fca00078efcff */
[----:B------:R0:W-:Y:S01]  /*2810*/  STG.E.U8 [R16.64], R3 ;  /* 0x0000000310007986 */ /* 0x0001e2000c101124 */
[----:B------:R-:W-:Y:S05]  /*2820*/  BRA `(.L_x_40) ;  /* 0x000006f000007947 */ /* 0x000fea0003800000 */
.L_x_50:
[----:B------:R0:W-:Y:S01]  /*2830*/  STG.E.U16 [R16.64], R2 ;  /* 0x0000000210007986 */ /* 0x0001e2000c101524 */
[----:B------:R-:W-:Y:S05]  /*2840*/  BRA `(.L_x_40) ;  /* 0x000006d000007947 */ /* 0x000fea0003800000 */
.L_x_47:
        /* <DEDUP_REMOVED lines=8> */
[----:B------:R-:W-:-:S06]  /*28d0*/  PRMT R3, RZ, 0x5410, R2 ;  /* 0x00005410ff037816 */ /* 0x000fcc0000000002 */
[----:B------:R-:W0:Y:S02]  /*28e0*/  F2I.FTZ.U32.TRUNC.NTZ R3, R3 ;  /* 0x0000000300037305 */ /* 0x000e24000021f000 */
[----:B0-----:R0:W-:Y:S01]  /*28f0*/  STG.E.U16 [R16.64], R3 ;  /* 0x0000000310007986 */ /* 0x0011e2000c101524 */
[----:B------:R-:W-:Y:S05]  /*2900*/  BRA `(.L_x_40) ;  /* 0x0000061000007947 */ /* 0x000fea0003800000 */
.L_x_59:
[----:B------:R-:W-:Y:S01]  /*2910*/  PRMT R3, RZ, 0x5410, R2 ;  /* 0x00005410ff037816 */ /* 0x000fe20000000002 */
[----:B------:R-:W-:Y:S01]  /*2920*/  BSSY B0, `(.L_x_60) ;  /* 0x0000014000007945 */ /* 0x000fe20003800000 */
[----:B------:R-:W-:Y:S02]  /*2930*/  IMAD.MOV.U32 R8, RZ, RZ, 0x80 ;  /* 0x00000080ff087424 */ /* 0x000fe400078e00ff */
[----:B------:R-:W-:-:S04]  /*2940*/  LOP3.LUT R2, R3, 0x7fffffff, RZ, 0xc0, !PT ;  /* 0x7fffffff03027812 */ /* 0x000fc800078ec0ff */
[----:B------:R-:W-:-:S13]  /*2950*/  ISETP.GT.U32.AND P0, PT, R2, 0x437fffff, PT ;  /* 0x437fffff0200780c */ /* 0x000fda0003f04070 */
[----:B------:R-:W-:Y:S05]  /*2960*/  @P0 BRA `(.L_x_61) ;  /* 0x000000f000000947 */ /* 0x000fea0003800000 */
[----:B------:R-:W-:-:S13]  /*2970*/  ISETP.GE.U32.AND P0, PT, R2, 0x3c000000, PT ;  /* 0x3c0000000200780c */ /* 0x000fda0003f06070 */
[----:B------:R-:W-:-:S04]  /*2980*/  @P0 SHF.R.U32.HI R0, RZ, 0x14, R3 ;  /* 0x00000014ff000819 */ /* 0x000fc80000011603 */
[----:B------:R-:W-:-:S04]  /*2990*/  @P0 LOP3.LUT R0, R0, 0x1, RZ, 0xc0, !PT ;  /* 0x0000000100000812 */ /* 0x000fc800078ec0ff */
[----:B------:R-:W-:-:S04]  /*29a0*/  @P0 IADD3 R0, R3, 0x487ffff, R0 ;  /* 0x0487ffff03000810 */ /* 0x000fc80007ffe000 */
[----:B------:R-:W-:-:S04]  /*29b0*/  @P0 SHF.R.U32.HI R0, RZ, 0x14, R0 ;  /* 0x00000014ff000819 */ /* 0x000fc80000011600 */
[----:B------:R-:W-:Y:S01]  /*29c0*/  @P0 LOP3.LUT R0, R0, 0xff, RZ, 0xc0, !PT ;  /* 0x000000ff00000812 */ /* 0x000fe200078ec0ff */
[----:B------:R-:W-:Y:S05]  /*29d0*/  @P0 BRA `(.L_x_62) ;  /* 0x0000004000000947 */ /* 0x000fea0003800000 */
[----:B------:R-:W-:Y:S01]  /*29e0*/  FADD.FTZ R0, R2, 8192 ;  /* 0x4600000002007421 */ /* 0x000fe20000010000 */
[----:B------:R-:W-:-:S04]  /*29f0*/  PRMT R8, RZ, 0x7610, R8 ;  /* 0x00007610ff087816 */ /* 0x000fc80000000008 */
[----:B------:R-:W-:-:S13]  /*2a00*/  LOP3.LUT P0, R0, R0, 0xff, RZ, 0xc0, !PT ;  /* 0x000000ff00007812 */ /* 0x000fda000780c0ff */
[----:B------:R-:W-:Y:S05]  /*2a10*/  @!P0 BRA `(.L_x_61) ;  /* 0x0000004000008947 */ /* 0x000fea0003800000 */
.L_x_62:
[----:B------:R-:W-:-:S04]  /*2a20*/  LOP3.LUT R2, R3, 0x80000000, RZ, 0xc0, !PT ;  /* 0x8000000003027812 */ /* 0x000fc800078ec0ff */
[----:B------:R-:W-:-:S04]  /*2a30*/  SHF.R.U32.HI R3, RZ, 0x18, R2 ;  /* 0x00000018ff037819 */ /* 0x000fc80000011602 */
[----:B------:R-:W-:-:S04]  /*2a40*/  LOP3.LUT R0, R0, R3, RZ, 0xfc, !PT ;  /* 0x0000000300007212 */ /* 0x000fc800078efcff */
[----:B------:R-:W-:Y:S02]  /*2a50*/  PRMT R8, R0, 0x7610, R8 ;  /* 0x0000761000087816 */ /* 0x000fe40000000008 */
.L_x_61:
[----:B------:R-:W-:Y:S05]  /*2a60*/  BSYNC B0 ;  /* 0x0000000000007941 */ /* 0x000fea0003800000 */
.L_x_60:
[----:B------:R0:W-:Y:S01]  /*2a70*/  STG.E.U8 [R16.64], R8 ;  /* 0x0000000810007986 */ /* 0x0001e2000c101124 */
[----:B------:R-:W-:Y:S05]  /*2a80*/  BRA `(.L_x_40) ;  /* 0x0000049000007947 */ /* 0x000fea0003800000 */
.L_x_58:
        /* <DEDUP_REMOVED lines=17> */
.L_x_65:
[----:B------:R-:W-:-:S04]  /*2ba0*/  LOP3.LUT R2, R3, 0x80000000, RZ, 0xc0, !PT ;  /* 0x8000000003027812 */ /* 0x000fc800078ec0ff */
[----:B------:R-:W-:-:S04]  /*2bb0*/  SHF.R.U32.HI R3, RZ, 0x18, R2 ;  /* 0x00000018ff037819 */ /* 0x000fc80000011602 */
[----:B------:R-:W-:-:S04]  /*2bc0*/  LOP3.LUT R0, R0, R3, RZ, 0xfc, !PT ;  /* 0x0000000300007212 */ /* 0x000fc800078efcff */
[----:B------:R-:W-:Y:S02]  /*2bd0*/  PRMT R8, R0, 0x7610, R8 ;  /* 0x0000761000087816 */ /* 0x000fe40000000008 */
.L_x_64:
[----:B------:R-:W-:Y:S05]  /*2be0*/  BSYNC B0 ;  /* 0x0000000000007941 */ /* 0x000fea0003800000 */
.L_x_63:
[----:B------:R0:W-:Y:S01]  /*2bf0*/  STG.E.U8 [R16.64], R8 ;  /* 0x0000000810007986 */ /* 0x0001e2000c101124 */
[----:B------:R-:W-:Y:S05]  /*2c00*/  BRA `(.L_x_40) ;  /* 0x0000031000007947 */ /* 0x000fea0003800000 */
.L_x_57:
[----:B------:R-:W-:-:S13]  /*2c10*/  ISETP.NE.AND P0, PT, R4, 0x1c, PT ;  /* 0x0000001c0400780c */ /* 0x000fda0003f05270 */
[----:B------:R-:W-:Y:S05]  /*2c20*/  @!P0 BRA `(.L_x_66) ;  /* 0x000002c000008947 */ /* 0x000fea0003800000 */
[----:B------:R-:W-:-:S13]  /*2c30*/  ISETP.NE.AND P0, PT, R4, 0x1d, PT ;  /* 0x0000001d0400780c */ /* 0x000fda0003f05270 */
[----:B------:R-:W-:Y:S05]  /*2c40*/  @!P0 BRA `(.L_x_67) ;  /* 0x0000026000008947 */ /* 0x000fea0003800000 */
[----:B------:R-:W-:-:S13]  /*2c50*/  ISETP.NE.AND P0, PT, R4, 0x2c, PT ;  /* 0x0000002c0400780c */ /* 0x000fda0003f05270 */
[----:B------:R-:W-:Y:S05]  /*2c60*/  @P0 BRA `(.L_x_39) ;  /* 0x0000010000000947 */ /* 0x000fea0003800000 */
[----:B------:R-:W-:Y:S02]  /*2c70*/  PRMT R3, RZ, 0x5410, R2 ;  /* 0x00005410ff037816 */ /* 0x000fe40000000002 */
[----:B------:R-:W-:Y:S02]  /*2c80*/  PLOP3.LUT P0, PT, PT, PT, PT, 0x80, 0x0 ;  /* 0x000000000000781c */ /* 0x000fe40003f0f070 */
[----:B------:R-:W-:-:S04]  /*2c90*/  SHF.R.U32.HI R4, RZ, 0x17, R3 ;  /* 0x00000017ff047819 */ /* 0x000fc80000011603 */
[----:B------:R-:W-:-:S04]  /*2ca0*/  LOP3.LUT R2, R4, 0xff, RZ, 0xc0, !PT ;  /* 0x000000ff04027812 */ /* 0x000fc800078ec0ff */
[----:B------:R-:W-:-:S13]  /*2cb0*/  ISETP.NE.AND P2, PT, R2, 0xff, PT ;  /* 0x000000ff0200780c */ /* 0x000fda0003f45270 */
[--C-:B------:R-:W-:Y:S02]  /*2cc0*/  @P2 SHF.R.U32.HI R0, RZ, 0x16, R3.reuse ;  /* 0x00000016ff002819 */ /* 0x100fe40000011603 */
[----:B------:R-:W-:Y:S01]  /*2cd0*/  @P2 LOP3.LUT P1, RZ, R2, 0x3fffff, R3, 0xf8, !PT ;  /* 0x003fffff02ff2812 */ /* 0x000fe2000782f803 */
[----:B------:R-:W-:Y:S01]  /*2ce0*/  IMAD.MOV.U32 R3, RZ, RZ, 0xff ;  /* 0x000000ffff037424 */ /* 0x000fe200078e00ff */
[----:B------:R-:W-:-:S04]  /*2cf0*/  @P2 LOP3.LUT R0, R0, 0x1, RZ, 0xc0, !PT ;  /* 0x0000000100002812 */ /* 0x000fc800078ec0ff */
[----:B------:R-:W-:Y:S02]  /*2d00*/  @P2 ISETP.EQ.U32.AND P1, PT, R0, 0x1, P1 ;  /* 0x000000010000280c */ /* 0x000fe40000f22070 */
[----:B------:R-:W-:Y:S02]  /*2d10*/  @P2 IADD3 R0, R4, 0x1, RZ ;  /* 0x0000000104002810 */ /* 0x000fe40007ffe0ff */
[----:B------:R-:W-:-:S13]  /*2d20*/  @P2 PLOP3.LUT P0, PT, P1, PT, PT, 0x80, 0x0 ;  /* 0x000000000000281c */ /* 0x000fda0000f0f070 */
[----:B------:R-:W-:-:S04]  /*2d30*/  @!P0 IMAD.MOV R0, RZ, RZ, R4 ;  /* 0x000000ffff008224 */ /* 0x000fc800078e0204 */
[----:B------:R-:W-:-:S05]  /*2d40*/  @P2 IMAD.MOV.U32 R3, RZ, RZ, R0 ;  /* 0x000000ffff032224 */ /* 0x000fca00078e0000 */
[----:B------:R0:W-:Y:S01]  /*2d50*/  STG.E.U8 [R16.64], R3 ;  /* 0x0000000310007986 */ /* 0x0001e2000c101124 */
[----:B------:R-:W-:Y:S05]  /*2d60*/  BRA `(.L_x_40) ;  /* 0x000001b000007947 */ /* 0x000fea0003800000 */
.L_x_39:
[----:B------:R-:W-:Y:S01]  /*2d70*/  MOV R2, 0x0 ;  /* 0x0000000000027802 */ /* 0x000fe20000000f00 */
[----:B------:R-:W-:Y:S02]  /*2d80*/  IMAD.MOV.U32 R4, RZ, RZ, c[0x4][0x128] ;  /* 0x01004a00ff047624 */ /* 0x000fe400078e00ff */
[----:B------:R-:W-:Y:S02]  /*2d90*/  IMAD.MOV.U32 R5, RZ, RZ, c[0x4][0x12c] ;  /* 0x01004b00ff057624 */ /* 0x000fe400078e00ff */
[----:B------:R-:W-:Y:S01]  /*2da0*/  IMAD.MOV.U32 R6, RZ, RZ, c[0x4][0x130] ;  /* 0x01004c00ff067624 */ /* 0x000fe200078e00ff */
[----:B------:R-:W0:Y:S01]  /*2db0*/  LDC.64 R2, c[0x4][R2] ;  /* 0x0100000002027b82 */ /* 0x000e220000000a00 */
[----:B------:R-:W-:Y:S02]  /*2dc0*/  IMAD.MOV.U32 R7, RZ, RZ, c[0x4][0x134] ;  /* 0x01004d00ff077624 */ /* 0x000fe400078e00ff */
[----:B------:R-:W-:-:S02]  /*2dd0*/  IMAD.MOV.U32 R8, RZ, RZ, 0x65 ;  /* 0x00000065ff087424 */ /* 0x000fc400078e00ff */
[----:B------:R-:W-:Y:S02]  /*2de0*/  IMAD.MOV.U32 R10, RZ, RZ, c[0x4][0x40] ;  /* 0x01001000ff0a7624 */ /* 0x000fe400078e00ff */
[----:B------:R-:W-:Y:S02]  /*2df0*/  IMAD.MOV.U32 R11, RZ, RZ, c[0x4][0x44] ;  /* 0x01001100ff0b7624 */ /* 0x000fe400078e00ff */
[----:B------:R-:W-:Y:S02]  /*2e00*/  IMAD.MOV.U32 R12, RZ, RZ, 0x1 ;  /* 0x00000001ff0c7424 */ /* 0x000fe400078e00ff */
[----:B------:R-:W-:Y:S02]  /*2e10*/  IMAD.MOV.U32 R13, RZ, RZ, RZ ;  /* 0x000000ffff0d7224 */ /* 0x000fe400078e00ff */
[----:B------:R-:W-:Y:S01]  /*2e20*/  LEPC R14 ;  /* 0x00000000000e734e */ /* 0x000fe20000000000 */
[----:B------:R-:W-:Y:S02]  /*2e30*/  MOV R9, 0x2ea0 ;  /* 0x00002ea000097802 */ /* 0x000fe40000000f00 */
[----:B------:R-:W-:Y:S02]  /*2e40*/  MOV R20, 0x2e20 ;  /* 0x00002e2000147802 */ /* 0x000fe40000000f00 */
[----:B------:R-:W-:-:S02]  /*2e50*/  MOV R21, 0x0 ;  /* 0x0000000000157802 */ /* 0x000fc40000000f00 */
[----:B------:R-:W-:Y:S02]  /*2e60*/  MOV R0, 0x0 ;  /* 0x0000000000007802 */ /* 0x000fe40000000f00 */
[----:B------:R-:W-:-:S04]  /*2e70*/  IADD3 R20, P0, P1, -R20, R9, R14 ;  /* 0x0000000914147210 */ /* 0x000fc8000791e10e */
[----:B------:R-:W-:-:S04]  /*2e80*/  IADD3.X R21, ~R0, R21, R15, P0, P1 ;  /* 0x0000001500157210 */ /* 0x000fc800007e250f */
[----:B0-----:R-:W-:Y:S05]  /*2e90*/  CALL.ABS.NOINC R2 ;  /* 0x0000000002007343 */ /* 0x001fea0003c00000 */
[----:B------:R-:W-:Y:S05]  /*2ea0*/  BRA `(.L_x_40) ;  /* 0x0000007000007947 */ /* 0x000fea0003800000 */
.L_x_67:
[----:B------:R-:W-:-:S06]  /*2eb0*/  PRMT R2, RZ, 0x5410, R2 ;  /* 0x00005410ff027816 */ /* 0x000fcc0000000002 */
[----:B------:R-:W0:Y:S02]  /*2ec0*/  F2I.U64.TRUNC R2, R2 ;  /* 0x0000000200027311 */ /* 0x000e24000020d800 */
[----:B0-----:R0:W-:Y:S01]  /*2ed0*/  STG.E.64 [R16.64], R2 ;  /* 0x0000000210007986 */ /* 0x0011e2000c101b24 */
[----:B------:R-:W-:Y:S05]  /*2ee0*/  BRA `(.L_x_40) ;  /* 0x0000003000007947 */ /* 0x000fea0003800000 */
.L_x_66:
[----:B------:R-:W-:-:S04]  /*2ef0*/  PRMT R2, RZ, 0x5410, R2 ;  /* 0x00005410ff027816 */ /* 0x000fc80000000002 */
[----:B------:R-:W0:Y:S02]  /*2f00*/  F2I.FTZ.U32.TRUNC.NTZ R3, R2 ;  /* 0x0000000200037305 */ /* 0x000e24000021f000 */
[----:B0-----:R0:W-:Y:S02]  /*2f10*/  STG.E [R16.64], R3 ;  /* 0x0000000310007986 */ /* 0x0011e4000c101924 */
.L_x_40:
[----:B------:R-:W-:-:S05]  /*2f20*/  IMAD R18, R18, 0x200, R23 ;  /* 0x0000020012127824 */ /* 0x000fca00078e0217 */
[----:B------:R-:W-:Y:S02]  /*2f30*/  IADD3 R19, R18, 0x80, RZ ;  /* 0x0000008012137810 */ /* 0x000fe40007ffe0ff */
.L_x_1:
[----:B------:R-:W-:Y:S05]  /*2f40*/  BSYNC B6 ;  /* 0x0000000000067941 */ /* 0x000fea0003800000 */
.L_x_0:
[----:B------:R-:W-:Y:S01]  /*2f50*/  ISETP.GE.AND P0, PT, R19, c[0x0][0x160], PT ;  /* 0x0000580013007a0c */ /* 0x000fe20003f06270 */
[----:B------:R-:W-:-:S12]  /*2f60*/  BSSY B6, `(.L_x_68) ;  /* 0x00005d8000067945 */ /* 0x000fd80003800000 */
[----:B------:R-:W-:Y:S05]  /*2f70*/  @P0 BRA `(.L_x_69) ;  /* 0x00005d6000000947 */ /* 0x000fea0003800000 */
[----:B------:R-:W-:Y:S01]  /*2f80*/  ISETP.NE.AND P0, PT, RZ, c[0x0][0x168], PT ;  /* 0x00005a00ff007a0c */ /* 0x000fe20003f05270 */
[----:B0-----:R-:W-:Y:S02]  /*2f90*/  IMAD.MOV.U32 R0, RZ, RZ, RZ ;  /* 0x000000ffff007224 */ /* 0x001fe400078e00ff */
[----:B------:R-:W-:-:S10]  /*2fa0*/  IMAD.MOV.U32 R16, RZ, RZ, RZ ;  /* 0x000000ffff107224 */ /* 0x000fd400078e00ff */
[----:B------:R-:W-:Y:S05]  /*2fb0*/  @!P0 BRA `(.L_x_70) ;  /* 0x00000e0000008947 */ /* 0x000fea0003800000 */
[----:B------:R-:W-:Y:S02]  /*2fc0*/  IMAD.MOV.U32 R18, RZ, RZ, RZ ;  /* 0x000000ffff127224 */ /* 0x000fe400078e00ff */
[----:B------:R-:W-:Y:S02]  /*2fd0*/  IMAD.MOV.U32 R4, RZ, RZ, 0x1 ;  /* 0x00000001ff047424 */ /* 0x000fe400078e00ff */
[----:B------:R-:W-:-:S03]  /*2fe0*/  IMAD.HI.U32 R2, R19, c[0x0][0x170], R18 ;  /* 0x00005c0013027a27 */ /* 0x000fc600078e0012 */
[----:B------:R-:W-:Y:S02]  /*2ff0*/  ISETP.NE.AND P0, PT, R4, c[0x0][0x168], PT ;  /* 0x00005a0004007a0c */ /* 0x000fe40003f05270 */
[----:B------:R-:W-:-:S05]  /*3000*/  SHF.R.U32.HI R3, RZ, c[0x0][0x174], R2 ;  /* 0x00005d00ff037a19 */ /* 0x000fca0000011602 */
[----:B------:R-:W-:-:S04]  /*3010*/  IMAD.MOV R0, RZ, RZ, -R3 ;  /* 0x000000ffff007224 */ /* 0x000fc800078e0a03 */
[----:B------:R-:W-:-:S04]  /*3020*/  IMAD R0, R0, c[0x0][0x16c], R19 ;  /* 0x00005b0000007a24 */ /* 0x000fc800078e0213 */
[C---:B------:R-:W-:Y:S02]  /*3030*/  IMAD R16, R0.reuse, c[0x0][0x298], RZ ;  /* 0x0000a60000107a24 */ /* 0x040fe400078e02ff */
[----:B------:R-:W-:Y:S01]  /*3040*/  IMAD R0, R0, c[0x0][0x29c], RZ ;  /* 0x0000a70000007a24 */ /* 0x000fe200078e02ff */
[----:B------:R-:W-:Y:S05]  /*3050*/  @!P0 BRA `(.L_x_70) ;  /* 0x00000d6000008947 */ /* 0x000fea0003800000 */
[----:B------:R-:W-:Y:S02]  /*3060*/  IMAD.MOV.U32 R2, RZ, RZ, RZ ;  /* 0x000000ffff027224 */ /* 0x000fe400078e00ff */
[----:B------:R-:W-:Y:S02]  /*3070*/  IMAD.MOV.U32 R6, RZ, RZ, c[0x0][0x168] ;  /* 0x00005a00ff067624 */ /* 0x000fe400078e00ff */
[----:B------:R-:W-:-:S03]  /*3080*/  IMAD.HI.U32 R4, R3, c[0x0][0x17c], R2 ;  /* 0x00005f0003047a27 */ /* 0x000fc600078e0002 */
[----:B------:R-:W-:Y:S02]  /*3090*/  ISETP.NE.AND P0, PT, R6, 0x2, PT ;  /* 0x000000020600780c */ /* 0x000fe40003f05270 */
        /* <DEDUP_REMOVED lines=210> */
.L_x_70:
        /* <DEDUP_REMOVED lines=20> */
.L_x_74:
[----:B------:R-:W2:Y:S02]  /*3f00*/  LDG.E.U8 R2, [R2.64] ;  /* 0x0000002402027981 */ /* 0x000ea4000c1e1100 */
[----:B--2---:R-:W0:Y:S02]  /*3f10*/  I2F.U16 R0, R2 ;  /* 0x0000000200007306 */ /* 0x004e240000101000 */
[----:B0-----:R-:W-:Y:S01]  /*3f20*/  F2FP.BF16.PACK_AB R0, RZ, R0 ;  /* 0x00000000ff00723e */ /* 0x001fe200000010ff */
[----:B------:R-:W-:Y:S05]  /*3f30*/  BRA `(.L_x_76) ;  /* 0x00000e3000007947 */ /* 0x000fea0003800000 */
.L_x_73:
        /* <DEDUP_REMOVED lines=10> */
.L_x_78:
[----:B------:R-:W2:Y:S02]  /*3fe0*/  LDG.E R2, [R2.64] ;  /* 0x0000002402027981 */ /* 0x000ea4000c1e1900 */
[----:B--2---:R-:W0:Y:S02]  /*3ff0*/  I2F R0, R2 ;  /* 0x0000000200007306 */ /* 0x004e240000201400 */
[----:B0-----:R-:W-:Y:S01]  /*4000*/  F2FP.BF16.PACK_AB R0, RZ, R0 ;  /* 0x00000000ff00723e */ /* 0x001fe200000010ff */
[----:B------:R-:W-:Y:S05]  /*4010*/  BRA `(.L_x_76) ;  /* 0x00000d5000007947 */ /* 0x000fea0003800000 */
.L_x_77:
[----:B------:R-:W2:Y:S02]  /*4020*/  LDG.E.U16 R2, [R2.64] ;  /* 0x0000002402027981 */ /* 0x000ea4000c1e1500 */
[----:B--2---:R-:W0:Y:S02]  /*4030*/  I2F.S16 R0, R2 ;  /* 0x0000000200007306 */ /* 0x004e240000101400 */
[----:B0-----:R-:W-:Y:S01]  /*4040*/  F2FP.BF16.PACK_AB R0, RZ, R0 ;  /* 0x00000000ff00723e */ /* 0x001fe200000010ff */
[----:B------:R-:W-:Y:S05]  /*4050*/  BRA `(.L_x_76) ;  /* 0x00000d1000007947 */ /* 0x000fea0003800000 */
.L_x_72:
        /* <DEDUP_REMOVED lines=9> */
.L_x_80:
[----:B------:R-:W2:Y:S02]  /*40f0*/  LDG.E.U16 R0, [R2.64] ;  /* 0x0000002402007981 */ /* 0x000ea4000c1e1500 */
[----:B--2---:R-:W-:-:S05]  /*4100*/  HADD2.F32 R0, -RZ, R0.H0_H0 ;  /* 0x20000000ff007230 */ /* 0x004fca0000004100 */
[----:B------:R-:W-:Y:S01]  /*4110*/  F2FP.BF16.PACK_AB R0, RZ, R0 ;  /* 0x00000000ff00723e */ /* 0x000fe200000010ff */
[----:B------:R-:W-:Y:S05]  /*4120*/  BRA `(.L_x_76) ;  /* 0x00000c4000007947 */ /* 0x000fea0003800000 */
.L_x_79:
        /* <DEDUP_REMOVED lines=9> */
.L_x_82:
[----:B------:R-:W2:Y:S02]  /*41c0*/  LDG.E.U16 R2, [R2.64] ;  /* 0x0000002402027981 */ /* 0x000ea4000c1e1500 */
[----:B--2---:R-:W-:-:S05]  /*41d0*/  HADD2.F32 R0, -RZ, R2.H0_H0 ;  /* 0x20000002ff007230 */ /* 0x004fca0000004100 */
[----:B------:R-:W-:Y:S01]  /*41e0*/  F2FP.BF16.PACK_AB R0, RZ, R0 ;  /* 0x00000000ff00723e */ /* 0x000fe200000010ff */
[----:B------:R-:W-:Y:S05]  /*41f0*/  BRA `(.L_x_76) ;  /* 0x00000b7000007947 */ /* 0x000fea0003800000 */
.L_x_81:
[----:B------:R-:W2:Y:S02]  /*4200*/  LDG.E.64 R2, [R2.64] ;  /* 0x0000002402027981 */ /* 0x000ea4000c1e1b00 */
[----:B--2---:R-:W0:Y:S01]  /*4210*/  F2F.F32.F64 R0, R2 ;  /* 0x0000000200007310 */ /* 0x004e220000301000 */
[----:B------:R-:W0:-:S14]  /*4220*/  DSETP.GEU.AND P0, PT, |R2|, c[0x2][0x0], PT ;  /* 0x008000000200762a */ /* 0x000e1c0003f0e200 */
[----:B0-----:R-:W-:-:S05]  /*4230*/  @!P0 FMUL R0, R0, 1.175494350822287508e-38 ;  /* 0x0080000000008820 */ /* 0x001fca0000400000 */
[----:B------:R-:W-:Y:S01]  /*4240*/  F2FP.BF16.PACK_AB R0, RZ, R0 ;  /* 0x00000000ff00723e */ /* 0x000fe200000010ff */
[----:B------:R-:W-:Y:S05]  /*4250*/  BRA `(.L_x_76) ;  /* 0x00000b1000007947 */ /* 0x000fea0003800000 */
.L_x_71:
        /* <DEDUP_REMOVED lines=13> */
.L_x_85:
[----:B------:R-:W2:Y:S02]  /*4330*/  LDG.E.64 R2, [R2.64] ;  /* 0x0000002402027981 */ /* 0x000ea4000c1e1b00 */
[----:B--2---:R-:W0:Y:S01]  /*4340*/  F2F.F32.F64 R0, R2 ;  /* 0x0000000200007310 */ /* 0x004e220000301000 */
[----:B------:R-:W0:-:S14]  /*4350*/  DSETP.GEU.AND P0, PT, |R2|, c[0x2][0x0], PT ;  /* 0x008000000200762a */ /* 0x000e1c0003f0e200 */
[----:B0-----:R-:W-:-:S05]  /*4360*/  @!P0 FMUL R0, R0, 1.175494350822287508e-38 ;  /* 0x0080000000008820 */ /* 0x001fca0000400000 */
[----:B------:R-:W-:Y:S01]  /*4370*/  F2FP.BF16.PACK_AB R0, RZ, R0 ;  /* 0x00000000ff00723e */ /* 0x000fe200000010ff */
[----:B------:R-:W-:Y:S05]  /*4380*/  BRA `(.L_x_76) ;  /* 0x000009e000007947 */ /* 0x000fea0003800000 */
.L_x_84:
        /* <DEDUP_REMOVED lines=28> */
.L_x_87:
        /* <DEDUP_REMOVED lines=15> */
.L_x_86:
[----:B------:R0:W5:Y:S01]  /*4640*/  LDG.E.U16 R0, [R2.64] ;  /* 0x0000002402007981 */ /* 0x000162000c1e1500 */
[----:B------:R-:W-:Y:S05]  /*4650*/  BRA `(.L_x_76) ;  /* 0x0000071000007947 */ /* 0x000fea0003800000 */
.L_x_83:
        /* <DEDUP_REMOVED lines=12> */
.L_x_90:
        /* <DEDUP_REMOVED lines=21> */
.L_x_94:
[----:B------:R-:W-:Y:S05]  /*4870*/  BSYNC B1 ;  /* 0x0000000000017941 */ /* 0x000fea0003800000 */
.L_x_93:
[----:B------:R-:W-:Y:S01]  /*4880*/  LEA R3, R0, 0x3b800000, 0x17 ;  /* 0x3b80000000037811 */ /* 0x000fe200078eb8ff */
[----:B------:R-:W-:-:S05]  /*4890*/  IMAD.SHL.U32 R0, R2, 0x100000, RZ ;  /* 0x0010000002007824 */ /* 0x000fca00078e00ff */
[----:B------:R-:W-:Y:S02]  /*48a0*/  LOP3.LUT R0, R3, R0, R4, 0xfe, !PT ;  /* 0x0000000003007212 */ /* 0x000fe400078efe04 */
.L_x_92:
[----:B------:R-:W-:Y:S05]  /*48b0*/  BSYNC B0 ;  /* 0x0000000000007941 */ /* 0x000fea0003800000 */
.L_x_91:
[----:B------:R-:W-:Y:S01]  /*48c0*/  F2FP.BF16.PACK_AB R0, RZ, R0 ;  /* 0x00000000ff00723e */ /* 0x000fe200000010ff */
[----:B------:R-:W-:Y:S05]  /*48d0*/  BRA `(.L_x_76) ;  /* 0x0000049000007947 */ /* 0x000fea0003800000 */
.L_x_89:
        /* <DEDUP_REMOVED lines=21> */
.L_x_98:
[----:B------:R-:W-:Y:S05]  /*4a30*/  BSYNC B1 ;  /* 0x0000000000017941 */ /* 0x000fea0003800000 */
.L_x_97:
[----:B------:R-:W-:Y:S01]  /*4a40*/  LEA R3, R0, 0x37800000, 0x17 ;  /* 0x3780000000037811 */ /* 0x000fe200078eb8ff */
[----:B------:R-:W-:-:S05]  /*4a50*/  IMAD.SHL.U32 R0, R2, 0x200000, RZ ;  /* 0x0020000002007824 */ /* 0x000fca00078e00ff */
[----:B------:R-:W-:Y:S02]  /*4a60*/  LOP3.LUT R0, R3, R0, R4, 0xfe, !PT ;  /* 0x0000000003007212 */ /* 0x000fe400078efe04 */
.L_x_96:
[----:B------:R-:W-:Y:S05]  /*4a70*/  BSYNC B0 ;  /* 0x0000000000007941 */ /* 0x000fea0003800000 */
.L_x_95:
[----:B------:R-:W-:Y:S01]  /*4a80*/  F2FP.BF16.PACK_AB R0, RZ, R0 ;  /* 0x00000000ff00723e */ /* 0x000fe200000010ff */
[----:B------:R-:W-:Y:S05]  /*4a90*/  BRA `(.L_x_76) ;  /* 0x000002d000007947 */ /* 0x000fea0003800000 */
.L_x_88:
        /* <DEDUP_REMOVED lines=14> */
.L_x_102:
[----:B------:R-:W-:Y:S05]  /*4b80*/  BSYNC B0 ;  /* 0x0000000000007941 */ /* 0x000fea0003800000 */
.L_x_101:
[----:B------:R-:W-:Y:S01]  /*4b90*/  F2FP.BF16.PACK_AB R0, RZ, R0 ;  /* 0x00000000ff00723e */ /* 0x000fe200000010ff */
[----:B------:R-:W-:Y:S05]  /*4ba0*/  BRA `(.L_x_76) ;  /* 0x000001c000007947 */ /* 0x000fea0003800000 */
.L_x_75:
        /* <DEDUP_REMOVED lines=21> */
.L_x_100:
[----:B------:R-:W2:Y:S02]  /*4d00*/  LDG.E.64 R2, [R2.64] ;  /* 0x0000002402027981 */ /* 0x000ea4000c1e1b00 */
[----:B--2---:R-:W0:Y:S02]  /*4d10*/  I2F.U64 R0, R2 ;  /* 0x0000000200007312 */ /* 0x004e240000301000 */
[----:B0-----:R-:W-:Y:S01]  /*4d20*/  F2FP.BF16.PACK_AB R0, RZ, R0 ;  /* 0x00000000ff00723e */ /* 0x001fe200000010ff */
[----:B------:R-:W-:Y:S05]  /*4d30*/  BRA `(.L_x_76) ;  /* 0x0000003000007947 */ /* 0x000fea0003800000 */
.L_x_99:
[----:B------:R-:W2:Y:S02]  /*4d40*/  LDG.E R2, [R2.64] ;  /* 0x0000002402027981 */ /* 0x000ea4000c1e1900 */
[----:B--2---:R-:W0:Y:S02]  /*4d50*/  I2F.U32 R0, R2 ;  /* 0x0000000200007306 */ /* 0x004e240000201000 */
[----:B0-----:R-:W-:-:S06]  /*4d60*/  F2FP.BF16.PACK_AB R0, RZ, R0 ;  /* 0x00000000ff00723e */ /* 0x001fcc00000010ff */
.L_x_76:
        /* <DEDUP_REMOVED lines=34> */
.L_x_106:
[----:B------:R-:W-:-:S06]  /*4f90*/  PRMT R3, RZ, 0x5410, R2 ;  /* 0x00005410ff037816 */ /* 0x000fcc0000000002 */
[----:B------:R-:W0:Y:S02]  /*4fa0*/  F2I.S64.TRUNC R2, R3 ;  /* 0x0000000300027311 */ /* 0x000e24000020d900 */
[----:B0-----:R0:W-:Y:S01]  /*4fb0*/  STG.E.U8 [R16.64], R2 ;  /* 0x0000000210007986 */ /* 0x0011e2000c101124 */
[----:B------:R-:W-:Y:S05]  /*4fc0*/  BRA `(.L_x_108) ;  /* 0x00000e4000007947 */ /* 0x000fea0003800000 */
.L_x_105:
        /* <DEDUP_REMOVED lines=10> */
.L_x_110:
[----:B------:R-:W-:-:S04]  /*5070*/  PRMT R2, RZ, 0x5410, R2 ;  /* 0x00005410ff027816 */ /* 0x000fc80000000002 */
[----:B------:R-:W0:Y:S02]  /*5080*/  F2I.FTZ.TRUNC.NTZ R3, R2 ;  /* 0x0000000200037305 */ /* 0x000e24000021f100 */
[----:B0-----:R0:W-:Y:S01]  /*5090*/  STG.E [R16.64], R3 ;  /* 0x0000000310007986 */ /* 0x0011e2000c101924 */
[----:B------:R-:W-:Y:S05]  /*50a0*/  BRA `(.L_x_108) ;  /* 0x00000d6000007947 */ /* 0x000fea0003800000 */
.L_x_109:
[----:B------:R-:W-:-:S04]  /*50b0*/  PRMT R2, RZ, 0x5410, R2 ;  /* 0x00005410ff027816 */ /* 0x000fc80000000002 */
[----:B------:R-:W0:Y:S02]  /*50c0*/  F2I.FTZ.TRUNC.NTZ R3, R2 ;  /* 0x0000000200037305 */ /* 0x000e24000021f100 */
[----:B0-----:R0:W-:Y:S01]  /*50d0*/  STG.E.U16 [R16.64], R3 ;  /* 0x0000000310007986 */ /* 0x0011e2000c101524 */
[----:B------:R-:W-:Y:S05]  /*50e0*/  BRA `(.L_x_108) ;  /* 0x00000d2000007947 */ /* 0x000fea0003800000 */
.L_x_104:
        /* <DEDUP_REMOVED lines=9> */
.L_x_112:
[----:B------:R-:W-:-:S04]  /*5180*/  PRMT R0, RZ, 0x5410, R2 ;  /* 0x00005410ff007816 */ /* 0x000fc80000000002 */
[----:B------:R-:W-:-:S05]  /*5190*/  F2FP.PACK_AB R0, RZ, R0 ;  /* 0x00000000ff00723e */ /* 0x000fca00000000ff */
[----:B------:R0:W-:Y:S01]  /*51a0*/  STG.E.U16 [R16.64], R0 ;  /* 0x0000000010007986 */ /* 0x0001e2000c101524 */
[----:B------:R-:W-:Y:S05]  /*51b0*/  BRA `(.L_x_108) ;  /* 0x00000c5000007947 */ /* 0x000fea0003800000 */
.L_x_111:
        /* <DEDUP_REMOVED lines=10> */
.L_x_114:
[----:B------:R-:W-:-:S04]  /*5260*/  PRMT R2, RZ, 0x5410, R2 ;  /* 0x00005410ff027816 */ /* 0x000fc80000000002 */
[----:B------:R-:W-:-:S04]  /*5270*/  F2FP.PACK_AB R3, RZ, R2 ;  /* 0x00000002ff03723e */ /* 0x000fc800000000ff */
[----:B------:R-:W-:-:S05]  /*5280*/  PRMT R3, R3, 0x5410, RZ ;  /* 0x0000541003037816 */ /* 0x000fca00000000ff */
[----:B------:R0:W-:Y:S01]  /*5290*/  STG.E [R16.64], R3 ;  /* 0x0000000310007986 */ /* 0x0001e2000c101924 */
[----:B------:R-:W-:Y:S05]  /*52a0*/  BRA `(.L_x_108) ;  /* 0x00000b6000007947 */ /* 0x000fea0003800000 */
.L_x_113:
[----:B------:R-:W-:-:S05]  /*52b0*/  PRMT R2, RZ, 0x5410, R2 ;  /* 0x00005410ff027816 */ /* 0x000fca0000000002 */
[----:B------:R-:W-:-:S06]  /*52c0*/  FMUL.FTZ R2, R2, 1 ;  /* 0x3f80000002027820 */ /* 0x000fcc0000410000 */
[----:B------:R-:W0:Y:S02]  /*52d0*/  F2F.F64.F32 R2, R2 ;  /* 0x0000000200027310 */ /* 0x000e240000201800 */
[----:B0-----:R0:W-:Y:S01]  /*52e0*/  STG.E.64 [R16.64], R2 ;  /* 0x0000000210007986 */ /* 0x0011e2000c101b24 */
[----:B------:R-:W-:Y:S05]  /*52f0*/  BRA `(.L_x_108) ;  /* 0x00000b1000007947 */ /* 0x000fea0003800000 */
.L_x_103:
        /* <DEDUP_REMOVED lines=13> */
.L_x_117:
[----:B------:R-:W-:Y:S01]  /*53d0*/  PRMT R2, RZ, 0x5410, R2 ;  /* 0x00005410ff027816 */ /* 0x000fe20000000002 */
[----:B------:R-:W-:-:S04]  /*53e0*/  CS2R R6, SRZ ;  /* 0x0000000000067805 */ /* 0x000fc8000001ff00 */
[----:B------:R-:W-:-:S04]  /*53f0*/  FMUL.FTZ R2, R2, 1 ;  /* 0x3f80000002027820 */ /* 0x000fc80000410000 */
[----:B------:R-:W0:Y:S02]  /*5400*/  F2F.F64.F32 R4, R2 ;  /* 0x0000000200047310 */ /* 0x000e240000201800 */
[----:B0-----:R0:W-:Y:S01]  /*5410*/  STG.E.128 [R16.64], R4 ;  /* 0x0000000410007986 */ /* 0x0011e2000c101d24 */
[----:B------:R-:W-:Y:S05]  /*5420*/  BRA `(.L_x_108) ;  /* 0x000009e000007947 */ /* 0x000fea0003800000 */
.L_x_116:
        /* <DEDUP_REMOVED lines=21> */
.L_x_121:
[----:B------:R-:W-:Y:S05]  /*5580*/  BSYNC B0 ;  /* 0x0000000000007941 */ /* 0x000fea0003800000 */
.L_x_120:
[----:B------:R-:W-:-:S05]  /*5590*/  LOP3.LUT R3, R0, R3, RZ, 0xfc, !PT ;  /* 0x0000000300037212 */ /* 0x000fca00078efcff */
[----:B------:R0:W-:Y:S01]  /*55a0*/  STG.E.U8 [R16.64], R3 ;  /* 0x0000000310007986 */ /* 0x0001e2000c101124 */
[----:B------:R-:W-:Y:S05]  /*55b0*/  BRA `(.L_x_108) ;  /* 0x0000085000007947 */ /* 0x000fea0003800000 */
.L_x_119:
        /* <DEDUP_REMOVED lines=13> */
.L_x_123:
[----:B------:R-:W-:Y:S01]  /*5690*/  IMAD.MOV.U32 R0, RZ, RZ, 0x7f ;  /* 0x0000007fff007424 */ /* 0x000fe200078e00ff */
[----:B------:R-:W-:-:S04]  /*56a0*/  ISETP.GT.U32.AND P0, PT, R2, 0x7f800000, PT ;  /* 0x7f8000000200780c */ /* 0x000fc80003f04070 */
[----:B------:R-:W-:-:S04]  /*56b0*/  SEL R0, R0, 0x7c, P0 ;  /* 0x0000007c00007807 */ /* 0x000fc80000000000 */
.L_x_124:
[----:B------:R-:W-:Y:S05]  /*56c0*/  BSYNC B0 ;  /* 0x0000000000007941 */ /* 0x000fea0003800000 */
.L_x_122:
[----:B------:R-:W-:-:S04]  /*56d0*/  LOP3.LUT R2, R3, 0x80000000, RZ, 0xc0, !PT ;  /* 0x8000000003027812 */ /* 0x000fc800078ec0ff */
[----:B------:R-:W-:-:S04]  /*56e0*/  SHF.R.U32.HI R3, RZ, 0x18, R2 ;  /* 0x00000018ff037819 */ /* 0x000fc80000011602 */
[----:B------:R-:W-:-:S05]  /*56f0*/  LOP3.LUT R3, R0, R3, RZ, 0xfc, !PT ;  /* 0x0000000300037212 */ /* 0x000fca00078efcff */
[----:B------:R0:W-:Y:S01]  /*5700*/  STG.E.U8 [R16.64], R3 ;  /* 0x0000000310007986 */ /* 0x0001e2000c101124 */
[----:B------:R-:W-:Y:S05]  /*5710*/  BRA `(.L_x_108) ;  /* 0x000006f000007947 */ /* 0x000fea0003800000 */
.L_x_118:
[----:B------:R0:W-:Y:S01]  /*5720*/  STG.E.U16 [R16.64], R2 ;  /* 0x0000000210007986 */ /* 0x0001e2000c101524 */
[----:B------:R-:W-:Y:S05]  /*5730*/  BRA `(.L_x_108) ;  /* 0x000006d000007947 */ /* 0x000fea0003800000 */
.L_x_115:
        /* <DEDUP_REMOVED lines=12> */
.L_x_127:
        /* <DEDUP_REMOVED lines=17> */
.L_x_130:
[----:B------:R-:W-:-:S04]  /*5910*/  LOP3.LUT R2, R3, 0x80000000, RZ, 0xc0, !PT ;  /* 0x8000000003027812 */ /* 0x000fc800078ec0ff */
[----:B------:R-:W-:-:S04]  /*5920*/  SHF.R.U32.HI R3, RZ, 0x18, R2 ;  /* 0x00000018ff037819 */ /* 0x000fc80000011602 */
[----:B------:R-:W-:-:S04]  /*5930*/  LOP3.LUT R0, R0, R3, RZ, 0xfc, !PT ;  /* 0x0000000300007212 */ /* 0x000fc800078efcff */
[----:B------:R-:W-:Y:S02]  /*5940*/  PRMT R8, R0, 0x7610, R8 ;  /* 0x0000761000087816 */ /* 0x000fe40000000008 */
.L_x_129:
[----:B------:R-:W-:Y:S05]  /*5950*/  BSYNC B0 ;  /* 0x0000000000007941 */ /* 0x000fea0003800000 */
.L_x_128:
[----:B------:R0:W-:Y:S01]  /*5960*/  STG.E.U8 [R16.64], R8 ;  /* 0x0000000810007986 */ /* 0x0001e2000c101124 */
[----:B------:R-:W-:Y:S05]  /*5970*/  BRA `(.L_x_108) ;  /* 0x0000049000007947 */ /* 0x000fea0003800000 */
.L_x_126:
        /* <DEDUP_REMOVED lines=17> */
.L_x_133:
[----:B------:R-:W-:-:S04]  /*5a90*/  LOP3.LUT R2, R3, 0x80000000, RZ, 0xc0, !PT ;  /* 0x8000000003027812 */ /* 0x000fc800078ec0ff */
[----:B------:R-:W-:-:S04]  /*5aa0*/  SHF.R.U32.HI R3, RZ, 0x18, R2 ;  /* 0x00000018ff037819 */ /* 0x000fc80000011602 */
[----:B------:R-:W-:-:S04]  /*5ab0*/  LOP3.LUT R0, R0, R3, RZ, 0xfc, !PT ;  /* 0x0000000300007212 */ /* 0x000fc800078efcff */
[----:B------:R-:W-:Y:S02]  /*5ac0*/  PRMT R8, R0, 0x7610, R8 ;  /* 0x0000761000087816 */ /* 0x000fe40000000008 */
.L_x_132:
[----:B------:R-:W-:Y:S05]  /*5ad0*/  BSYNC B0 ;  /* 0x0000000000007941 */ /* 0x000fea0003800000 */
.L_x_131:
[----:B------:R0:W-:Y:S01]  /*5ae0*/  STG.E.U8 [R16.64], R8 ;  /* 0x0000000810007986 */ /* 0x0001e2000c101124 */
[----:B------:R-:W-:Y:S05]  /*5af0*/  BRA `(.L_x_108) ;  /* 0x0000031000007947 */ /* 0x000fea0003800000 */
.L_x_125:
        /* <DEDUP_REMOVED lines=22> */
.L_x_107:
        /* <DEDUP_REMOVED lines=20> */
.L_x_135:
[----:B------:R-:W-:-:S06]  /*5da0*/  PRMT R2, RZ, 0x5410, R2 ;  /* 0x00005410ff027816 */ /* 0x000fcc0000000002 */
[----:B------:R-:W0:Y:S02]  /*5db0*/  F2I.U64.TRUNC R2, R2 ;  /* 0x0000000200027311 */ /* 0x000e24000020d800 */
[----:B0-----:R0:W-:Y:S01]  /*5dc0*/  STG.E.64 [R16.64], R2 ;  /* 0x0000000210007986 */ /* 0x0011e2000c101b24 */
[----:B------:R-:W-:Y:S05]  /*5dd0*/  BRA `(.L_x_108) ;  /* 0x0000003000007947 */ /* 0x000fea0003800000 */
.L_x_134:
[----:B------:R-:W-:-:S04]  /*5de0*/  PRMT R2, RZ, 0x5410, R2 ;  /* 0x00005410ff027816 */ /* 0x000fc80000000002 */
[----:B------:R-:W0:Y:S02]  /*5df0*/  F2I.FTZ.U32.TRUNC.NTZ R3, R2 ;  /* 0x0000000200037305 */ /* 0x000e24000021f000 */
[----:B0-----:R0:W-:Y:S02]  /*5e00*/  STG.E [R16.64], R3 ;  /* 0x0000000310007986 */ /* 0x0011e4000c101924 */
.L_x_108:
[----:B------:R-:W-:-:S04]  /*5e10*/  IADD3 R19, R19, 0x80, RZ ;  /* 0x0000008013137810 */ /* 0x000fc80007ffe0ff */
[----:B------:R-:W-:-:S13]  /*5e20*/  ISETP.GE.AND P0, PT, R19, c[0x0][0x160], PT ;  /* 0x0000580013007a0c */ /* 0x000fda0003f06270 */
        /* <DEDUP_REMOVED lines=229> */
.L_x_136:
        /* <DEDUP_REMOVED lines=20> */
.L_x_140:
[----:B------:R-:W2:Y:S02]  /*6dc0*/  LDG.E.U8 R2, [R2.64] ;  /* 0x0000002402027981 */ /* 0x000ea4000c1e1100 */
[----:B--2---:R-:W0:Y:S02]  /*6dd0*/  I2F.U16 R0, R2 ;  /* 0x0000000200007306 */ /* 0x004e240000101000 */
[----:B0-----:R-:W-:Y:S01]  /*6de0*/  F2FP.BF16.PACK_AB R0, RZ, R0 ;  /* 0x00000000ff00723e */ /* 0x001fe200000010ff */
[----:B------:R-:W-:Y:S05]  /*6df0*/  BRA `(.L_x_142) ;  /* 0x00000e3000007947 */ /* 0x000fea0003800000 */
.L_x_139:
        /* <DEDUP_REMOVED lines=10> */
.L_x_144:
[----:B------:R-:W2:Y:S02]  /*6ea0*/  LDG.E R2, [R2.64] ;  /* 0x0000002402027981 */ /* 0x000ea4000c1e1900 */
[----:B--2---:R-:W0:Y:S02]  /*6eb0*/  I2F R0, R2 ;  /* 0x0000000200007306 */ /* 0x004e240000201400 */
[----:B0-----:R-:W-:Y:S01]  /*6ec0*/  F2FP.BF16.PACK_AB R0, RZ, R0 ;  /* 0x00000000ff00723e */ /* 0x001fe200000010ff */
[----:B------:R-:W-:Y:S05]  /*6ed0*/  BRA `(.L_x_142) ;  /* 0x00000d5000007947 */ /* 0x000fea0003800000 */
.L_x_143:
[----:B------:R-:W2:Y:S02]  /*6ee0*/  LDG.E.U16 R2, [R2.64] ;  /* 0x0000002402027981 */ /* 0x000ea4000c1e1500 */
[----:B--2---:R-:W0:Y:S02]  /*6ef0*/  I2F.S16 R0, R2 ;  /* 0x0000000200007306 */ /* 0x004e240000101400 */
[----:B0-----:R-:W-:Y:S01]  /*6f00*/  F2FP.BF16.PACK_AB R0, RZ, R0 ;  /* 0x00000000ff00723e */ /* 0x001fe200000010ff */
[----:B------:R-:W-:Y:S05]  /*6f10*/  BRA `(.L_x_142) ;  /* 0x00000d1000007947 */ /* 0x000fea0003800000 */
.L_x_138:
        /* <DEDUP_REMOVED lines=9> */
.L_x_146:
[----:B------:R-:W2:Y:S02]  /*6fb0*/  LDG.E.U16 R0, [R2.64] ;  /* 0x0000002402007981 */ /* 0x000ea4000c1e1500 */
[----:B--2---:R-:W-:-:S05]  /*6fc0*/  HADD2.F32 R0, -RZ, R0.H0_H0 ;  /* 0x20000000ff007230 */ /* 0x004fca0000004100 */
[----:B------:R-:W-:Y:S01]  /*6fd0*/  F2FP.BF16.PACK_AB R0, RZ, R0 ;  /* 0x00000000ff00723e */ /* 0x000fe200000010ff */
[----:B------:R-:W-:Y:S05]  /*6fe0*/  BRA `(.L_x_142) ;  /* 0x00000c4000007947 */ /* 0x000fea0003800000 */
.L_x_145:
        /* <DEDUP_REMOVED lines=9> */
.L_x_148:
[----:B------:R-:W2:Y:S02]  /*7080*/  LDG.E.U16 R2, [R2.64] ;  /* 0x0000002402027981 */ /* 0x000ea4000c1e1500 */
[----:B--2---:R-:W-:-:S05]  /*7090*/  HADD2.F32 R0, -RZ, R2.H0_H0 ;  /* 0x20000002ff007230 */ /* 0x004fca0000004100 */
[----:B------:R-:W-:Y:S01]  /*70a0*/  F2FP.BF16.PACK_AB R0, RZ, R0 ;  /* 0x00000000ff00723e */ /* 0x000fe200000010ff */
[----:B------:R-:W-:Y:S05]  /*70b0*/  BRA `(.L_x_142) ;  /* 0x00000b7000007947 */ /* 0x000fea0003800000 */
.L_x_147:
[----:B------:R-:W2:Y:S02]  /*70c0*/  LDG.E.64 R2, [R2.64] ;  /* 0x0000002402027981 */ /* 0x000ea4000c1e1b00 */
[----:B--2---:R-:W0:Y:S01]  /*70d0*/  F2F.F32.F64 R0, R2 ;  /* 0x0000000200007310 */ /* 0x004e220000301000 */
[----:B------:R-:W0:-:S14]  /*70e0*/  DSETP.GEU.AND P0, PT, |R2|, c[0x2][0x0], PT ;  /* 0x008000000200762a */ /* 0x000e1c0003f0e200 */
[----:B0-----:R-:W-:-:S05]  /*70f0*/  @!P0 FMUL R0, R0, 1.175494350822287508e-38 ;  /* 0x0080000000008820 */ /* 0x001fca0000400000 */
[----:B------:R-:W-:Y:S01]  /*7100*/  F2FP.BF16.PACK_AB R0, RZ, R0 ;  /* 0x00000000ff00723e */ /* 0x000fe200000010ff */
[----:B------:R-:W-:Y:S05]  /*7110*/  BRA `(.L_x_142) ;  /* 0x00000b1000007947 */ /* 0x000fea0003800000 */
.L_x_137:
        /* <DEDUP_REMOVED lines=13> */
.L_x_151:
[----:B------:R-:W2:Y:S02]  /*71f0*/  LDG.E.64 R2, [R2.64] ;  /* 0x0000002402027981 */ /* 0x000ea4000c1e1b00 */
[----:B--2---:R-:W0:Y:S01]  /*7200*/  F2F.F32.F64 R0, R2 ;  /* 0x0000000200007310 */ /* 0x004e220000301000 */
[----:B------:R-:W0:-:S14]  /*7210*/  DSETP.GEU.AND P0, PT, |R2|, c[0x2][0x0], PT ;  /* 0x008000000200762a */ /* 0x000e1c0003f0e200 */
[----:B0-----:R-:W-:-:S05]  /*7220*/  @!P0 FMUL R0, R0, 1.175494350822287508e-38 ;  /* 0x0080000000008820 */ /* 0x001fca0000400000 */
[----:B------:R-:W-:Y:S01]  /*7230*/  F2FP.BF16.PACK_AB R0, RZ, R0 ;  /* 0x00000000ff00723e */ /* 0x000fe200000010ff */
[----:B------:R-:W-:Y:S05]  /*7240*/  BRA `(.L_x_142) ;  /* 0x000009e000007947 */ /* 0x000fea0003800000 */
.L_x_150:
        /* <DEDUP_REMOVED lines=28> */
.L_x_153:
        /* <DEDUP_REMOVED lines=15> */
.L_x_152:
[----:B------:R0:W5:Y:S01]  /*7500*/  LDG.E.U16 R0, [R2.64] ;  /* 0x0000002402007981 */ /* 0x000162000c1e1500 */
[----:B------:R-:W-:Y:S05]  /*7510*/  BRA `(.L_x_142) ;  /* 0x0000071000007947 */ /* 0x000fea0003800000 */
.L_x_149:
        /* <DEDUP_REMOVED lines=12> */
.L_x_156:
        /* <DEDUP_REMOVED lines=21> */
.L_x_160:
[----:B------:R-:W-:Y:S05]  /*7730*/  BSYNC B1 ;  /* 0x0000000000017941 */ /* 0x000fea0003800000 */
.L_x_159:
[----:B------:R-:W-:Y:S01]  /*7740*/  LEA R3, R0, 0x3b800000, 0x17 ;  /* 0x3b80000000037811 */ /* 0x000fe200078eb8ff */
[----:B------:R-:W-:-:S05]  /*7750*/  IMAD.SHL.U32 R0, R2, 0x100000, RZ ;  /* 0x0010000002007824 */ /* 0x000fca00078e00ff */
[----:B------:R-:W-:Y:S02]  /*7760*/  LOP3.LUT R0, R3, R0, R4, 0xfe, !PT ;  /* 0x0000000003007212 */ /* 0x000fe400078efe04 */
.L_x_158:
[----:B------:R-:W-:Y:S05]  /*7770*/  BSYNC B0 ;  /* 0x0000000000007941 */ /* 0x000fea0003800000 */
.L_x_157:
[----:B------:R-:W-:Y:S01]  /*7780*/  F2FP.BF16.PACK_AB R0, RZ, R0 ;  /* 0x00000000ff00723e */ /* 0x000fe200000010ff */
[----:B------:R-:W-:Y:S05]  /*7790*/  BRA `(.L_x_142) ;  /* 0x0000049000007947 */ /* 0x000fea0003800000 */
.L_x_155:
        /* <DEDUP_REMOVED lines=21> */
.L_x_164:
[----:B------:R-:W-:Y:S05]  /*78f0*/  BSYNC B1 ;  /* 0x0000000000017941 */ /* 0x000fea0003800000 */
.L_x_163:
[----:B------:R-:W-:Y:S01]  /*7900*/  LEA R3, R0, 0x37800000, 0x17 ;  /* 0x3780000000037811 */ /* 0x000fe200078eb8ff */
[----:B------:R-:W-:-:S05]  /*7910*/  IMAD.SHL.U32 R0, R2, 0x200000, RZ ;  /* 0x0020000002007824 */ /* 0x000fca00078e00ff */
[----:B------:R-:W-:Y:S02]  /*7920*/  LOP3.LUT R0, R3, R0, R4, 0xfe, !PT ;  /* 0x0000000003007212 */ /* 0x000fe400078efe04 */
.L_x_162:
[----:B------:R-:W-:Y:S05]  /*7930*/  BSYNC B0 ;  /* 0x0000000000007941 */ /* 0x000fea0003800000 */
.L_x_161:
[----:B------:R-:W-:Y:S01]  /*7940*/  F2FP.BF16.PACK_AB R0, RZ, R0 ;  /* 0x00000000ff00723e */ /* 0x000fe200000010ff */
[----:B------:R-:W-:Y:S05]  /*7950*/  BRA `(.L_x_142) ;  /* 0x000002d000007947 */ /* 0x000fea0003800000 */
.L_x_154:
        /* <DEDUP_REMOVED lines=14> */
.L_x_168:
[----:B------:R-:W-:Y:S05]  /*7a40*/  BSYNC B0 ;  /* 0x0000000000007941 */ /* 0x000fea0003800000 */
.L_x_167:
[----:B------:R-:W-:Y:S01]  /*7a50*/  F2FP.BF16.PACK_AB R0, RZ, R0 ;  /* 0x00000000ff00723e */ /* 0x000fe200000010ff */
[----:B------:R-:W-:Y:S05]  /*7a60*/  BRA `(.L_x_142) ;  /* 0x000001c000007947 */ /* 0x000fea0003800000 */
.L_x_141:
        /* <DEDUP_REMOVED lines=21> */
.L_x_166:
[----:B------:R-:W2:Y:S02]  /*7bc0*/  LDG.E.64 R2, [R2.64] ;  /* 0x0000002402027981 */ /* 0x000ea4000c1e1b00 */
[----:B--2---:R-:W0:Y:S02]  /*7bd0*/  I2F.U64 R0, R2 ;  /* 0x0000000200007312 */ /* 0x004e240000301000 */
[----:B0-----:R-:W-:Y:S01]  /*7be0*/  F2FP.BF16.PACK_AB R0, RZ, R0 ;  /* 0x00000000ff00723e */ /* 0x001fe200000010ff */
[----:B------:R-:W-:Y:S05]  /*7bf0*/  BRA `(.L_x_142) ;  /* 0x0000003000007947 */ /* 0x000fea0003800000 */
.L_x_165:
[----:B------:R-:W2:Y:S02]  /*7c00*/  LDG.E R2, [R2.64] ;  /* 0x0000002402027981 */ /* 0x000ea4000c1e1900 */
[----:B--2---:R-:W0:Y:S02]  /*7c10*/  I2F.U32 R0, R2 ;  /* 0x0000000200007306 */ /* 0x004e240000201000 */
[----:B0-----:R-:W-:-:S06]  /*7c20*/  F2FP.BF16.PACK_AB R0, RZ, R0 ;  /* 0x00000000ff00723e */ /* 0x001fcc00000010ff */
.L_x_142:
        /* <DEDUP_REMOVED lines=34> */
.L_x_172:
[----:B------:R-:W-:-:S06]  /*7e50*/  PRMT R3, RZ, 0x5410, R2 ;  /* 0x00005410ff037816 */ /* 0x000fcc0000000002 */
[----:B------:R-:W0:Y:S02]  /*7e60*/  F2I.S64.TRUNC R2, R3 ;  /* 0x0000000300027311 */ /* 0x000e24000020d900 */
[----:B0-----:R0:W-:Y:S01]  /*7e70*/  STG.E.U8 [R16.64], R2 ;  /* 0x0000000210007986 */ /* 0x0011e2000c101124 */
[----:B------:R-:W-:Y:S05]  /*7e80*/  BRA `(.L_x_174) ;  /* 0x00000e4000007947 */ /* 0x000fea0003800000 */
.L_x_171:
        /* <DEDUP_REMOVED lines=10> */
.L_x_176:
[----:B------:R-:W-:-:S04]  /*7f30*/  PRMT R2, RZ, 0x5410, R2 ;  /* 0x00005410ff027816 */ /* 0x000fc80000000002 */
[----:B------:R-:W0:Y:S02]  /*7f40*/  F2I.FTZ.TRUNC.NTZ R3, R2 ;  /* 0x0000000200037305 */ /* 0x000e24000021f100 */
[----:B0-----:R0:W-:Y:S01]  /*7f50*/  STG.E [R16.64], R3 ;  /* 0x0000000310007986 */ /* 0x0011e2000c101924 */
[----:B------:R-:W-:Y:S05]  /*7f60*/  BRA `(.L_x_174) ;  /* 0x00000d6000007947 */ /* 0x000fea0003800000 */
.L_x_175:
[----:B------:R-:W-:-:S04]  /*7f70*/  PRMT R2, RZ, 0x5410, R2 ;  /* 0x00005410ff027816 */ /* 0x000fc80000000002 */
[----:B------:R-:W0:Y:S02]  /*7f80*/  F2I.FTZ.TRUNC.NTZ R3, R2 ;  /* 0x0000000200037305 */ /* 0x000e24000021f100 */
[----:B0-----:R0:W-:Y:S01]  /*7f90*/  STG.E.U16 [R16.64], R3 ;  /* 0x0000000310007986 */ /* 0x0011e2000c101524 */
[----:B------:R-:W-:Y:S05]  /*7fa0*/  BRA `(.L_x_174) ;  /* 0x00000d2000007947 */ /* 0x000fea0003800000 */
.L_x_170:
        /* <DEDUP_REMOVED lines=9> */
.L_x_178:
[----:B------:R-:W-:-:S04]  /*8040*/  PRMT R0, RZ, 0x5410, R2 ;  /* 0x00005410ff007816 */ /* 0x000fc80000000002 */
[----:B------:R-:W-:-:S05]  /*8050*/  F2FP.PACK_AB R0, RZ, R0 ;  /* 0x00000000ff00723e */ /* 0x000fca00000000ff */
[----:B------:R0:W-:Y:S01]  /*8060*/  STG.E.U16 [R16.64], R0 ;  /* 0x0000000010007986 */ /* 0x0001e2000c101524 */
[----:B------:R-:W-:Y:S05]  /*8070*/  BRA `(.L_x_174) ;  /* 0x00000c5000007947 */ /* 0x000fea0003800000 */
.L_x_177:
        /* <DEDUP_REMOVED lines=10> */
.L_x_180:
[----:B------:R-:W-:-:S04]  /*8120*/  PRMT R2, RZ, 0x5410, R2 ;  /* 0x00005410ff027816 */ /* 0x000fc80000000002 */
[----:B------:R-:W-:-:S04]  /*8130*/  F2FP.PACK_AB R3, RZ, R2 ;  /* 0x00000002ff03723e */ /* 0x000fc800000000ff */
[----:B------:R-:W-:-:S05]  /*8140*/  PRMT R3, R3, 0x5410, RZ ;  /* 0x0000541003037816 */ /* 0x000fca00000000ff */
[----:B------:R0:W-:Y:S01]  /*8150*/  STG.E [R16.64], R3 ;  /* 0x0000000310007986 */ /* 0x0001e2000c101924 */
[----:B------:R-:W-:Y:S05]  /*8160*/  BRA `(.L_x_174) ;  /* 0x00000b6000007947 */ /* 0x000fea0003800000 */
.L_x_179:
[----:B------:R-:W-:-:S05]  /*8170*/  PRMT R2, RZ, 0x5410, R2 ;  /* 0x00005410ff027816 */ /* 0x000fca0000000002 */
[----:B------:R-:W-:-:S06]  /*8180*/  FMUL.FTZ R2, R2, 1 ;  /* 0x3f80000002027820 */ /* 0x000fcc0000410000 */
[----:B------:R-:W0:Y:S02]  /*8190*/  F2F.F64.F32 R2, R2 ;  /* 0x0000000200027310 */ /* 0x000e240000201800 */
[----:B0-----:R0:W-:Y:S01]  /*81a0*/  STG.E.64 [R16.64], R2 ;  /* 0x0000000210007986 */ /* 0x0011e2000c101b24 */
[----:B------:R-:W-:Y:S05]  /*81b0*/  BRA `(.L_x_174) ;  /* 0x00000b1000007947 */ /* 0x000fea0003800000 */
.L_x_169:
        /* <DEDUP_REMOVED lines=13> */
.L_x_183:
[----:B------:R-:W-:Y:S01]  /*8290*/  PRMT R2, RZ, 0x5410, R2 ;  /* 0x00005410ff027816 */ /* 0x000fe20000000002 */
[----:B------:R-:W-:-:S04]  /*82a0*/  CS2R R6, SRZ ;  /* 0x0000000000067805 */ /* 0x000fc8000001ff00 */
[----:B------:R-:W-:-:S04]  /*82b0*/  FMUL.FTZ R2, R2, 1 ;  /* 0x3f80000002027820 */ /* 0x000fc80000410000 */
[----:B------:R-:W0:Y:S02]  /*82c0*/  F2F.F64.F32 R4, R2 ;  /* 0x0000000200047310 */ /* 0x000e240000201800 */
[----:B0-----:R0:W-:Y:S01]  /*82d0*/  STG.E.128 [R16.64], R4 ;  /* 0x0000000410007986 */ /* 0x0011e2000c101d24 */
[----:B------:R-:W-:Y:S05]  /*82e0*/  BRA `(.L_x_174) ;  /* 0x000009e000007947 */ /* 0x000fea0003800000 */
.L_x_182:
        /* <DEDUP_REMOVED lines=21> */
.L_x_187:
[----:B------:R-:W-:Y:S05]  /*8440*/  BSYNC B0 ;  /* 0x0000000000007941 */ /* 0x000fea0003800000 */
.L_x_186:
[----:B------:R-:W-:-:S05]  /*8450*/  LOP3.LUT R3, R0, R3, RZ, 0xfc, !PT ;  /* 0x0000000300037212 */ /* 0x000fca00078efcff */
[----:B------:R0:W-:Y:S01]  /*8460*/  STG.E.U8 [R16.64], R3 ;  /* 0x0000000310007986 */ /* 0x0001e2000c101124 */
[----:B------:R-:W-:Y:S05]  /*8470*/  BRA `(.L_x_174) ;  /* 0x0000085000007947 */ /* 0x000fea0003800000 */
.L_x_185:
        /* <DEDUP_REMOVED lines=13> */
.L_x_189:
[----:B------:R-:W-:Y:S01]  /*8550*/  IMAD.MOV.U32 R0, RZ, RZ, 0x7f ;  /* 0x0000007fff007424 */ /* 0x000fe200078e00ff */
[----:B------:R-:W-:-:S04]  /*8560*/  ISETP.GT.U32.AND P0, PT, R2, 0x7f800000, PT ;  /* 0x7f8000000200780c */ /* 0x000fc80003f04070 */
[----:B------:R-:W-:-:S04]  /*8570*/  SEL R0, R0, 0x7c, P0 ;  /* 0x0000007c00007807 */ /* 0x000fc80000000000 */
.L_x_190:
[----:B------:R-:W-:Y:S05]  /*8580*/  BSYNC B0 ;  /* 0x0000000000007941 */ /* 0x000fea0003800000 */
.L_x_188:
[----:B------:R-:W-:-:S04]  /*8590*/  LOP3.LUT R2, R3, 0x80000000, RZ, 0xc0, !PT ;  /* 0x8000000003027812 */ /* 0x000fc800078ec0ff */
[----:B------:R-:W-:-:S04]  /*85a0*/  SHF.R.U32.HI R3, RZ, 0x18, R2 ;  /* 0x00000018ff037819 */ /* 0x000fc80000011602 */
[----:B------:R-:W-:-:S05]  /*85b0*/  LOP3.LUT R3, R0, R3, RZ, 0xfc, !PT ;  /* 0x0000000300037212 */ /* 0x000fca00078efcff */
[----:B------:R0:W-:Y:S01]  /*85c0*/  STG.E.U8 [R16.64], R3 ;  /* 0x0000000310007986 */ /* 0x0001e2000c101124 */
[----:B------:R-:W-:Y:S05]  /*85d0*/  BRA `(.L_x_174) ;  /* 0x000006f000007947 */ /* 0x000fea0003800000 */
.L_x_184:
[----:B------:R0:W-:Y:S01]  /*85e0*/  STG.E.U16 [R16.64], R2 ;  /* 0x0000000210007986 */ /* 0x0001e2000c101524 */
[----:B------:R-:W-:Y:S05]  /*85f0*/  BRA `(.L_x_174) ;  /* 0x000006d000007947 */ /* 0x000fea0003800000 */
.L_x_181:
        /* <DEDUP_REMOVED lines=12> */
.L_x_193:
        /* <DEDUP_REMOVED lines=17> */
.L_x_196:
[----:B------:R-:W-:-:S04]  /*87d0*/  LOP3.LUT R2, R3, 0x80000000, RZ, 0xc0, !PT ;  /* 0x8000000003027812 */ /* 0x000fc800078ec0ff */
[----:B------:R-:W-:-:S04]  /*87e0*/  SHF.R.U32.HI R3, RZ, 0x18, R2 ;  /* 0x00000018ff037819 */ /* 0x000fc80000011602 */
[----:B------:R-:W-:-:S04]  /*87f0*/  LOP3.LUT R0, R0, R3, RZ, 0xfc, !PT ;  /* 0x0000000300007212 */ /* 0x000fc800078efcff */
[----:B------:R-:W-:Y:S02]  /*8800*/  PRMT R8, R0, 0x7610, R8 ;  /* 0x0000761000087816 */ /* 0x000fe40000000008 */
.L_x_195:
[----:B------:R-:W-:Y:S05]  /*8810*/  BSYNC B0 ;  /* 0x0000000000007941 */ /* 0x000fea0003800000 */
.L_x_194:
[----:B------:R0:W-:Y:S01]  /*8820*/  STG.E.U8 [R16.64], R8 ;  /* 0x0000000810007986 */ /* 0x0001e2000c101124 */
[----:B------:R-:W-:Y:S05]  /*8830*/  BRA `(.L_x_174) ;  /* 0x0000049000007947 */ /* 0x000fea0003800000 */
.L_x_192:
        /* <DEDUP_REMOVED lines=17> */
.L_x_199:
[----:B------:R-:W-:-:S04]  /*8950*/  LOP3.LUT R2, R3, 0x80000000, RZ, 0xc0, !PT ;  /* 0x8000000003027812 */ /* 0x000fc800078ec0ff */
[----:B------:R-:W-:-:S04]  /*8960*/  SHF.R.U32.HI R3, RZ, 0x18, R2 ;  /* 0x00000018ff037819 */ /* 0x000fc80000011602 */
[----:B------:R-:W-:-:S04]  /*8970*/  LOP3.LUT R0, R0, R3, RZ, 0xfc, !PT ;  /* 0x0000000300007212 */ /* 0x000fc800078efcff */
[----:B------:R-:W-:Y:S02]  /*8980*/  PRMT R8, R0, 0x7610, R8 ;  /* 0x0000761000087816 */ /* 0x000fe40000000008 */
.L_x_198:
[----:B------:R-:W-:Y:S05]  /*8990*/  BSYNC B0 ;  /* 0x0000000000007941 */ /* 0x000fea0003800000 */
.L_x_197:
[----:B------:R0:W-:Y:S01]  /*89a0*/  STG.E.U8 [R16.64], R8 ;  /* 0x0000000810007986 */ /* 0x0001e2000c101124 */
[----:B------:R-:W-:Y:S05]  /*89b0*/  BRA `(.L_x_174) ;  /* 0x0000031000007947 */ /* 0x000fea0003800000 */
.L_x_191:
        /* <DEDUP_REMOVED lines=22> */
.L_x_173:
        /* <DEDUP_REMOVED lines=20> */
.L_x_201:
[----:B------:R-:W-:-:S06]  /*8c60*/  PRMT R2, RZ, 0x5410, R2 ;  /* 0x00005410ff027816 */ /* 0x000fcc0000000002 */
[----:B------:R-:W0:Y:S02]  /*8c70*/  F2I.U64.TRUNC R2, R2 ;  /* 0x0000000200027311 */ /* 0x000e24000020d800 */
[----:B0-----:R0:W-:Y:S01]  /*8c80*/  STG.E.64 [R16.64], R2 ;  /* 0x0000000210007986 */ /* 0x0011e2000c101b24 */
[----:B------:R-:W-:Y:S05]  /*8c90*/  BRA `(.L_x_174) ;  /* 0x0000003000007947 */ /* 0x000fea0003800000 */
.L_x_200:
[----:B------:R-:W-:-:S04]  /*8ca0*/  PRMT R2, RZ, 0x5410, R2 ;  /* 0x00005410ff027816 */ /* 0x000fc80000000002 */
[----:B------:R-:W0:Y:S02]  /*8cb0*/  F2I.FTZ.U32.TRUNC.NTZ R3, R2 ;  /* 0x0000000200037305 */ /* 0x000e24000021f000 */
[----:B0-----:R0:W-:Y:S02]  /*8cc0*/  STG.E [R16.64], R3 ;  /* 0x0000000310007986 */ /* 0x0011e4000c101924 */
.L_x_174:
[----:B------:R-:W-:Y:S02]  /*8cd0*/  IADD3 R19, R19, 0x80, RZ ;  /* 0x0000008013137810 */ /* 0x000fe40007ffe0ff */
.L_x_69:
[----:B------:R-:W-:Y:S05]  /*8ce0*/  BSYNC B6 ;  /* 0x0000000000067941 */ /* 0x000fea0003800000 */
.L_x_68:
[----:B------:R-:W-:-:S13]  /*8cf0*/  ISETP.GE.AND P0, PT, R19, c[0x0][0x160], PT ;  /* 0x0000580013007a0c */ /* 0x000fda0003f06270 */
[----:B------:R-:W-:Y:S05]  /*8d00*/  @P0 EXIT ;  /* 0x000000000000094d */ /* 0x000fea0003800000 */
        /* <DEDUP_REMOVED lines=228> */
.L_x_202:
        /* <DEDUP_REMOVED lines=20> */
.L_x_206:
[----:B------:R-:W2:Y:S02]  /*9c90*/  LDG.E.U8 R2, [R2.64] ;  /* 0x0000002402027981 */ /* 0x000ea4000c1e1100 */
[----:B--2---:R-:W0:Y:S02]  /*9ca0*/  I2F.U16 R0, R2 ;  /* 0x0000000200007306 */ /* 0x004e240000101000 */
[----:B0-----:R-:W-:Y:S01]  /*9cb0*/  F2FP.BF16.PACK_AB R0, RZ, R0 ;  /* 0x00000000ff00723e */ /* 0x001fe200000010ff */
[----:B------:R-:W-:Y:S05]  /*9cc0*/  BRA `(.L_x_208) ;  /* 0x00000e3000007947 */ /* 0x000fea0003800000 */
.L_x_205:
        /* <DEDUP_REMOVED lines=10> */
.L_x_210:
[----:B------:R-:W2:Y:S02]  /*9d70*/  LDG.E R2, [R2.64] ;  /* 0x0000002402027981 */ /* 0x000ea4000c1e1900 */
[----:B--2---:R-:W0:Y:S02]  /*9d80*/  I2F R0, R2 ;  /* 0x0000000200007306 */ /* 0x004e240000201400 */
[----:B0-----:R-:W-:Y:S01]  /*9d90*/  F2FP.BF16.PACK_AB R0, RZ, R0 ;  /* 0x00000000ff00723e */ /* 0x001fe200000010ff */
[----:B------:R-:W-:Y:S05]  /*9da0*/  BRA `(.L_x_208) ;  /* 0x00000d5000007947 */ /* 0x000fea0003800000 */
.L_x_209:
[----:B------:R-:W2:Y:S02]  /*9db0*/  LDG.E.U16 R2, [R2.64] ;  /* 0x0000002402027981 */ /* 0x000ea4000c1e1500 */
[----:B--2---:R-:W0:Y:S02]  /*9dc0*/  I2F.S16 R0, R2 ;  /* 0x0000000200007306 */ /* 0x004e240000101400 */
[----:B0-----:R-:W-:Y:S01]  /*9dd0*/  F2FP.BF16.PACK_AB R0, RZ, R0 ;  /* 0x00000000ff00723e */ /* 0x001fe200000010ff */
[----:B------:R-:W-:Y:S05]  /*9de0*/  BRA `(.L_x_208) ;  /* 0x00000d1000007947 */ /* 0x000fea0003800000 */
.L_x_204:
        /* <DEDUP_REMOVED lines=9> */
.L_x_212:
[----:B------:R-:W2:Y:S02]  /*9e80*/  LDG.E.U16 R0, [R2.64] ;  /* 0x0000002402007981 */ /* 0x000ea4000c1e1500 */
[----:B--2---:R-:W-:-:S05]  /*9e90*/  HADD2.F32 R0, -RZ, R0.H0_H0 ;  /* 0x20000000ff007230 */ /* 0x004fca0000004100 */
[----:B------:R-:W-:Y:S01]  /*9ea0*/  F2FP.BF16.PACK_AB R0, RZ, R0 ;  /* 0x00000000ff00723e */ /* 0x000fe200000010ff */
[----:B------:R-:W-:Y:S05]  /*9eb0*/  BRA `(.L_x_208) ;  /* 0x00000c4000007947 */ /* 0x000fea0003800000 */
.L_x_211:
        /* <DEDUP_REMOVED lines=9> */
.L_x_214:
[----:B------:R-:W2:Y:S02]  /*9f50*/  LDG.E.U16 R2, [R2.64] ;  /* 0x0000002402027981 */ /* 0x000ea4000c1e1500 */
[----:B--2---:R-:W-:-:S05]  /*9f60*/  HADD2.F32 R0, -RZ, R2.H0_H0 ;  /* 0x20000002ff007230 */ /* 0x004fca0000004100 */
[----:B------:R-:W-:Y:S01]  /*9f70*/  F2FP.BF16.PACK_AB R0, RZ, R0 ;  /* 0x00000000ff00723e */ /* 0x000fe200000010ff */
[----:B------:R-:W-:Y:S05]  /*9f80*/  BRA `(.L_x_208) ;  /* 0x00000b7000007947 */ /* 0x000fea0003800000 */
.L_x_213:
[----:B------:R-:W2:Y:S02]  /*9f90*/  LDG.E.64 R2, [R2.64] ;  /* 0x0000002402027981 */ /* 0x000ea4000c1e1b00 */
[----:B--2---:R-:W0:Y:S01]  /*9fa0*/  F2F.F32.F64 R0, R2 ;  /* 0x0000000200007310 */ /* 0x004e220000301000 */
[----:B------:R-:W0:-:S14]  /*9fb0*/  DSETP.GEU.AND P0, PT, |R2|, c[0x2][0x0], PT ;  /* 0x008000000200762a */ /* 0x000e1c0003f0e200 */
[----:B0-----:R-:W-:-:S05]  /*9fc0*/  @!P0 FMUL R0, R0, 1.175494350822287508e-38 ;  /* 0x0080000000008820 */ /* 0x001fca0000400000 */
[----:B------:R-:W-:Y:S01]  /*9fd0*/  F2FP.BF16.PACK_AB R0, RZ, R0 ;  /* 0x00000000ff00723e */ /* 0x000fe200000010ff */
[----:B------:R-:W-:Y:S05]  /*9fe0*/  BRA `(.L_x_208) ;  /* 0x00000b1000007947 */ /* 0x000fea0003800000 */
.L_x_203:
        /* <DEDUP_REMOVED lines=13> */
.L_x_217:
[----:B------:R-:W2:Y:S02]  /*a0c0*/  LDG.E.64 R2, [R2.64] ;  /* 0x0000002402027981 */ /* 0x000ea4000c1e1b00 */
[----:B--2---:R-:W0:Y:S01]  /*a0d0*/  F2F.F32.F64 R0, R2 ;  /* 0x0000000200007310 */ /* 0x004e220000301000 */
[----:B------:R-:W0:-:S14]  /*a0e0*/  DSETP.GEU.AND P0, PT, |R2|, c[0x2][0x0], PT ;  /* 0x008000000200762a */ /* 0x000e1c0003f0e200 */
[----:B0-----:R-:W-:-:S05]  /*a0f0*/  @!P0 FMUL R0, R0, 1.175494350822287508e-38 ;  /* 0x0080000000008820 */ /* 0x001fca0000400000 */
[----:B------:R-:W-:Y:S01]  /*a100*/  F2FP.BF16.PACK_AB R0, RZ, R0 ;  /* 0x00000000ff00723e */ /* 0x000fe200000010ff */
[----:B------:R-:W-:Y:S05]  /*a110*/  BRA `(.L_x_208) ;  /* 0x000009e000007947 */ /* 0x000fea0003800000 */
.L_x_216:
        /* <DEDUP_REMOVED lines=28> */
.L_x_219:
        /* <DEDUP_REMOVED lines=15> */
.L_x_218:
[----:B------:R0:W5:Y:S01]  /*a3d0*/  LDG.E.U16 R0, [R2.64] ;  /* 0x0000002402007981 */ /* 0x000162000c1e1500 */
[----:B------:R-:W-:Y:S05]  /*a3e0*/  BRA `(.L_x_208) ;  /* 0x0000071000007947 */ /* 0x000fea0003800000 */
.L_x_215:
        /* <DEDUP_REMOVED lines=12> */
.L_x_222:
        /* <DEDUP_REMOVED lines=21> */
.L_x_226:
[----:B------:R-:W-:Y:S05]  /*a600*/  BSYNC B1 ;  /* 0x0000000000017941 */ /* 0x000fea0003800000 */
.L_x_225:
[----:B------:R-:W-:Y:S01]  /*a610*/  LEA R3, R0, 0x3b800000, 0x17 ;  /* 0x3b80000000037811 */ /* 0x000fe200078eb8ff */
[----:B------:R-:W-:-:S05]  /*a620*/  IMAD.SHL.U32 R0, R2, 0x100000, RZ ;  /* 0x0010000002007824 */ /* 0x000fca00078e00ff */
[----:B------:R-:W-:Y:S02]  /*a630*/  LOP3.LUT R0, R3, R0, R4, 0xfe, !PT ;  /* 0x0000000003007212 */ /* 0x000fe400078efe04 */
.L_x_224:
[----:B------:R-:W-:Y:S05]  /*a640*/  BSYNC B0 ;  /* 0x0000000000007941 */ /* 0x000fea0003800000 */
.L_x_223:
[----:B------:R-:W-:Y:S01]  /*a650*/  F2FP.BF16.PACK_AB R0, RZ, R0 ;  /* 0x00000000ff00723e */ /* 0x000fe200000010ff */
[----:B------:R-:W-:Y:S05]  /*a660*/  BRA `(.L_x_208) ;  /* 0x0000049000007947 */ /* 0x000fea0003800000 */
.L_x_221:
        /* <DEDUP_REMOVED lines=21> */
.L_x_230:
[----:B------:R-:W-:Y:S05]  /*a7c0*/  BSYNC B1 ;  /* 0x0000000000017941 */ /* 0x000fea0003800000 */
.L_x_229:
[----:B------:R-:W-:Y:S01]  /*a7d0*/  LEA R3, R0, 0x37800000, 0x17 ;  /* 0x3780000000037811 */ /* 0x000fe200078eb8ff */
[----:B------:R-:W-:-:S05]  /*a7e0*/  IMAD.SHL.U32 R0, R2, 0x200000, RZ ;  /* 0x0020000002007824 */ /* 0x000fca00078e00ff */
[----:B------:R-:W-:Y:S02]  /*a7f0*/  LOP3.LUT R0, R3, R0, R4, 0xfe, !PT ;  /* 0x0000000003007212 */ /* 0x000fe400078efe04 */
.L_x_228:
[----:B------:R-:W-:Y:S05]  /*a800*/  BSYNC B0 ;  /* 0x0000000000007941 */ /* 0x000fea0003800000 */
.L_x_227:
[----:B------:R-:W-:Y:S01]  /*a810*/  F2FP.BF16.PACK_AB R0, RZ, R0 ;  /* 0x00000000ff00723e */ /* 0x000fe200000010ff */
[----:B------:R-:W-:Y:S05]  /*a820*/  BRA `(.L_x_208) ;  /* 0x000002d000007947 */ /* 0x000fea0003800000 */
.L_x_220:
        /* <DEDUP_REMOVED lines=14> */
.L_x_234:
[----:B------:R-:W-:Y:S05]  /*a910*/  BSYNC B0 ;  /* 0x0000000000007941 */ /* 0x000fea0003800000 */
.L_x_233:
[----:B------:R-:W-:Y:S01]  /*a920*/  F2FP.BF16.PACK_AB R0, RZ, R0 ;  /* 0x00000000ff00723e */ /* 0x000fe200000010ff */
[----:B------:R-:W-:Y:S05]  /*a930*/  BRA `(.L_x_208) ;  /* 0x000001c000007947 */ /* 0x000fea0003800000 */
.L_x_207:
        /* <DEDUP_REMOVED lines=21> */
.L_x_232:
[----:B------:R-:W2:Y:S02]  /*aa90*/  LDG.E.64 R2, [R2.64] ;  /* 0x0000002402027981 */ /* 0x000ea4000c1e1b00 */
[----:B--2---:R-:W0:Y:S02]  /*aaa0*/  I2F.U64 R0, R2 ;  /* 0x0000000200007312 */ /* 0x004e240000301000 */
[----:B0-----:R-:W-:Y:S01]  /*aab0*/  F2FP.BF16.PACK_AB R0, RZ, R0 ;  /* 0x00000000ff00723e */ /* 0x001fe200000010ff */
[----:B------:R-:W-:Y:S05]  /*aac0*/  BRA `(.L_x_208) ;  /* 0x0000003000007947 */ /* 0x000fea0003800000 */
.L_x_231:
[----:B------:R-:W2:Y:S02]  /*aad0*/  LDG.E R2, [R2.64] ;  /* 0x0000002402027981 */ /* 0x000ea4000c1e1900 */
[----:B--2---:R-:W0:Y:S02]  /*aae0*/  I2F.U32 R0, R2 ;  /* 0x0000000200007306 */ /* 0x004e240000201000 */
[----:B0-----:R-:W-:-:S06]  /*aaf0*/  F2FP.BF16.PACK_AB R0, RZ, R0 ;  /* 0x00000000ff00723e */ /* 0x001fcc00000010ff */
.L_x_208:
        /* <DEDUP_REMOVED lines=32> */
[----:B0-----:R-:W-:Y:S01]  /*ad00*/  STG.E.U8 [R16.64], R3 ;  /* 0x0000000310007986 */ /* 0x001fe2000c101124 */
[----:B------:R-:W-:Y:S05]  /*ad10*/  EXIT ;  /* 0x000000000000794d */ /* 0x000fea0003800000 */
.L_x_238:
[----:B------:R-:W-:-:S06]  /*ad20*/  PRMT R3, RZ, 0x5410, R2 ;  /* 0x00005410ff037816 */ /* 0x000fcc0000000002 */
[----:B------:R-:W0:Y:S02]  /*ad30*/  F2I.S64.TRUNC R2, R3 ;  /* 0x0000000300027311 */ /* 0x000e24000020d900 */
[----:B0-----:R-:W-:Y:S01]  /*ad40*/  STG.E.U8 [R16.64], R2 ;  /* 0x0000000210007986 */ /* 0x001fe2000c101124 */
[----:B------:R-:W-:Y:S05]  /*ad50*/  EXIT ;  /* 0x000000000000794d */ /* 0x000fea0003800000 */
.L_x_237:
        /* <DEDUP_REMOVED lines=8> */
[----:B0-----:R-:W-:Y:S01]  /*ade0*/  STG.E.64 [R16.64], R2 ;  /* 0x0000000210007986 */ /* 0x001fe2000c101b24 */
[----:B------:R-:W-:Y:S05]  /*adf0*/  EXIT ;  /* 0x000000000000794d */ /* 0x000fea0003800000 */
.L_x_241:
[----:B------:R-:W-:-:S04]  /*ae00*/  PRMT R2, RZ, 0x5410, R2 ;  /* 0x00005410ff027816 */ /* 0x000fc80000000002 */
[----:B------:R-:W0:Y:S02]  /*ae10*/  F2I.FTZ.TRUNC.NTZ R3, R2 ;  /* 0x0000000200037305 */ /* 0x000e24000021f100 */
[----:B0-----:R-:W-:Y:S01]  /*ae20*/  STG.E [R16.64], R3 ;  /* 0x0000000310007986 */ /* 0x001fe2000c101924 */
[----:B------:R-:W-:Y:S05]  /*ae30*/  EXIT ;  /* 0x000000000000794d */ /* 0x000fea0003800000 */
.L_x_240:
[----:B------:R-:W-:-:S04]  /*ae40*/  PRMT R2, RZ, 0x5410, R2 ;  /* 0x00005410ff027816 */ /* 0x000fc80000000002 */
[----:B------:R-:W0:Y:S02]  /*ae50*/  F2I.FTZ.TRUNC.NTZ R3, R2 ;  /* 0x0000000200037305 */ /* 0x000e24000021f100 */
[----:B0-----:R-:W-:Y:S01]  /*ae60*/  STG.E.U16 [R16.64], R3 ;  /* 0x0000000310007986 */ /* 0x001fe2000c101524 */
[----:B------:R-:W-:Y:S05]  /*ae70*/  EXIT ;  /* 0x000000000000794d */ /* 0x000fea0003800000 */
.L_x_236:
[----:B------:R-:W-:-:S13]  /*ae80*/  ISETP.GT.AND P0, PT, R5, 0x6, PT ;  /* 0x000000060500780c */ /* 0x000fda0003f04270 */
[----:B------:R-:W-:Y:S05]  /*ae90*/  @P0 BRA `(.L_x_242) ;  /* 0x000000b000000947 */ /* 0x000fea0003800000 */
[----:B------:R-:W-:-:S13]  /*aea0*/  ISETP.NE.AND P0, PT, R5, 0x5, PT ;  /* 0x000000050500780c */ /* 0x000fda0003f05270 */
[----:B------:R-:W-:Y:S05]  /*aeb0*/  @!P0 BRA `(.L_x_243) ;  /* 0x0000005000008947 */ /* 0x000fea0003800000 */
[----:B------:R-:W-:-:S13]  /*aec0*/  ISETP.NE.AND P0, PT, R5, 0x6, PT ;  /* 0x000000060500780c */ /* 0x000fda0003f05270 */
[----:B------:R-:W-:Y:S05]  /*aed0*/  @P0 BRA `(.L_x_239) ;  /* 0x00000b1000000947 */ /* 0x000fea0003800000 */
[----:B------:R-:W-:-:S05]  /*aee0*/  PRMT R3, RZ, 0x5410, R2 ;  /* 0x00005410ff037816 */ /* 0x000fca0000000002 */
[----:B------:R-:W-:Y:S01]  /*aef0*/  STG.E [R16.64], R3 ;  /* 0x0000000310007986 */ /* 0x000fe2000c101924 */
[----:B------:R-:W-:Y:S05]  /*af00*/  EXIT ;  /* 0x000000000000794d */ /* 0x000fea0003800000 */
.L_x_243:
[----:B------:R-:W-:-:S04]  /*af10*/  PRMT R0, RZ, 0x5410, R2 ;  /* 0x00005410ff007816 */ /* 0x000fc80000000002 */
[----:B------:R-:W-:-:S05]  /*af20*/  F2FP.PACK_AB R0, RZ, R0 ;  /* 0x00000000ff00723e */ /* 0x000fca00000000ff */
[----:B------:R-:W-:Y:S01]  /*af30*/  STG.E.U16 [R16.64], R0 ;  /* 0x0000000010007986 */ /* 0x000fe2000c101524 */
[----:B------:R-:W-:Y:S05]  /*af40*/  EXIT ;  /* 0x000000000000794d */ /* 0x000fea0003800000 */
.L_x_242:
        /* <DEDUP_REMOVED lines=8> */
[----:B------:R-:W-:Y:S01]  /*afd0*/  STG.E.64 [R16.64], R2 ;  /* 0x0000000210007986 */ /* 0x000fe2000c101b24 */
[----:B------:R-:W-:Y:S05]  /*afe0*/  EXIT ;  /* 0x000000000000794d */ /* 0x000fea0003800000 */
.L_x_245:
[----:B------:R-:W-:-:S04]  /*aff0*/  PRMT R2, RZ, 0x5410, R2 ;  /* 0x00005410ff027816 */ /* 0x000fc80000000002 */
[----:B------:R-:W-:-:S04]  /*b000*/  F2FP.PACK_AB R3, RZ, R2 ;  /* 0x00000002ff03723e */ /* 0x000fc800000000ff */
[----:B------:R-:W-:-:S05]  /*b010*/  PRMT R3, R3, 0x5410, RZ ;  /* 0x0000541003037816 */ /* 0x000fca00000000ff */
[----:B------:R-:W-:Y:S01]  /*b020*/  STG.E [R16.64], R3 ;  /* 0x0000000310007986 */ /* 0x000fe2000c101924 */
[----:B------:R-:W-:Y:S05]  /*b030*/  EXIT ;  /* 0x000000000000794d */ /* 0x000fea0003800000 */
.L_x_244:
[----:B------:R-:W-:-:S05]  /*b040*/  PRMT R2, RZ, 0x5410, R2 ;  /* 0x00005410ff027816 */ /* 0x000fca0000000002 */
[----:B------:R-:W-:-:S06]  /*b050*/  FMUL.FTZ R2, R2, 1 ;  /* 0x3f80000002027820 */ /* 0x000fcc0000410000 */
[----:B------:R-:W0:Y:S02]  /*b060*/  F2F.F64.F32 R2, R2 ;  /* 0x0000000200027310 */ /* 0x000e240000201800 */
[----:B0-----:R-:W-:Y:S01]  /*b070*/  STG.E.64 [R16.64], R2 ;  /* 0x0000000210007986 */ /* 0x001fe2000c101b24 */
[----:B------:R-:W-:Y:S05]  /*b080*/  EXIT ;  /* 0x000000000000794d */ /* 0x000fea0003800000 */
.L_x_235:
        /* <DEDUP_REMOVED lines=11> */
[----:B------:R-:W-:Y:S01]  /*b140*/  STG.E.U8 [R16.64], R3 ;  /* 0x0000000310007986 */ /* 0x000fe2000c101124 */
[----:B------:R-:W-:Y:S05]  /*b150*/  EXIT ;  /* 0x000000000000794d */ /* 0x000fea0003800000 */
.L_x_248:
[----:B------:R-:W-:Y:S01]  /*b160*/  PRMT R2, RZ, 0x5410, R2 ;  /* 0x00005410ff027816 */ /* 0x000fe20000000002 */
[----:B------:R-:W-:-:S04]  /*b170*/  CS2R R6, SRZ ;  /* 0x0000000000067805 */ /* 0x000fc8000001ff00 */
[----:B------:R-:W-:-:S04]  /*b180*/  FMUL.FTZ R2, R2, 1 ;  /* 0x3f80000002027820 */ /* 0x000fc80000410000 */
[----:B------:R-:W0:Y:S02]  /*b190*/  F2F.F64.F32 R4, R2 ;  /* 0x0000000200047310 */ /* 0x000e240000201800 */
[----:B0-----:R-:W-:Y:S01]  /*b1a0*/  STG.E.128 [R16.64], R4 ;  /* 0x0000000410007986 */ /* 0x001fe2000c101d24 */
[----:B------:R-:W-:Y:S05]  /*b1b0*/  EXIT ;  /* 0x000000000000794d */ /* 0x000fea0003800000 */
.L_x_247:
        /* <DEDUP_REMOVED lines=21> */
.L_x_252:
[----:B------:R-:W-:Y:S05]  /*b310*/  BSYNC B0 ;  /* 0x0000000000007941 */ /* 0x000fea0003800000 */
.L_x_251:
[----:B------:R-:W-:-:S05]  /*b320*/  LOP3.LUT R3, R0, R3, RZ, 0xfc, !PT ;  /* 0x0000000300037212 */ /* 0x000fca00078efcff */
[----:B------:R-:W-:Y:S01]  /*b330*/  STG.E.U8 [R16.64], R3 ;  /* 0x0000000310007986 */ /* 0x000fe2000c101124 */
[----:B------:R-:W-:Y:S05]  /*b340*/  EXIT ;  /* 0x000000000000794d */ /* 0x000fea0003800000 */
.L_x_250:
        /* <DEDUP_REMOVED lines=13> */
.L_x_254:
[----:B------:R-:W-:Y:S01]  /*b420*/  IMAD.MOV.U32 R0, RZ, RZ, 0x7f ;  /* 0x0000007fff007424 */ /* 0x000fe200078e00ff */
[----:B------:R-:W-:-:S04]  /*b430*/  ISETP.GT.U32.AND P0, PT, R2, 0x7f800000, PT ;  /* 0x7f8000000200780c */ /* 0x000fc80003f04070 */
[----:B------:R-:W-:-:S04]  /*b440*/  SEL R0, R0, 0x7c, P0 ;  /* 0x0000007c00007807 */ /* 0x000fc80000000000 */
.L_x_255:
[----:B------:R-:W-:Y:S05]  /*b450*/  BSYNC B0 ;  /* 0x0000000000007941 */ /* 0x000fea0003800000 */
.L_x_253:
[----:B------:R-:W-:-:S04]  /*b460*/  LOP3.LUT R2, R3, 0x80000000, RZ, 0xc0, !PT ;  /* 0x8000000003027812 */ /* 0x000fc800078ec0ff */
[----:B------:R-:W-:-:S04]  /*b470*/  SHF.R.U32.HI R3, RZ, 0x18, R2 ;  /* 0x00000018ff037819 */ /* 0x000fc80000011602 */
[----:B------:R-:W-:-:S05]  /*b480*/  LOP3.LUT R3, R0, R3, RZ, 0xfc, !PT ;  /* 0x0000000300037212 */ /* 0x000fca00078efcff */
[----:B------:R-:W-:Y:S01]  /*b490*/  STG.E.U8 [R16.64], R3 ;  /* 0x0000000310007986 */ /* 0x000fe2000c101124 */
[----:B------:R-:W-:Y:S05]  /*b4a0*/  EXIT ;  /* 0x000000000000794d */ /* 0x000fea0003800000 */
.L_x_249:
[----:B------:R-:W-:Y:S01]  /*b4b0*/  STG.E.U16 [R16.64], R2 ;  /* 0x0000000210007986 */ /* 0x000fe2000c101524 */
[----:B------:R-:W-:Y:S05]  /*b4c0*/  EXIT ;  /* 0x000000000000794d */ /* 0x000fea0003800000 */
.L_x_246:
        /* <DEDUP_REMOVED lines=10> */
[----:B0-----:R-:W-:Y:S01]  /*b570*/  STG.E.U16 [R16.64], R3 ;  /* 0x0000000310007986 */ /* 0x001fe2000c101524 */
[----:B------:R-:W-:Y:S05]  /*b580*/  EXIT ;  /* 0x000000000000794d */ /* 0x000fea0003800000 */
.L_x_258:
        /* <DEDUP_REMOVED lines=17> */
.L_x_261:
[----:B------:R-:W-:-:S04]  /*b6a0*/  LOP3.LUT R2, R3, 0x80000000, RZ, 0xc0, !PT ;  /* 0x8000000003027812 */ /* 0x000fc800078ec0ff */
[----:B------:R-:W-:-:S04]  /*b6b0*/  SHF.R.U32.HI R3, RZ, 0x18, R2 ;  /* 0x00000018ff037819 */ /* 0x000fc80000011602 */
[----:B------:R-:W-:-:S04]  /*b6c0*/  LOP3.LUT R0, R0, R3, RZ, 0xfc, !PT ;  /* 0x0000000300007212 */ /* 0x000fc800078efcff */
[----:B------:R-:W-:Y:S02]  /*b6d0*/  PRMT R8, R0, 0x7610, R8 ;  /* 0x0000761000087816 */ /* 0x000fe40000000008 */
.L_x_260:
[----:B------:R-:W-:Y:S05]  /*b6e0*/  BSYNC B0 ;  /* 0x0000000000007941 */ /* 0x000fea0003800000 */
.L_x_259:
[----:B------:R-:W-:Y:S01]  /*b6f0*/  STG.E.U8 [R16.64], R8 ;  /* 0x0000000810007986 */ /* 0x000fe2000c101124 */
[----:B------:R-:W-:Y:S05]  /*b700*/  EXIT ;  /* 0x000000000000794d */ /* 0x000fea0003800000 */
.L_x_257:
        /* <DEDUP_REMOVED lines=17> */
.L_x_264:
[----:B------:R-:W-:-:S04]  /*b820*/  LOP3.LUT R2, R3, 0x80000000, RZ, 0xc0, !PT ;  /* 0x8000000003027812 */ /* 0x000fc800078ec0ff */
[----:B------:R-:W-:-:S04]  /*b830*/  SHF.R.U32.HI R3, RZ, 0x18, R2 ;  /* 0x00000018ff037819 */ /* 0x000fc80000011602 */
[----:B------:R-:W-:-:S04]  /*b840*/  LOP3.LUT R0, R0, R3, RZ, 0xfc, !PT ;  /* 0x0000000300007212 */ /* 0x000fc800078efcff */
[----:B------:R-:W-:Y:S02]  /*b850*/  PRMT R8, R0, 0x7610, R8 ;  /* 0x0000761000087816 */ /* 0x000fe40000000008 */
.L_x_263:
[----:B------:R-:W-:Y:S05]  /*b860*/  BSYNC B0 ;  /* 0x0000000000007941 */ /* 0x000fea0003800000 */
.L_x_262:
[----:B------:R-:W-:Y:S01]  /*b870*/  STG.E.U8 [R16.64], R8 ;  /* 0x0000000810007986 */ /* 0x000fe2000c101124 */
[----:B------:R-:W-:Y:S05]  /*b880*/  EXIT ;  /* 0x000000000000794d */ /* 0x000fea0003800000 */
.L_x_256:
        /* <DEDUP_REMOVED lines=20> */
[----:B------:R-:W-:Y:S01]  /*b9d0*/  STG.E.U8 [R16.64], R3 ;  /* 0x0000000310007986 */ /* 0x000fe2000c101124 */
[----:B------:R-:W-:Y:S05]  /*b9e0*/  EXIT ;  /* 0x000000000000794d */ /* 0x000fea0003800000 */
.L_x_239:
        /* <DEDUP_REMOVED lines=19> */
[----:B------:R-:W-:Y:S05]  /*bb20*/  EXIT ;  /* 0x000000000000794d */ /* 0x000fea0003800000 */
.L_x_266:
[----:B------:R-:W-:-:S06]  /*bb30*/  PRMT R2, RZ, 0x5410, R2 ;  /* 0x00005410ff027816 */ /* 0x000fcc0000000002 */
[----:B------:R-:W0:Y:S02]  /*bb40*/  F2I.U64.TRUNC R2, R2 ;  /* 0x0000000200027311 */ /* 0x000e24000020d800 */
[----:B0-----:R-:W-:Y:S01]  /*bb50*/  STG.E.64 [R16.64], R2 ;  /* 0x0000000210007986 */ /* 0x001fe2000c101b24 */
[----:B------:R-:W-:Y:S05]  /*bb60*/  EXIT ;  /* 0x000000000000794d */ /* 0x000fea0003800000 */
.L_x_265:
[----:B------:R-:W-:-:S04]  /*bb70*/  PRMT R2, RZ, 0x5410, R2 ;  /* 0x00005410ff027816 */ /* 0x000fc80000000002 */
[----:B------:R-:W0:Y:S02]  /*bb80*/  F2I.FTZ.U32.TRUNC.NTZ R3, R2 ;  /* 0x0000000200037305 */ /* 0x000e24000021f000 */
[----:B0-----:R-:W-:Y:S01]  /*bb90*/  STG.E [R16.64], R3 ;  /* 0x0000000310007986 */ /* 0x001fe2000c101924 */
[----:B------:R-:W-:Y:S05]  /*bba0*/  EXIT ;  /* 0x000000000000794d */ /* 0x000fea0003800000 */
.L_x_267:
[----:B------:R-:W-:-:S00]  /*bbb0*/  BRA `(.L_x_267) ;  /* 0xfffffff000007947 */ /* 0x000fc0000383ffff */
[----:B------:R-:W-:-:S00]  /*bbc0*/  NOP ;  /* 0x0000000000007918 */ /* 0x000fc00000000000 */
        /* <DEDUP_REMOVED lines=11> */
.L_x_2511:


//--------------------- .text._ZN2at6native27unrolled_elementwise_kernelIZZZNS0_16cosh_kernel_cudaERNS_18TensorIteratorBaseEENKUlvE0_clEvENKUlvE2_clEvEUlN3c108BFloat16EE_St5arrayIPcLm2EELi4E23TrivialOffsetCalculatorILi1EjESD_NS0_6memory12LoadWithCastILi1EEENSE_13StoreWithCastILi1EEEEEviT_T0_T2_T3_T4_T5_ --------------------------
	.section	.text._ZN2at6native27unrolled_elementwise_kernelIZZZNS0_16cosh_kernel_cudaERNS_18TensorIteratorBaseEENKUlvE0_clEvENKUlvE2_clEvEUlN3c108BFloat16EE_St5arrayIPcLm2EELi4E23TrivialOffsetCalculatorILi1EjESD_NS0_6memory12LoadWithCastILi1EEENSE_13StoreWithCastILi1EEEEEviT_T0_T2_T3_T4_T5_,"ax",@progbits
	.sectioninfo	@"SHI_REGISTERS=29"
	.align	128
        .global         _ZN2at6native27unrolled_elementwise_kernelIZZZNS0_16cosh_kernel_cudaERNS_18TensorIteratorBaseEENKUlvE0_clEvENKUlvE2_clEvEUlN3c108BFloat16EE_St5arrayIPcLm2EELi4E23TrivialOffsetCalculatorILi1EjESD_NS0_6memory12LoadWithCastILi1EEENSE_13StoreWithCastILi1EEEEEviT_T0_T2_T3_T4_T5_
        .type           _ZN2at6native27unrolled_elementwise_kernelIZZZNS0_16cosh_kernel_cudaERNS_18TensorIteratorBaseEENKUlvE0_clEvENKUlvE2_clEvEUlN3c108BFloat16EE_St5arrayIPcLm2EELi4E23TrivialOffsetCalculatorILi1EjESD_NS0_6memory12LoadWithCastILi1EEENSE_13StoreWithCastILi1EEEEEviT_T0_T2_T3_T4_T5_,@function
        .size           _ZN2at6native27unrolled_elementwise_kernelIZZZNS0_16cosh_kernel_cudaERNS_18TensorIteratorBaseEENKUlvE0_clEvENKUlvE2_clEvEUlN3c108BFloat16EE_St5arrayIPcLm2EELi4E23TrivialOffsetCalculatorILi1EjESD_NS0_6memory12LoadWithCastILi1EEENSE_13StoreWithCastILi1EEEEEviT_T0_T2_T3_T4_T5_,(.L_x_2512 - _ZN2at6native27unrolled_elementwise_kernelIZZZNS0_16cosh_kernel_cudaERNS_18TensorIteratorBaseEENKUlvE0_clEvENKUlvE2_clEvEUlN3c108BFloat16EE_St5arrayIPcLm2EELi4E23TrivialOffsetCalculatorILi1EjESD_NS0_6memory12LoadWithCastILi1EEENSE_13StoreWithCastILi1EEEEEviT_T0_T2_T3_T4_T5_)
        .other          _ZN2at6native27unrolled_elementwise_kernelIZZZNS0_16cosh_kernel_cudaERNS_18TensorIteratorBaseEENKUlvE0_clEvENKUlvE2_clEvEUlN3c108BFloat16EE_St5arrayIPcLm2EELi4E23TrivialOffsetCalculatorILi1EjESD_NS0_6memory12LoadWithCastILi1EEENSE_13StoreWithCastILi1EEEEEviT_T0_T2_T3_T4_T5_,@"STO_CUDA_ENTRY STV_DEFAULT"
_ZN2at6native27unrolled_elementwise_kernelIZZZNS0_16cosh_kernel_cudaERNS_18TensorIteratorBaseEENKUlvE0_clEvENKUlvE2_clEvEUlN3c108BFloat16EE_St5arrayIPcLm2EELi4E23TrivialOffsetCalculatorILi1EjESD_NS0_6memory12LoadWithCastILi1EEENSE_13StoreWithCastILi1EEEEEviT_T0_T2_T3_T4_T5_:
.text._ZN2at6native27unrolled_elementwise_kernelIZZZNS0_16cosh_kernel_cudaERNS_18TensorIteratorBaseEENKUlvE0_clEvENKUlvE2_clEvEUlN3c108BFloat16EE_St5arrayIPcLm2EELi4E23TrivialOffsetCalculatorILi1EjESD_NS0_6memory12LoadWithCastILi1EEENSE_13StoreWithCastILi1EEEEEviT_T0_T2_T3_T4_T5_:
[----:B------:R-:W-:Y:S02]  /*0000*/  IMAD.MOV.U32 R1, RZ, RZ, c[0x0][0x28] ;  /* 0x00000a00ff017624 */ /* 0x000fe400078e00ff */
[----:B------:R-:W0:Y:S01]  /*0010*/  S2R R16, SR_CTAID.X ;  /* 0x0000000000107919 */ /* 0x000e220000002500 */
[----:B------:R-:W-:Y:S01]  /*0020*/  IMAD.MOV.U32 R17, RZ, RZ, -0x200 ;  /* 0xfffffe00ff117424 */ /* 0x000fe200078e00ff */
[----:B------:R-:W1:Y:S01]  /*0030*/  LDC.U8 R18, c[0x0][0x17c] ;  /* 0x00005f00ff127b82 */ /* 0x000e620000000000 */
[----:B------:R-:W-:Y:S01]  /*0040*/  ULDC.64 UR36, c[0x0][0x118] ;  /* 0x0000460000247ab9 */ /* 0x000fe20000000a00 */
[----:B------:R-:W2:Y:S01]  /*0050*/  S2R R19, SR_TID.X ;  /* 0x0000000000137919 */ /* 0x000ea20000002100 */
[----:B------:R-:W-:Y:S01]  /*0060*/  BSSY B6, `(.L_x_268) ;  /* 0x0000112000067945 */ /* 0x000fe20003800000 */
[----:B------:R-:W-:Y:S02]  /*0070*/  PRMT R22, RZ, 0x7610, R22 ;  /* 0x00007610ff167816 */ /* 0x000fe40000000016 */
[----:B------:R-:W-:Y:S01]  /*0080*/  PRMT R25, RZ, 0x7610, R25 ;  /* 0x00007610ff197816 */ /* 0x000fe20000000019 */
[----:B0-----:R-:W-:-:S05]  /*0090*/  IMAD R17, R16, R17, c[0x0][0x160] ;  /* 0x0000580010117624 */ /* 0x001fca00078e0211 */
[----:B--2---:R-:W-:-:S13]  /*00a0*/  ISETP.GE.AND P0, PT, R19, R17, PT ;  /* 0x000000111300720c */ /* 0x004fda0003f06270 */
[----:B------:R-:W-:Y:S05]  /*00b0*/  @P0 BRA `(.L_x_269) ;  /* 0x000010c000000947 */ /* 0x000fea0003800000 */
[----:B-1----:R-:W-:Y:S01]  /*00c0*/  PRMT R0, R18, 0x9910, RZ ;  /* 0x0000991012007816 */ /* 0x002fe200000000ff */
[----:B------:R-:W-:-:S03]  /*00d0*/  IMAD R19, R16, 0x200, R19 ;  /* 0x0000020010137824 */ /* 0x000fc600078e0213 */
[----:B------:R-:W-:Y:S01]  /*00e0*/  ISETP.GT.AND P0, PT, R0, 0x9, PT ;  /* 0x000000090000780c */ /* 0x000fe20003f04270 */
[----:B------:R-:W-:-:S05]  /*00f0*/  IMAD R19, R19, c[0x0][0x180], RZ ;  /* 0x0000600013137a24 */ /* 0x000fca00078e02ff */
[----:B------:R-:W-:-:S05]  /*0100*/  IADD3 R2, P1, R19, c[0x0][0x170], RZ ;  /* 0x00005c0013027a10 */ /* 0x000fca0007f3e0ff */
[----:B------:R-:W-:Y:S02]  /*0110*/  IMAD.X R3, RZ, RZ, c[0x0][0x174], P1 ;  /* 0x00005d00ff037624 */ /* 0x000fe400008e06ff */
        /* <DEDUP_REMOVED lines=11> */
[----:B0-----:R-:W-:-:S04]  /*01d0*/  F2FP.BF16.PACK_AB R0, RZ, R0 ;  /* 0x00000000ff00723e */ /* 0x001fc800000010ff */
[----:B------:R-:W-:Y:S01]  /*01e0*/  PRMT R25, R0, 0x7610, R25 ;  /* 0x0000761000197816 */ /* 0x000fe20000000019 */
[----:B------:R-:W-:Y:S05]  /*01f0*/  BRA `(.L_x_275) ;  /* 0x00000f6000007947 */ /* 0x000fea0003800000 */
.L_x_273:
[----:B------:R-:W2:Y:S02]  /*0200*/  LDG.E.U8 R2, [R2.64] ;  /* 0x0000002402027981 */ /* 0x000ea4000c1e1100 */
[----:B--2---:R-:W0:Y:S02]  /*0210*/  I2F.U16 R0, R2 ;  /* 0x0000000200007306 */ /* 0x004e240000101000 */
[----:B0-----:R-:W-:-:S04]  /*0220*/  F2FP.BF16.PACK_AB R0, RZ, R0 ;  /* 0x00000000ff00723e */ /* 0x001fc800000010ff */
[----:B------:R-:W-:Y:S01]  /*0230*/  PRMT R25, R0, 0x7610, R25 ;  /* 0x0000761000197816 */ /* 0x000fe20000000019 */
[----:B------:R-:W-:Y:S05]  /*0240*/  BRA `(.L_x_275) ;  /* 0x00000f1000007947 */ /* 0x000fea0003800000 */
.L_x_272:
        /* <DEDUP_REMOVED lines=8> */
[----:B0-----:R-:W-:-:S04]  /*02d0*/  F2FP.BF16.PACK_AB R0, RZ, R0 ;  /* 0x00000000ff00723e */ /* 0x001fc800000010ff */
[----:B------:R-:W-:Y:S01]  /*02e0*/  PRMT R25, R0, 0x7610, R25 ;  /* 0x0000761000197816 */ /* 0x000fe20000000019 */
[----:B------:R-:W-:Y:S05]  /*02f0*/  BRA `(.L_x_275) ;  /* 0x00000e6000007947 */ /* 0x000fea0003800000 */
.L_x_277:
[----:B------:R-:W2:Y:S02]  /*0300*/  LDG.E R2, [R2.64] ;  /* 0x0000002402027981 */ /* 0x000ea4000c1e1900 */
[----:B--2---:R-:W0:Y:S02]  /*0310*/  I2F R0, R2 ;  /* 0x0000000200007306 */ /* 0x004e240000201400 */
[----:B0-----:R-:W-:-:S04]  /*0320*/  F2FP.BF16.PACK_AB R0, RZ, R0 ;  /* 0x00000000ff00723e */ /* 0x001fc800000010ff */
[----:B------:R-:W-:Y:S01]  /*0330*/  PRMT R25, R0, 0x7610, R25 ;  /* 0x0000761000197816 */ /* 0x000fe20000000019 */
[----:B------:R-:W-:Y:S05]  /*0340*/  BRA `(.L_x_275) ;  /* 0x00000e1000007947 */ /* 0x000fea0003800000 */
.L_x_276:
[----:B------:R-:W2:Y:S02]  /*0350*/  LDG.E.U16 R2, [R2.64] ;  /* 0x0000002402027981 */ /* 0x000ea4000c1e1500 */
[----:B--2---:R-:W0:Y:S02]  /*0360*/  I2F.S16 R0, R2 ;  /* 0x0000000200007306 */ /* 0x004e240000101400 */
[----:B0-----:R-:W-:-:S04]  /*0370*/  F2FP.BF16.PACK_AB R0, RZ, R0 ;  /* 0x00000000ff00723e */ /* 0x001fc800000010ff */
[----:B------:R-:W-:Y:S01]  /*0380*/  PRMT R25, R0, 0x7610, R25 ;  /* 0x0000761000197816 */ /* 0x000fe20000000019 */
[----:B------:R-:W-:Y:S05]  /*0390*/  BRA `(.L_x_275) ;  /* 0x00000dc000007947 */ /* 0x000fea0003800000 */
.L_x_271:
        /* <DEDUP_REMOVED lines=9> */
.L_x_279:
[----:B------:R-:W2:Y:S02]  /*0430*/  LDG.E.U16 R0, [R2.64] ;  /* 0x0000002402007981 */ /* 0x000ea4000c1e1500 */
[----:B--2---:R-:W-:-:S05]  /*0440*/  HADD2.F32 R0, -RZ, R0.H0_H0 ;  /* 0x20000000ff007230 */ /* 0x004fca0000004100 */
[----:B------:R-:W-:-:S04]  /*0450*/  F2FP.BF16.PACK_AB R0, RZ, R0 ;  /* 0x00000000ff00723e */ /* 0x000fc800000010ff */
[----:B------:R-:W-:Y:S01]  /*0460*/  PRMT R25, R0, 0x7610, R25 ;  /* 0x0000761000197816 */ /* 0x000fe20000000019 */
[----:B------:R-:W-:Y:S05]  /*0470*/  BRA `(.L_x_275) ;  /* 0x00000ce000007947 */ /* 0x000fea0003800000 */
.L_x_278:
        /* <DEDUP_REMOVED lines=9> */
.L_x_281:
[----:B------:R-:W2:Y:S02]  /*0510*/  LDG.E.U16 R2, [R2.64] ;  /* 0x0000002402027981 */ /* 0x000ea4000c1e1500 */
[----:B--2---:R-:W-:-:S05]  /*0520*/  HADD2.F32 R0, -RZ, R2.H0_H0 ;  /* 0x20000002ff007230 */ /* 0x004fca0000004100 */
[----:B------:R-:W-:-:S04]  /*0530*/  F2FP.BF16.PACK_AB R0, RZ, R0 ;  /* 0x00000000ff00723e */ /* 0x000fc800000010ff */
[----:B------:R-:W-:Y:S01]  /*0540*/  PRMT R25, R0, 0x7610, R25 ;  /* 0x0000761000197816 */ /* 0x000fe20000000019 */
[----:B------:R-:W-:Y:S05]  /*0550*/  BRA `(.L_x_275) ;  /* 0x00000c0000007947 */ /* 0x000fea0003800000 */
.L_x_280:
[----:B------:R-:W2:Y:S02]  /*0560*/  LDG.E.64 R2, [R2.64] ;  /* 0x0000002402027981 */ /* 0x000ea4000c1e1b00 */
[----:B--2---:R-:W0:Y:S01]  /*0570*/  F2F.F32.F64 R0, R2 ;  /* 0x0000000200007310 */ /* 0x004e220000301000 */
[----:B------:R-:W0:-:S14]  /*0580*/  DSETP.GEU.AND P0, PT, |R2|, c[0x2][0x0], PT ;  /* 0x008000000200762a */ /* 0x000e1c0003f0e200 */
[----:B0-----:R-:W-:-:S05]  /*0590*/  @!P0 FMUL R0, R0, 1.175494350822287508e-38 ;  /* 0x0080000000008820 */ /* 0x001fca0000400000 */
[----:B------:R-:W-:-:S04]  /*05a0*/  F2FP.BF16.PACK_AB R0, RZ, R0 ;  /* 0x00000000ff00723e */ /* 0x000fc800000010ff */
[----:B------:R-:W-:Y:S01]  /*05b0*/  PRMT R25, R0, 0x7610, R25 ;  /* 0x0000761000197816 */ /* 0x000fe20000000019 */
[----:B------:R-:W-:Y:S05]  /*05c0*/  BRA `(.L_x_275) ;  /* 0x00000b9000007947 */ /* 0x000fea0003800000 */
.L_x_270:
        /* <DEDUP_REMOVED lines=11> */
[----:B------:R-:W-:-:S04]  /*0680*/  F2FP.BF16.PACK_AB R0, RZ, R0 ;  /* 0x00000000ff00723e */ /* 0x000fc800000010ff */
[----:B------:R-:W-:Y:S01]  /*0690*/  PRMT R25, R0, 0x7610, R25 ;  /* 0x0000761000197816 */ /* 0x000fe20000000019 */
[----:B------:R-:W-:Y:S05]  /*06a0*/  BRA `(.L_x_275) ;  /* 0x00000ab000007947 */ /* 0x000fea0003800000 */
.L_x_284:
[----:B------:R-:W2:Y:S02]  /*06b0*/  LDG.E.64 R2, [R2.64] ;  /* 0x0000002402027981 */ /* 0x000ea4000c1e1b00 */
[----:B--2---:R-:W0:Y:S01]  /*06c0*/  F2F.F32.F64 R0, R2 ;  /* 0x0000000200007310 */ /* 0x004e220000301000 */
[----:B------:R-:W0:-:S14]  /*06d0*/  DSETP.GEU.AND P0, PT, |R2|, c[0x2][0x0], PT ;  /* 0x008000000200762a */ /* 0x000e1c0003f0e200 */
[----:B0-----:R-:W-:-:S05]  /*06e0*/  @!P0 FMUL R0, R0, 1.175494350822287508e-38 ;  /* 0x0080000000008820 */ /* 0x001fca0000400000 */
[----:B------:R-:W-:-:S04]  /*06f0*/  F2FP.BF16.PACK_AB R0, RZ, R0 ;  /* 0x00000000ff00723e */ /* 0x000fc800000010ff */
[----:B------:R-:W-:Y:S01]  /*0700*/  PRMT R25, R0, 0x7610, R25 ;  /* 0x0000761000197816 */ /* 0x000fe20000000019 */
[----:B------:R-:W-:Y:S05]  /*0710*/  BRA `(.L_x_275) ;  /* 0x00000a4000007947 */ /* 0x000fea0003800000 */
.L_x_283:
        /* <DEDUP_REMOVED lines=28> */
.L_x_286:
[----:B------:R-:W2:Y:S02]  /*08e0*/  LDG.E.U8 R3, [R2.64] ;  /* 0x0000002402037981 */ /* 0x000ea4000c1e1100 */
[----:B--2---:R-:W-:-:S05]  /*08f0*/  IMAD.SHL.U32 R0, R3, 0x2000000, RZ ;  /* 0x0200000003007824 */ /* 0x004fca00078e00ff */
[----:B------:R-:W-:-:S13]  /*0900*/  ISETP.GE.U32.AND P0, PT, R0, 0x8000000, PT ;  /* 0x080000000000780c */ /* 0x000fda0003f06070 */
[C---:B------:R-:W-:Y:S02]  /*0910*/  @P0 IMAD.SHL.U32 R4, R3.reuse, 0x200000, RZ ;  /* 0x0020000003040824 */ /* 0x040fe400078e00ff */
[C---:B------:R-:W-:Y:S02]  /*0920*/  @!P0 IMAD.SHL.U32 R0, R3.reuse, 0x100, RZ ;  /* 0x0000010003008824 */ /* 0x040fe400078e00ff */
[----:B------:R-:W-:Y:S01]  /*0930*/  IMAD.SHL.U32 R3, R3, 0x1000000, RZ ;  /* 0x0100000003037824 */ /* 0x000fe200078e00ff */
[----:B------:R-:W-:Y:S02]  /*0940*/  @P0 LOP3.LUT R4, R4, 0xfe00000, RZ, 0xc0, !PT ;  /* 0x0fe0000004040812 */ /* 0x000fe400078ec0ff */
        /* <DEDUP_REMOVED lines=9> */
.L_x_285:
[----:B------:R0:W5:Y:S01]  /*09e0*/  LDG.E.U16 R25, [R2.64] ;  /* 0x0000002402197981 */ /* 0x000162000c1e1500 */
[----:B------:R-:W-:Y:S05]  /*09f0*/  BRA `(.L_x_275) ;  /* 0x0000076000007947 */ /* 0x000fea0003800000 */
.L_x_282:
        /* <DEDUP_REMOVED lines=12> */
.L_x_289:
        /* <DEDUP_REMOVED lines=21> */
.L_x_293:
[----:B------:R-:W-:Y:S05]  /*0c10*/  BSYNC B1 ;  /* 0x0000000000017941 */ /* 0x000fea0003800000 */
.L_x_292:
[----:B------:R-:W-:Y:S01]  /*0c20*/  LEA R3, R0, 0x3b800000, 0x17 ;  /* 0x3b80000000037811 */ /* 0x000fe200078eb8ff */
[----:B------:R-:W-:-:S05]  /*0c30*/  IMAD.SHL.U32 R0, R2, 0x100000, RZ ;  /* 0x0010000002007824 */ /* 0x000fca00078e00ff */
[----:B------:R-:W-:Y:S02]  /*0c40*/  LOP3.LUT R0, R3, R0, R4, 0xfe, !PT ;  /* 0x0000000003007212 */ /* 0x000fe400078efe04 */
.L_x_291:
[----:B------:R-:W-:Y:S05]  /*0c50*/  BSYNC B0 ;  /* 0x0000000000007941 */ /* 0x000fea0003800000 */
.L_x_290:
[----:B------:R-:W-:-:S04]  /*0c60*/  F2FP.BF16.PACK_AB R0, RZ, R0 ;  /* 0x00000000ff00723e */ /* 0x000fc800000010ff */
[----:B------:R-:W-:Y:S01]  /*0c70*/  PRMT R25, R0, 0x7610, R25 ;  /* 0x0000761000197816 */ /* 0x000fe20000000019 */
[----:B------:R-:W-:Y:S05]  /*0c80*/  BRA `(.L_x_275) ;  /* 0x000004d000007947 */ /* 0x000fea0003800000 */
.L_x_288:
        /* <DEDUP_REMOVED lines=21> */
.L_x_297:
[----:B------:R-:W-:Y:S05]  /*0de0*/  BSYNC B1 ;  /* 0x0000000000017941 */ /* 0x000fea0003800000 */
.L_x_296:
[----:B------:R-:W-:Y:S01]  /*0df0*/  LEA R3, R0, 0x37800000, 0x17 ;  /* 0x3780000000037811 */ /* 0x000fe200078eb8ff */
[----:B------:R-:W-:-:S05]  /*0e00*/  IMAD.SHL.U32 R0, R2, 0x200000, RZ ;  /* 0x0020000002007824 */ /* 0x000fca00078e00ff */
[----:B------:R-:W-:Y:S02]  /*0e10*/  LOP3.LUT R0, R3, R0, R4, 0xfe, !PT ;  /* 0x0000000003007212 */ /* 0x000fe400078efe04 */
.L_x_295:
[----:B------:R-:W-:Y:S05]  /*0e20*/  BSYNC B0 ;  /* 0x0000000000007941 */ /* 0x000fea0003800000 */
.L_x_294:
[----:B------:R-:W-:-:S04]  /*0e30*/  F2FP.BF16.PACK_AB R0, RZ, R0 ;  /* 0x00000000ff00723e */ /* 0x000fc800000010ff */
[----:B------:R-:W-:Y:S01]  /*0e40*/  PRMT R25, R0, 0x7610, R25 ;  /* 0x0000761000197816 */ /* 0x000fe20000000019 */
[----:B------:R-:W-:Y:S05]  /*0e50*/  BRA `(.L_x_275) ;  /* 0x0000030000007947 */ /* 0x000fea0003800000 */
.L_x_287:
        /* <DEDUP_REMOVED lines=14> */
.L_x_301:
[----:B------:R-:W-:Y:S05]  /*0f40*/  BSYNC B0 ;  /* 0x0000000000007941 */ /* 0x000fea0003800000 */
.L_x_300:
[----:B------:R-:W-:-:S04]  /*0f50*/  F2FP.BF16.PACK_AB R0, RZ, R0 ;  /* 0x00000000ff00723e */ /* 0x000fc800000010ff */
[----:B------:R-:W-:Y:S01]  /*0f60*/  PRMT R25, R0, 0x7610, R25 ;  /* 0x0000761000197816 */ /* 0x000fe20000000019 */
[----:B------:R-:W-:Y:S05]  /*0f70*/  BRA `(.L_x_275) ;  /* 0x000001e000007947 */ /* 0x000fea0003800000 */
.L_x_274:
        /* <DEDUP_REMOVED lines=19> */
[----:B------:R-:W-:Y:S01]  /*10b0*/  PRMT R25, RZ, 0x7610, R25 ;  /* 0x00007610ff197816 */ /* 0x000fe20000000019 */
[----:B------:R-:W-:Y:S05]  /*10c0*/  BRA `(.L_x_275) ;  /* 0x0000009000007947 */ /* 0x000fea0003800000 */
.L_x_299:
[----:B------:R-:W2:Y:S02]  /*10d0*/  LDG.E.64 R2, [R2.64] ;  /* 0x0000002402027981 */ /* 0x000ea4000c1e1b00 */
[----:B--2---:R-:W0:Y:S02]  /*10e0*/  I2F.U64 R0, R2 ;  /* 0x0000000200007312 */ /* 0x004e240000301000 */
[----:B0-----:R-:W-:-:S04]  /*10f0*/  F2FP.BF16.PACK_AB R0, RZ, R0 ;  /* 0x00000000ff00723e */ /* 0x001fc800000010ff */
[----:B------:R-:W-:Y:S01]  /*1100*/  PRMT R25, R0, 0x7610, R25 ;  /* 0x0000761000197816 */ /* 0x000fe20000000019 */
[----:B------:R-:W-:Y:S05]  /*1110*/  BRA `(.L_x_275) ;  /* 0x0000004000007947 */ /* 0x000fea0003800000 */
.L_x_298:
[----:B------:R-:W2:Y:S02]  /*1120*/  LDG.E R2, [R2.64] ;  /* 0x0000002402027981 */ /* 0x000ea4000c1e1900 */
[----:B--2---:R-:W0:Y:S02]  /*1130*/  I2F.U32 R0, R2 ;  /* 0x0000000200007306 */ /* 0x004e240000201000 */
[----:B0-----:R-:W-:-:S04]  /*1140*/  F2FP.BF16.PACK_AB R0, RZ, R0 ;  /* 0x00000000ff00723e */ /* 0x001fc800000010ff */
[----:B------:R-:W-:Y:S02]  /*1150*/  PRMT R25, R0, 0x7610, R25 ;  /* 0x0000761000197816 */ /* 0x000fe40000000019 */
.L_x_275:
[----:B------:R-:W1:Y:S02]  /*1160*/  S2R R19, SR_TID.X ;  /* 0x0000000000137919 */ /* 0x000e640000002100 */
[----:B-1----:R-:W-:-:S03]  /*1170*/  IADD3 R19, R19, 0x80, RZ ;  /* 0x0000008013137810 */ /* 0x002fc60007ffe0ff */
.L_x_269:
[----:B-1----:R-:W-:Y:S05]  /*1180*/  BSYNC B6 ;  /* 0x0000000000067941 */ /* 0x002fea0003800000 */
.L_x_268:
[----:B------:R-:W-:Y:S01]  /*1190*/  ISETP.GE.AND P0, PT, R19, R17, PT ;  /* 0x000000111300720c */ /* 0x000fe20003f06270 */
[----:B------:R-:W-:-:S12]  /*11a0*/  BSSY B6, `(.L_x_302) ;  /* 0x000010d000067945 */ /* 0x000fd80003800000 */
[----:B------:R-:W-:Y:S05]  /*11b0*/  @P0 BRA `(.L_x_303) ;  /* 0x000010b000000947 */ /* 0x000fea0003800000 */
[----:B------:R-:W-:Y:S01]  /*11c0*/  IMAD R0, R16, 0x200, R19 ;  /* 0x0000020010007824 */ /* 0x000fe200078e0213 */
[----:B0-----:R-:W-:-:S03]  /*11d0*/  PRMT R3, R18, 0x9910, RZ ;  /* 0x0000991012037816 */ /* 0x001fc600000000ff */
[----:B------:R-:W-:Y:S02]  /*11e0*/  IMAD R2, R0, c[0x0][0x180], RZ ;  /* 0x0000600000027a24 */ /* 0x000fe400078e02ff */
[----:B------:R-:W-:-:S03]  /*11f0*/  IMAD.MOV.U32 R0, RZ, RZ, R3 ;  /* 0x000000ffff007224 */ /* 0x000fc600078e0003 */
[----:B------:R-:W-:Y:S02]  /*1200*/  IADD3 R2, P0, R2, c[0x0][0x170], RZ ;  /* 0x00005c0002027a10 */ /* 0x000fe40007f1e0ff */
[----:B------:R-:W-:-:S03]  /*1210*/  ISETP.GT.AND P1, PT, R0, 0x9, PT ;  /* 0x000000090000780c */ /* 0x000fc60003f24270 */
[----:B------:R-:W-:-:S10]  /*1220*/  IMAD.X R3, RZ, RZ, c[0x0][0x174], P0 ;  /* 0x00005d00ff037624 */ /* 0x000fd400000e06ff */
        /* <DEDUP_REMOVED lines=14> */
.L_x_307:
[----:B------:R-:W2:Y:S02]  /*1310*/  LDG.E.U8 R2, [R2.64] ;  /* 0x0000002402027981 */ /* 0x000ea4000c1e1100 */
[----:B--2---:R-:W0:Y:S02]  /*1320*/  I2F.U16 R0, R2 ;  /* 0x0000000200007306 */ /* 0x004e240000101000 */
[----:B0-----:R-:W-:-:S04]  /*1330*/  F2FP.BF16.PACK_AB R0, RZ, R0 ;  /* 0x00000000ff00723e */ /* 0x001fc800000010ff */
[----:B------:R-:W-:Y:S01]  /*1340*/  PRMT R22, R0, 0x7610, R22 ;  /* 0x0000761000167816 */ /* 0x000fe20000000016 */
[----:B------:R-:W-:Y:S05]  /*1350*/  BRA `(.L_x_309) ;  /* 0x00000f0000007947 */ /* 0x000fea0003800000 */
.L_x_306:
        /* <DEDUP_REMOVED lines=11> */
.L_x_311:
[----:B------:R-:W2:Y:S02]  /*1410*/  LDG.E R2, [R2.64] ;  /* 0x0000002402027981 */ /* 0x000ea4000c1e1900 */
[----:B--2---:R-:W0:Y:S02]  /*1420*/  I2F R0, R2 ;  /* 0x0000000200007306 */ /* 0x004e240000201400 */
[----:B0-----:R-:W-:-:S04]  /*1430*/  F2FP.BF16.PACK_AB R0, RZ, R0 ;  /* 0x00000000ff00723e */ /* 0x001fc800000010ff */
[----:B------:R-:W-:Y:S01]  /*1440*/  PRMT R22, R0, 0x7610, R22 ;  /* 0x0000761000167816 */ /* 0x000fe20000000016 */
[----:B------:R-:W-:Y:S05]  /*1450*/  BRA `(.L_x_309) ;  /* 0x00000e0000007947 */ /* 0x000fea0003800000 */
.L_x_310:
[----:B------:R-:W2:Y:S02]  /*1460*/  LDG.E.U16 R2, [R2.64] ;  /* 0x0000002402027981 */ /* 0x000ea4000c1e1500 */
[----:B--2---:R-:W0:Y:S02]  /*1470*/  I2F.S16 R0, R2 ;  /* 0x0000000200007306 */ /* 0x004e240000101400 */
[----:B0-----:R-:W-:-:S04]  /*1480*/  F2FP.BF16.PACK_AB R0, RZ, R0 ;  /* 0x00000000ff00723e */ /* 0x001fc800000010ff */
[----:B------:R-:W-:Y:S01]  /*1490*/  PRMT R22, R0, 0x7610, R22 ;  /* 0x0000761000167816 */ /* 0x000fe20000000016 */
[----:B------:R-:W-:Y:S05]  /*14a0*/  BRA `(.L_x_309) ;  /* 0x00000db000007947 */ /* 0x000fea0003800000 */
.L_x_305:
        /* <DEDUP_REMOVED lines=9> */
.L_x_313:
[----:B------:R-:W2:Y:S02]  /*1540*/  LDG.E.U16 R0, [R2.64] ;  /* 0x0000002402007981 */ /* 0x000ea4000c1e1500 */
[----:B--2---:R-:W-:-:S05]  /*1550*/  HADD2.F32 R0, -RZ, R0.H0_H0 ;  /* 0x20000000ff007230 */ /* 0x004fca0000004100 */
[----:B------:R-:W-:-:S04]  /*1560*/  F2FP.BF16.PACK_AB R0, RZ, R0 ;  /* 0x00000000ff00723e */ /* 0x000fc800000010ff */
[----:B------:R-:W-:Y:S01]  /*1570*/  PRMT R22, R0, 0x7610, R22 ;  /* 0x0000761000167816 */ /* 0x000fe20000000016 */
[----:B------:R-:W-:Y:S05]  /*1580*/  BRA `(.L_x_309) ;  /* 0x00000cd000007947 */ /* 0x000fea0003800000 */
.L_x_312:
        /* <DEDUP_REMOVED lines=9> */
.L_x_315:
[----:B------:R-:W2:Y:S02]  /*1620*/  LDG.E.U16 R2, [R2.64] ;  /* 0x0000002402027981 */ /* 0x000ea4000c1e1500 */
[----:B--2---:R-:W-:-:S05]  /*1630*/  HADD2.F32 R0, -RZ, R2.H0_H0 ;  /* 0x20000002ff007230 */ /* 0x004fca0000004100 */
[----:B------:R-:W-:-:S04]  /*1640*/  F2FP.BF16.PACK_AB R0, RZ, R0 ;  /* 0x00000000ff00723e */ /* 0x000fc800000010ff */
[----:B------:R-:W-:Y:S01]  /*1650*/  PRMT R22, R0, 0x7610, R22 ;  /* 0x0000761000167816 */ /* 0x000fe20000000016 */
[----:B------:R-:W-:Y:S05]  /*1660*/  BRA `(.L_x_309) ;  /* 0x00000bf000007947 */ /* 0x000fea0003800000 */
.L_x_314:
[----:B------:R-:W2:Y:S02]  /*1670*/  LDG.E.64 R2, [R2.64] ;  /* 0x0000002402027981 */ /* 0x000ea4000c1e1b00 */
[----:B--2---:R-:W0:Y:S01]  /*1680*/  F2F.F32.F64 R0, R2 ;  /* 0x0000000200007310 */ /* 0x004e220000301000 */
[----:B------:R-:W0:-:S14]  /*1690*/  DSETP.GEU.AND P0, PT, |R2|, c[0x2][0x0], PT ;  /* 0x008000000200762a */ /* 0x000e1c0003f0e200 */
[----:B0-----:R-:W-:-:S05]  /*16a0*/  @!P0 FMUL R0, R0, 1.175494350822287508e-38 ;  /* 0x0080000000008820 */ /* 0x001fca0000400000 */
[----:B------:R-:W-:-:S04]  /*16b0*/  F2FP.BF16.PACK_AB R0, RZ, R0 ;  /* 0x00000000ff00723e */ /* 0x000fc800000010ff */
[----:B------:R-:W-:Y:S01]  /*16c0*/  PRMT R22, R0, 0x7610, R22 ;  /* 0x0000761000167816 */ /* 0x000fe20000000016 */
[----:B------:R-:W-:Y:S05]  /*16d0*/  BRA `(.L_x_309) ;  /* 0x00000b8000007947 */ /* 0x000fea0003800000 */
.L_x_304:
        /* <DEDUP_REMOVED lines=14> */
.L_x_318:
[----:B------:R-:W2:Y:S02]  /*17c0*/  LDG.E.64 R2, [R2.64] ;  /* 0x0000002402027981 */ /* 0x000ea4000c1e1b00 */
[----:B--2---:R-:W0:Y:S01]  /*17d0*/  F2F.F32.F64 R0, R2 ;  /* 0x0000000200007310 */ /* 0x004e220000301000 */
[----:B------:R-:W0:-:S14]  /*17e0*/  DSETP.GEU.AND P0, PT, |R2|, c[0x2][0x0], PT ;  /* 0x008000000200762a */ /* 0x000e1c0003f0e200 */
[----:B0-----:R-:W-:-:S05]  /*17f0*/  @!P0 FMUL R0, R0, 1.175494350822287508e-38 ;  /* 0x0080000000008820 */ /* 0x001fca0000400000 */
[----:B------:R-:W-:-:S04]  /*1800*/  F2FP.BF16.PACK_AB R0, RZ, R0 ;  /* 0x00000000ff00723e */ /* 0x000fc800000010ff */
[----:B------:R-:W-:Y:S01]  /*1810*/  PRMT R22, R0, 0x7610, R22 ;  /* 0x0000761000167816 */ /* 0x000fe20000000016 */
[----:B------:R-:W-:Y:S05]  /*1820*/  BRA `(.L_x_309) ;  /* 0x00000a3000007947 */ /* 0x000fea0003800000 */
.L_x_317:
        /* <DEDUP_REMOVED lines=28> */
.L_x_320:
        /* <DEDUP_REMOVED lines=15> */
.L_x_319:
[----:B------:R0:W5:Y:S01]  /*1ae0*/  LDG.E.U16 R22, [R2.64] ;  /* 0x0000002402167981 */ /* 0x000162000c1e1500 */
[----:B------:R-:W-:Y:S05]  /*1af0*/  BRA `(.L_x_309) ;  /* 0x0000076000007947 */ /* 0x000fea0003800000 */
.L_x_316:
        /* <DEDUP_REMOVED lines=12> */
.L_x_323:
        /* <DEDUP_REMOVED lines=21> */
.L_x_327:
[----:B------:R-:W-:Y:S05]  /*1d10*/  BSYNC B1 ;  /* 0x0000000000017941 */ /* 0x000fea0003800000 */
.L_x_326:
[----:B------:R-:W-:Y:S01]  /*1d20*/  LEA R3, R0, 0x3b800000, 0x17 ;  /* 0x3b80000000037811 */ /* 0x000fe200078eb8ff */
[----:B------:R-:W-:-:S05]  /*1d30*/  IMAD.SHL.U32 R0, R2, 0x100000, RZ ;  /* 0x0010000002007824 */ /* 0x000fca00078e00ff */
[----:B------:R-:W-:Y:S02]  /*1d40*/  LOP3.LUT R0, R3, R0, R4, 0xfe, !PT ;  /* 0x0000000003007212 */ /* 0x000fe400078efe04 */
.L_x_325:
[----:B------:R-:W-:Y:S05]  /*1d50*/  BSYNC B0 ;  /* 0x0000000000007941 */ /* 0x000fea0003800000 */
.L_x_324:
[----:B------:R-:W-:-:S04]  /*1d60*/  F2FP.BF16.PACK_AB R0, RZ, R0 ;  /* 0x00000000ff00723e */ /* 0x000fc800000010ff */
[----:B------:R-:W-:Y:S01]  /*1d70*/  PRMT R22, R0, 0x7610, R22 ;  /* 0x0000761000167816 */ /* 0x000fe20000000016 */
[----:B------:R-:W-:Y:S05]  /*1d80*/  BRA `(.L_x_309) ;  /* 0x000004d000007947 */ /* 0x000fea0003800000 */
.L_x_322:
        /* <DEDUP_REMOVED lines=21> */
.L_x_331:
[----:B------:R-:W-:Y:S05]  /*1ee0*/  BSYNC B1 ;  /* 0x0000000000017941 */ /* 0x000fea0003800000 */
.L_x_330:
[----:B------:R-:W-:Y:S01]  /*1ef0*/  LEA R3, R0, 0x37800000, 0x17 ;  /* 0x3780000000037811 */ /* 0x000fe200078eb8ff */
[----:B------:R-:W-:-:S05]  /*1f00*/  IMAD.SHL.U32 R0, R2, 0x200000, RZ ;  /* 0x0020000002007824 */ /* 0x000fca00078e00ff */
[----:B------:R-:W-:Y:S02]  /*1f10*/  LOP3.LUT R0, R3, R0, R4, 0xfe, !PT ;  /* 0x0000000003007212 */ /* 0x000fe400078efe04 */
.L_x_329:
[----:B------:R-:W-:Y:S05]  /*1f20*/  BSYNC B0 ;  /* 0x0000000000007941 */ /* 0x000fea0003800000 */
.L_x_328:
[----:B------:R-:W-:-:S04]  /*1f30*/  F2FP.BF16.PACK_AB R0, RZ, R0 ;  /* 0x00000000ff00723e */ /* 0x000fc800000010ff */
[----:B------:R-:W-:Y:S01]  /*1f40*/  PRMT R22, R0, 0x7610, R22 ;  /* 0x0000761000167816 */ /* 0x000fe20000000016 */
[----:B------:R-:W-:Y:S05]  /*1f50*/  BRA `(.L_x_309) ;  /* 0x0000030000007947 */ /* 0x000fea0003800000 */
.L_x_321:
        /* <DEDUP_REMOVED lines=14> */
.L_x_335:
[----:B------:R-:W-:Y:S05]  /*2040*/  BSYNC B0 ;  /* 0x0000000000007941 */ /* 0x000fea0003800000 */
.L_x_334:
[----:B------:R-:W-:-:S04]  /*2050*/  F2FP.BF16.PACK_AB R0, RZ, R0 ;  /* 0x00000000ff00723e */ /* 0x000fc800000010ff */
[----:B------:R-:W-:Y:S01]  /*2060*/  PRMT R22, R0, 0x7610, R22 ;  /* 0x0000761000167816 */ /* 0x000fe20000000016 */
[----:B------:R-:W-:Y:S05]  /*2070*/  BRA `(.L_x_309) ;  /* 0x000001e000007947 */ /* 0x000fea0003800000 */
.L_x_308:
        /* <DEDUP_REMOVED lines=18> */
[----:B0----5:R-:W-:Y:S05]  /*21a0*/  CALL.ABS.NOINC R2 ;  /* 0x0000000002007343 */ /* 0x021fea0003c00000 */
[----:B------:R-:W-:Y:S01]  /*21b0*/  PRMT R22, RZ, 0x7610, R22 ;  /* 0x00007610ff167816 */ /* 0x000fe20000000016 */
[----:B------:R-:W-:Y:S05]  /*21c0*/  BRA `(.L_x_309) ;  /* 0x0000009000007947 */ /* 0x000fea0003800000 */
.L_x_333:
[----:B------:R-:W2:Y:S02]  /*21d0*/  LDG.E.64 R2, [R2.64] ;  /* 0x0000002402027981 */ /* 0x000ea4000c1e1b00 */
[----:B--2---:R-:W0:Y:S02]  /*21e0*/  I2F.U64 R0, R2 ;  /* 0x0000000200007312 */ /* 0x004e240000301000 */
[----:B0-----:R-:W-:-:S04]  /*21f0*/  F2FP.BF16.PACK_AB R0, RZ, R0 ;  /* 0x00000000ff00723e */ /* 0x001fc800000010ff */
[----:B------:R-:W-:Y:S01]  /*2200*/  PRMT R22, R0, 0x7610, R22 ;  /* 0x0000761000167816 */ /* 0x000fe20000000016 */
[----:B------:R-:W-:Y:S05]  /*2210*/  BRA `(.L_x_309) ;  /* 0x0000004000007947 */ /* 0x000fea0003800000 */
.L_x_332:
[----:B------:R-:W2:Y:S02]  /*2220*/  LDG.E R2, [R2.64] ;  /* 0x0000002402027981 */ /* 0x000ea4000c1e1900 */
[----:B--2---:R-:W0:Y:S02]  /*2230*/  I2F.U32 R0, R2 ;  /* 0x0000000200007306 */ /* 0x004e240000201000 */
[----:B0-----:R-:W-:-:S04]  /*2240*/  F2FP.BF16.PACK_AB R0, RZ, R0 ;  /* 0x00000000ff00723e */ /* 0x001fc800000010ff */
[----:B------:R-:W-:Y:S02]  /*2250*/  PRMT R22, R0, 0x7610, R22 ;  /* 0x0000761000167816 */ /* 0x000fe40000000016 */
.L_x_309:
[----:B------:R-:W-:-:S05]  /*2260*/  IADD3 R19, R19, 0x80, RZ ;  /* 0x0000008013137810 */ /* 0x000fca0007ffe0ff */
.L_x_303:
[----:B------:R-:W-:Y:S05]  /*2270*/  BSYNC B6 ;  /* 0x0000000000067941 */ /* 0x000fea0003800000 */
.L_x_302:
[----:B------:R-:W-:Y:S01]  /*2280*/  ISETP.GE.AND P0, PT, R19, R17, PT ;  /* 0x000000111300720c */ /* 0x000fe20003f06270 */
[----:B------:R-:W-:Y:S01]  /*2290*/  BSSY B6, `(.L_x_336) ;  /* 0x000010f000067945 */ /* 0x000fe20003800000 */
[----:B------:R-:W-:Y:S02]  /*22a0*/  PRMT R23, RZ, 0x7610, R23 ;  /* 0x00007610ff177816 */ /* 0x000fe40000000017 */
[----:B------:R-:W-:-:S09]  /*22b0*/  PRMT R26, RZ, 0x7610, R26 ;  /* 0x00007610ff1a7816 */ /* 0x000fd2000000001a */
        /* <DEDUP_REMOVED lines=22> */
.L_x_341:
[----:B------:R-:W2:Y:S02]  /*2420*/  LDG.E.U8 R2, [R2.64] ;  /* 0x0000002402027981 */ /* 0x000ea4000c1e1100 */
[----:B--2---:R-:W0:Y:S02]  /*2430*/  I2F.U16 R0, R2 ;  /* 0x0000000200007306 */ /* 0x004e240000101000 */
[----:B0-----:R-:W-:-:S04]  /*2440*/  F2FP.BF16.PACK_AB R0, RZ, R0 ;  /* 0x00000000ff00723e */ /* 0x001fc800000010ff */
[----:B------:R-:W-:Y:S01]  /*2450*/  PRMT R26, R0, 0x7610, R26 ;  /* 0x00007610001a7816 */ /* 0x000fe2000000001a */
[----:B------:R-:W-:Y:S05]  /*2460*/  BRA `(.L_x_343) ;  /* 0x00000f0000007947 */ /* 0x000fea0003800000 */
.L_x_340:
        /* <DEDUP_REMOVED lines=11> */
.L_x_345:
[----:B------:R-:W2:Y:S02]  /*2520*/  LDG.E R2, [R2.64] ;  /* 0x0000002402027981 */ /* 0x000ea4000c1e1900 */
[----:B--2---:R-:W0:Y:S02]  /*2530*/  I2F R0, R2 ;  /* 0x0000000200007306 */ /* 0x004e240000201400 */
[----:B0-----:R-:W-:-:S04]  /*2540*/  F2FP.BF16.PACK_AB R0, RZ, R0 ;  /* 0x00000000ff00723e */ /* 0x001fc800000010ff */
[----:B------:R-:W-:Y:S01]  /*2550*/  PRMT R26, R0, 0x7610, R26 ;  /* 0x00007610001a7816 */ /* 0x000fe2000000001a */
[----:B------:R-:W-:Y:S05]  /*2560*/  BRA `(.L_x_343) ;  /* 0x00000e0000007947 */ /* 0x000fea0003800000 */
.L_x_344:
[----:B------:R-:W2:Y:S02]  /*2570*/  LDG.E.U16 R2, [R2.64] ;  /* 0x0000002402027981 */ /* 0x000ea4000c1e1500 */
[----:B--2---:R-:W0:Y:S02]  /*2580*/  I2F.S16 R0, R2 ;  /* 0x0000000200007306 */ /* 0x004e240000101400 */
[----:B0-----:R-:W-:-:S04]  /*2590*/  F2FP.BF16.PACK_AB R0, RZ, R0 ;  /* 0x00000000ff00723e */ /* 0x001fc800000010ff */
[----:B------:R-:W-:Y:S01]  /*25a0*/  PRMT R26, R0, 0x7610, R26 ;  /* 0x00007610001a7816 */ /* 0x000fe2000000001a */
[----:B------:R-:W-:Y:S05]  /*25b0*/  BRA `(.L_x_343) ;  /* 0x00000db000007947 */ /* 0x000fea0003800000 */
.L_x_339:
        /* <DEDUP_REMOVED lines=9> */
.L_x_347:
[----:B------:R-:W2:Y:S02]  /*2650*/  LDG.E.U16 R0, [R2.64] ;  /* 0x0000002402007981 */ /* 0x000ea4000c1e1500 */
[----:B--2---:R-:W-:-:S05]  /*2660*/  HADD2.F32 R0, -RZ, R0.H0_H0 ;  /* 0x20000000ff007230 */ /* 0x004fca0000004100 */
[----:B------:R-:W-:-:S04]  /*2670*/  F2FP.BF16.PACK_AB R0, RZ, R0 ;  /* 0x00000000ff00723e */ /* 0x000fc800000010ff */
[----:B------:R-:W-:Y:S01]  /*2680*/  PRMT R26, R0, 0x7610, R26 ;  /* 0x00007610001a7816 */ /* 0x000fe2000000001a */
[----:B------:R-:W-:Y:S05]  /*2690*/  BRA `(.L_x_343) ;  /* 0x00000cd000007947 */ /* 0x000fea0003800000 */
.L_x_346:
        /* <DEDUP_REMOVED lines=9> */
.L_x_349:
[----:B------:R-:W2:Y:S02]  /*2730*/  LDG.E.U16 R2, [R2.64] ;  /* 0x0000002402027981 */ /* 0x000ea4000c1e1500 */
[----:B--2---:R-:W-:-:S05]  /*2740*/  HADD2.F32 R0, -RZ, R2.H0_H0 ;  /* 0x20000002ff007230 */ /* 0x004fca0000004100 */
[----:B------:R-:W-:-:S04]  /*2750*/  F2FP.BF16.PACK_AB R0, RZ, R0 ;  /* 0x00000000ff00723e */ /* 0x000fc800000010ff */
[----:B------:R-:W-:Y:S01]  /*2760*/  PRMT R26, R0, 0x7610, R26 ;  /* 0x00007610001a7816 */ /* 0x000fe2000000001a */
[----:B------:R-:W-:Y:S05]  /*2770*/  BRA `(.L_x_343) ;  /* 0x00000bf000007947 */ /* 0x000fea0003800000 */
.L_x_348:
[----:B------:R-:W2:Y:S02]  /*2780*/  LDG.E.64 R2, [R2.64] ;  /* 0x0000002402027981 */ /* 0x000ea4000c1e1b00 */
[----:B--2---:R-:W0:Y:S01]  /*2790*/  F2F.F32.F64 R0, R2 ;  /* 0x0000000200007310 */ /* 0x004e220000301000 */
[----:B------:R-:W0:-:S14]  /*27a0*/  DSETP.GEU.AND P0, PT, |R2|, c[0x2][0x0], PT ;  /* 0x008000000200762a */ /* 0x000e1c0003f0e200 */
[----:B0-----:R-:W-:-:S05]  /*27b0*/  @!P0 FMUL R0, R0, 1.175494350822287508e-38 ;  /* 0x0080000000008820 */ /* 0x001fca0000400000 */
[----:B------:R-:W-:-:S04]  /*27c0*/  F2FP.BF16.PACK_AB R0, RZ, R0 ;  /* 0x00000000ff00723e */ /* 0x000fc800000010ff */
[----:B------:R-:W-:Y:S01]  /*27d0*/  PRMT R26, R0, 0x7610, R26 ;  /* 0x00007610001a7816 */ /* 0x000fe2000000001a */
[----:B------:R-:W-:Y:S05]  /*27e0*/  BRA `(.L_x_343) ;  /* 0x00000b8000007947 */ /* 0x000fea0003800000 */
.L_x_338:
        /* <DEDUP_REMOVED lines=14> */
.L_x_352:
[----:B------:R-:W2:Y:S02]  /*28d0*/  LDG.E.64 R2, [R2.64] ;  /* 0x0000002402027981 */ /* 0x000ea4000c1e1b00 */
[----:B--2---:R-:W0:Y:S01]  /*28e0*/  F2F.F32.F64 R0, R2 ;  /* 0x0000000200007310 */ /* 0x004e220000301000 */
[----:B------:R-:W0:-:S14]  /*28f0*/  DSETP.GEU.AND P0, PT, |R2|, c[0x2][0x0], PT ;  /* 0x008000000200762a */ /* 0x000e1c0003f0e200 */
[----:B0-----:R-:W-:-:S05]  /*2900*/  @!P0 FMUL R0, R0, 1.175494350822287508e-38 ;  /* 0x0080000000008820 */ /* 0x001fca0000400000 */
[----:B------:R-:W-:-:S04]  /*2910*/  F2FP.BF16.PACK_AB R0, RZ, R0 ;  /* 0x00000000ff00723e */ /* 0x000fc800000010ff */
[----:B------:R-:W-:Y:S01]  /*2920*/  PRMT R26, R0, 0x7610, R26 ;  /* 0x00007610001a7816 */ /* 0x000fe2000000001a */
[----:B------:R-:W-:Y:S05]  /*2930*/  BRA `(.L_x_343) ;  /* 0x00000a3000007947 */ /* 0x000fea0003800000 */
.L_x_351:
        /* <DEDUP_REMOVED lines=28> */
.L_x_354:
        /* <DEDUP_REMOVED lines=15> */
.L_x_353:
[----:B------:R0:W5:Y:S01]  /*2bf0*/  LDG.E.U16 R26, [R2.64] ;  /* 0x00000024021a7981 */ /* 0x000162000c1e1500 */
[----:B------:R-:W-:Y:S05]  /*2c00*/  BRA `(.L_x_343) ;  /* 0x0000076000007947 */ /* 0x000fea0003800000 */
.L_x_350:
        /* <DEDUP_REMOVED lines=12> */
.L_x_357:
        /* <DEDUP_REMOVED lines=21> */
.L_x_361:
[----:B------:R-:W-:Y:S05]  /*2e20*/  BSYNC B1 ;  /* 0x0000000000017941 */ /* 0x000fea0003800000 */
.L_x_360:
[----:B------:R-:W-:Y:S01]  /*2e30*/  LEA R3, R0, 0x3b800000, 0x17 ;  /* 0x3b80000000037811 */ /* 0x000fe200078eb8ff */
[----:B------:R-:W-:-:S05]  /*2e40*/  IMAD.SHL.U32 R0, R2, 0x100000, RZ ;  /* 0x0010000002007824 */ /* 0x000fca00078e00ff */
[----:B------:R-:W-:Y:S02]  /*2e50*/  LOP3.LUT R0, R3, R0, R4, 0xfe, !PT ;  /* 0x0000000003007212 */ /* 0x000fe400078efe04 */
.L_x_359:
[----:B------:R-:W-:Y:S05]  /*2e60*/  BSYNC B0 ;  /* 0x0000000000007941 */ /* 0x000fea0003800000 */
.L_x_358:
[----:B------:R-:W-:-:S04]  /*2e70*/  F2FP.BF16.PACK_AB R0, RZ, R0 ;  /* 0x00000000ff00723e */ /* 0x000fc800000010ff */
[----:B------:R-:W-:Y:S01]  /*2e80*/  PRMT R26, R0, 0x7610, R26 ;  /* 0x00007610001a7816 */ /* 0x000fe2000000001a */
[----:B------:R-:W-:Y:S05]  /*2e90*/  BRA `(.L_x_343) ;  /* 0x000004d000007947 */ /* 0x000fea0003800000 */
.L_x_356:
        /* <DEDUP_REMOVED lines=21> */
.L_x_365:
[----:B------:R-:W-:Y:S05]  /*2ff0*/  BSYNC B1 ;  /* 0x0000000000017941 */ /* 0x000fea0003800000 */
.L_x_364:
[----:B------:R-:W-:Y:S01]  /*3000*/  LEA R3, R0, 0x37800000, 0x17 ;  /* 0x3780000000037811 */ /* 0x000fe200078eb8ff */
[----:B------:R-:W-:-:S05]  /*3010*/  IMAD.SHL.U32 R0, R2, 0x200000, RZ ;  /* 0x0020000002007824 */ /* 0x000fca00078e00ff */
[----:B------:R-:W-:Y:S02]  /*3020*/  LOP3.LUT R0, R3, R0, R4, 0xfe, !PT ;  /* 0x0000000003007212 */ /* 0x000fe400078efe04 */
.L_x_363:
[----:B------:R-:W-:Y:S05]  /*3030*/  BSYNC B0 ;  /* 0x0000000000007941 */ /* 0x000fea0003800000 */
.L_x_362:
[----:B------:R-:W-:-:S04]  /*3040*/  F2FP.BF16.PACK_AB R0, RZ, R0 ;  /* 0x00000000ff00723e */ /* 0x000fc800000010ff */
[----:B------:R-:W-:Y:S01]  /*3050*/  PRMT R26, R0, 0x7610, R26 ;  /* 0x00007610001a7816 */ /* 0x000fe2000000001a */
[----:B------:R-:W-:Y:S05]  /*3060*/  BRA `(.L_x_343) ;  /* 0x0000030000007947 */ /* 0x000fea0003800000 */
.L_x_355:
        /* <DEDUP_REMOVED lines=14> */
.L_x_369:
[----:B------:R-:W-:Y:S05]  /*3150*/  BSYNC B0 ;  /* 0x0000000000007941 */ /* 0x000fea0003800000 */
.L_x_368:
[----:B------:R-:W-:-:S04]  /*3160*/  F2FP.BF16.PACK_AB R0, RZ, R0 ;  /* 0x00000000ff00723e */ /* 0x000fc800000010ff */
[----:B------:R-:W-:Y:S01]  /*3170*/  PRMT R26, R0, 0x7610, R26 ;  /* 0x00007610001a7816 */ /* 0x000fe2000000001a */
[----:B------:R-:W-:Y:S05]  /*3180*/  BRA `(.L_x_343) ;  /* 0x000001e000007947 */ /* 0x000fea0003800000 */
.L_x_342:
        /* <DEDUP_REMOVED lines=21> */
.L_x_367:
[----:B------:R-:W2:Y:S02]  /*32e0*/  LDG.E.64 R2, [R2.64] ;  /* 0x0000002402027981 */ /* 0x000ea4000c1e1b00 */
[----:B--2---:R-:W0:Y:S02]  /*32f0*/  I2F.U64 R0, R2 ;  /* 0x0000000200007312 */ /* 0x004e240000301000 */
[----:B0-----:R-:W-:-:S04]  /*3300*/  F2FP.BF16.PACK_AB R0, RZ, R0 ;  /* 0x00000000ff00723e */ /* 0x001fc800000010ff */
[----:B------:R-:W-:Y:S01]  /*3310*/  PRMT R26, R0, 0x7610, R26 ;  /* 0x00007610001a7816 */ /* 0x000fe2000000001a */
[----:B------:R-:W-:Y:S05]  /*3320*/  BRA `(.L_x_343) ;  /* 0x0000004000007947 */ /* 0x000fea0003800000 */
.L_x_366:
[----:B------:R-:W2:Y:S02]  /*3330*/  LDG.E R2, [R2.64] ;  /* 0x0000002402027981 */ /* 0x000ea4000c1e1900 */
[----:B--2---:R-:W0:Y:S02]  /*3340*/  I2F.U32 R0, R2 ;  /* 0x0000000200007306 */ /* 0x004e240000201000 */
[----:B0-----:R-:W-:-:S04]  /*3350*/  F2FP.BF16.PACK_AB R0, RZ, R0 ;  /* 0x00000000ff00723e */ /* 0x001fc800000010ff */
[----:B------:R-:W-:Y:S02]  /*3360*/  PRMT R26, R0, 0x7610, R26 ;  /* 0x00007610001a7816 */ /* 0x000fe4000000001a */
.L_x_343:
[----:B------:R-:W-:-:S05]  /*3370*/  IADD3 R19, R19, 0x80, RZ ;  /* 0x0000008013137810 */ /* 0x000fca0007ffe0ff */
.L_x_337:
[----:B------:R-:W-:Y:S05]  /*3380*/  BSYNC B6 ;  /* 0x0000000000067941 */ /* 0x000fea0003800000 */
.L_x_336:
[----:B------:R-:W-:Y:S01]  /*3390*/  ISETP.GE.AND P0, PT, R19, R17, PT ;  /* 0x000000111300720c */ /* 0x000fe20003f06270 */
[----:B------:R-:W-:-:S12]  /*33a0*/  BSSY B6, `(.L_x_370) ;  /* 0x000010b000067945 */ /* 0x000fd80003800000 */
[----:B------:R-:W-:Y:S05]  /*33b0*/  @P0 BRA `(.L_x_371) ;  /* 0x0000109000000947 */ /* 0x000fea0003800000 */
[----:B------:R-:W-:Y:S01]  /*33c0*/  PRMT R0, R18, 0x9910, RZ ;  /* 0x0000991012007816 */ /* 0x000fe200000000ff */
[----:B------:R-:W-:-:S03]  /*33d0*/  IMAD R19, R16, 0x200, R19 ;  /* 0x0000020010137824 */ /* 0x000fc600078e0213 */
[----:B------:R-:W-:Y:S01]  /*33e0*/  ISETP.GT.AND P1, PT, R0, 0x9, PT ;  /* 0x000000090000780c */ /* 0x000fe20003f24270 */
[----:B------:R-:W-:-:S05]  /*33f0*/  IMAD R19, R19, c[0x0][0x180], RZ ;  /* 0x0000600013137a24 */ /* 0x000fca00078e02ff */
[----:B0-----:R-:W-:-:S05]  /*3400*/  IADD3 R2, P0, R19, c[0x0][0x170], RZ ;  /* 0x00005c0013027a10 */ /* 0x001fca0007f1e0ff */
        /* <DEDUP_REMOVED lines=15> */
.L_x_375:
[----:B------:R-:W2:Y:S02]  /*3500*/  LDG.E.U8 R2, [R2.64] ;  /* 0x0000002402027981 */ /* 0x000ea4000c1e1100 */
[----:B--2---:R-:W0:Y:S02]  /*3510*/  I2F.U16 R0, R2 ;  /* 0x0000000200007306 */ /* 0x004e240000101000 */
[----:B0-----:R-:W-:-:S04]  /*3520*/  F2FP.BF16.PACK_AB R0, RZ, R0 ;  /* 0x00000000ff00723e */ /* 0x001fc800000010ff */
[----:B------:R-:W-:Y:S01]  /*3530*/  PRMT R23, R0, 0x7610, R23 ;  /* 0x0000761000177816 */ /* 0x000fe20000000017 */
[----:B------:R-:W-:Y:S05]  /*3540*/  BRA `(.L_x_371) ;  /* 0x00000f0000007947 */ /* 0x000fea0003800000 */
.L_x_374:
        /* <DEDUP_REMOVED lines=11> */
.L_x_378:
[----:B------:R-:W2:Y:S02]  /*3600*/  LDG.E R2, [R2.64] ;  /* 0x0000002402027981 */ /* 0x000ea4000c1e1900 */
[----:B--2---:R-:W0:Y:S02]  /*3610*/  I2F R0, R2 ;  /* 0x0000000200007306 */ /* 0x004e240000201400 */
[----:B0-----:R-:W-:-:S04]  /*3620*/  F2FP.BF16.PACK_AB R0, RZ, R0 ;  /* 0x00000000ff00723e */ /* 0x001fc800000010ff */
[----:B------:R-:W-:Y:S01]  /*3630*/  PRMT R23, R0, 0x7610, R23 ;  /* 0x0000761000177816 */ /* 0x000fe20000000017 */
[----:B------:R-:W-:Y:S05]  /*3640*/  BRA `(.L_x_371) ;  /* 0x00000e0000007947 */ /* 0x000fea0003800000 */
.L_x_377:
[----:B------:R-:W2:Y:S02]  /*3650*/  LDG.E.U16 R2, [R2.64] ;  /* 0x0000002402027981 */ /* 0x000ea4000c1e1500 */
[----:B--2---:R-:W0:Y:S02]  /*3660*/  I2F.S16 R0, R2 ;  /* 0x0000000200007306 */ /* 0x004e240000101400 */
[----:B0-----:R-:W-:-:S04]  /*3670*/  F2FP.BF16.PACK_AB R0, RZ, R0 ;  /* 0x00000000ff00723e */ /* 0x001fc800000010ff */
[----:B------:R-:W-:Y:S01]  /*3680*/  PRMT R23, R0, 0x7610, R23 ;  /* 0x0000761000177816 */ /* 0x000fe20000000017 */
[----:B------:R-:W-:Y:S05]  /*3690*/  BRA `(.L_x_371) ;  /* 0x00000db000007947 */ /* 0x000fea0003800000 */
.L_x_373:
        /* <DEDUP_REMOVED lines=9> */
.L_x_380:
[----:B------:R-:W2:Y:S02]  /*3730*/  LDG.E.U16 R0, [R2.64] ;  /* 0x0000002402007981 */ /* 0x000ea4000c1e1500 */
[----:B--2---:R-:W-:-:S05]  /*3740*/  HADD2.F32 R0, -RZ, R0.H0_H0 ;  /* 0x20000000ff007230 */ /* 0x004fca0000004100 */
[----:B------:R-:W-:-:S04]  /*3750*/  F2FP.BF16.PACK_AB R0, RZ, R0 ;  /* 0x00000000ff00723e */ /* 0x000fc800000010ff */
[----:B------:R-:W-:Y:S01]  /*3760*/  PRMT R23, R0, 0x7610, R23 ;  /* 0x0000761000177816 */ /* 0x000fe20000000017 */
[----:B------:R-:W-:Y:S05]  /*3770*/  BRA `(.L_x_371) ;  /* 0x00000cd000007947 */ /* 0x000fea0003800000 */
.L_x_379:
        /* <DEDUP_REMOVED lines=9> */
.L_x_382:
[----:B------:R-:W2:Y:S02]  /*3810*/  LDG.E.U16 R2, [R2.64] ;  /* 0x0000002402027981 */ /* 0x000ea4000c1e1500 */
[----:B--2---:R-:W-:-:S05]  /*3820*/  HADD2.F32 R0, -RZ, R2.H0_H0 ;  /* 0x20000002ff007230 */ /* 0x004fca0000004100 */
[----:B------:R-:W-:-:S04]  /*3830*/  F2FP.BF16.PACK_AB R0, RZ, R0 ;  /* 0x00000000ff00723e */ /* 0x000fc800000010ff */
[----:B------:R-:W-:Y:S01]  /*3840*/  PRMT R23, R0, 0x7610, R23 ;  /* 0x0000761000177816 */ /* 0x000fe20000000017 */
[----:B------:R-:W-:Y:S05]  /*3850*/  BRA `(.L_x_371) ;  /* 0x00000bf000007947 */ /* 0x000fea0003800000 */
.L_x_381:
[----:B------:R-:W2:Y:S02]  /*3860*/  LDG.E.64 R2, [R2.64] ;  /* 0x0000002402027981 */ /* 0x000ea4000c1e1b00 */
[----:B--2---:R-:W0:Y:S01]  /*3870*/  F2F.F32.F64 R0, R2 ;  /* 0x0000000200007310 */ /* 0x004e220000301000 */
[----:B------:R-:W0:-:S14]  /*3880*/  DSETP.GEU.AND P0, PT, |R2|, c[0x2][0x0], PT ;  /* 0x008000000200762a */ /* 0x000e1c0003f0e200 */
[----:B0-----:R-:W-:-:S05]  /*3890*/  @!P0 FMUL R0, R0, 1.175494350822287508e-38 ;  /* 0x0080000000008820 */ /* 0x001fca0000400000 */
[----:B------:R-:W-:-:S04]  /*38a0*/  F2FP.BF16.PACK_AB R0, RZ, R0 ;  /* 0x00000000ff00723e */ /* 0x000fc800000010ff */
[----:B------:R-:W-:Y:S01]  /*38b0*/  PRMT R23, R0, 0x7610, R23 ;  /* 0x0000761000177816 */ /* 0x000fe20000000017 */
[----:B------:R-:W-:Y:S05]  /*38c0*/  BRA `(.L_x_371) ;  /* 0x00000b8000007947 */ /* 0x000fea0003800000 */
.L_x_372:
        /* <DEDUP_REMOVED lines=14> */
.L_x_385:
[----:B------:R-:W2:Y:S02]  /*39b0*/  LDG.E.64 R2, [R2.64] ;  /* 0x0000002402027981 */ /* 0x000ea4000c1e1b00 */
[----:B--2---:R-:W0:Y:S01]  /*39c0*/  F2F.F32.F64 R0, R2 ;  /* 0x0000000200007310 */ /* 0x004e220000301000 */
[----:B------:R-:W0:-:S14]  /*39d0*/  DSETP.GEU.AND P0, PT, |R2|, c[0x2][0x0], PT ;  /* 0x008000000200762a */ /* 0x000e1c0003f0e200 */
[----:B0-----:R-:W-:-:S05]  /*39e0*/  @!P0 FMUL R0, R0, 1.175494350822287508e-38 ;  /* 0x0080000000008820 */ /* 0x001fca0000400000 */
[----:B------:R-:W-:-:S04]  /*39f0*/  F2FP.BF16.PACK_AB R0, RZ, R0 ;  /* 0x00000000ff00723e */ /* 0x000fc800000010ff */
[----:B------:R-:W-:Y:S01]  /*3a00*/  PRMT R23, R0, 0x7610, R23 ;  /* 0x0000761000177816 */ /* 0x000fe20000000017 */
[----:B------:R-:W-:Y:S05]  /*3a10*/  BRA `(.L_x_371) ;  /* 0x00000a3000007947 */ /* 0x000fea0003800000 */
.L_x_384:
        /* <DEDUP_REMOVED lines=28> */
.L_x_387:
        /* <DEDUP_REMOVED lines=15> */
.L_x_386:
[----:B------:R0:W5:Y:S01]  /*3cd0*/  LDG.E.U16 R23, [R2.64] ;  /* 0x0000002402177981 */ /* 0x000162000c1e1500 */
[----:B------:R-:W-:Y:S05]  /*3ce0*/  BRA `(.L_x_371) ;  /* 0x0000076000007947 */ /* 0x000fea0003800000 */
.L_x_383:
        /* <DEDUP_REMOVED lines=12> */
.L_x_390:
        /* <DEDUP_REMOVED lines=21> */
.L_x_394:
[----:B------:R-:W-:Y:S05]  /*3f00*/  BSYNC B1 ;  /* 0x0000000000017941 */ /* 0x000fea0003800000 */
.L_x_393:
[----:B------:R-:W-:Y:S01]  /*3f10*/  LEA R3, R0, 0x3b800000, 0x17 ;  /* 0x3b80000000037811 */ /* 0x000fe200078eb8ff */
[----:B------:R-:W-:-:S05]  /*3f20*/  IMAD.SHL.U32 R0, R2, 0x100000, RZ ;  /* 0x0010000002007824 */ /* 0x000fca00078e00ff */
[----:B------:R-:W-:Y:S02]  /*3f30*/  LOP3.LUT R0, R3, R0, R4, 0xfe, !PT ;  /* 0x0000000003007212 */ /* 0x000fe400078efe04 */
.L_x_392:
[----:B------:R-:W-:Y:S05]  /*3f40*/  BSYNC B0 ;  /* 0x0000000000007941 */ /* 0x000fea0003800000 */
.L_x_391:
[----:B------:R-:W-:-:S04]  /*3f50*/  F2FP.BF16.PACK_AB R0, RZ, R0 ;  /* 0x00000000ff00723e */ /* 0x000fc800000010ff */
[----:B------:R-:W-:Y:S01]  /*3f60*/  PRMT R23, R0, 0x7610, R23 ;  /* 0x0000761000177816 */ /* 0x000fe20000000017 */
[----:B------:R-:W-:Y:S05]  /*3f70*/  BRA `(.L_x_371) ;  /* 0x000004d000007947 */ /* 0x000fea0003800000 */
.L_x_389:
        /* <DEDUP_REMOVED lines=21> */
.L_x_398:
[----:B------:R-:W-:Y:S05]  /*40d0*/  BSYNC B1 ;  /* 0x0000000000017941 */ /* 0x000fea0003800000 */
.L_x_397:
[----:B------:R-:W-:Y:S01]  /*40e0*/  LEA R3, R0, 0x37800000, 0x17 ;  /* 0x3780000000037811 */ /* 0x000fe200078eb8ff */
[----:B------:R-:W-:-:S05]  /*40f0*/  IMAD.SHL.U32 R0, R2, 0x200000, RZ ;  /* 0x0020000002007824 */ /* 0x000fca00078e00ff */
[----:B------:R-:W-:Y:S02]  /*4100*/  LOP3.LUT R0, R3, R0, R4, 0xfe, !PT ;  /* 0x0000000003007212 */ /* 0x000fe400078efe04 */
.L_x_396:
[----:B------:R-:W-:Y:S05]  /*4110*/  BSYNC B0 ;  /* 0x0000000000007941 */ /* 0x000fea0003800000 */
.L_x_395:
[----:B------:R-:W-:-:S04]  /*4120*/  F2FP.BF16.PACK_AB R0, RZ, R0 ;  /* 0x00000000ff00723e */ /* 0x000fc800000010ff */
[----:B------:R-:W-:Y:S01]  /*4130*/  PRMT R23, R0, 0x7610, R23 ;  /* 0x0000761000177816 */ /* 0x000fe20000000017 */
[----:B------:R-:W-:Y:S05]  /*4140*/  BRA `(.L_x_371) ;  /* 0x0000030000007947 */ /* 0x000fea0003800000 */
.L_x_388:
        /* <DEDUP_REMOVED lines=14> */
.L_x_402:
[----:B------:R-:W-:Y:S05]  /*4230*/  BSYNC B0 ;  /* 0x0000000000007941 */ /* 0x000fea0003800000 */
.L_x_401:
[----:B------:R-:W-:-:S04]  /*4240*/  F2FP.BF16.PACK_AB R0, RZ, R0 ;  /* 0x00000000ff00723e */ /* 0x000fc800000010ff */
[----:B------:R-:W-:Y:S01]  /*4250*/  PRMT R23, R0, 0x7610, R23 ;  /* 0x0000761000177816 */ /* 0x000fe20000000017 */
[----:B------:R-:W-:Y:S05]  /*4260*/  BRA `(.L_x_371) ;  /* 0x000001e000007947 */ /* 0x000fea0003800000 */
.L_x_376:
        /* <DEDUP_REMOVED lines=21> */
.L_x_400:
[----:B------:R-:W2:Y:S02]  /*43c0*/  LDG.E.64 R2, [R2.64] ;  /* 0x0000002402027981 */ /* 0x000ea4000c1e1b00 */
[----:B--2---:R-:W0:Y:S02]  /*43d0*/  I2F.U64 R0, R2 ;  /* 0x0000000200007312 */ /* 0x004e240000301000 */
[----:B0-----:R-:W-:-:S04]  /*43e0*/  F2FP.BF16.PACK_AB R0, RZ, R0 ;  /* 0x00000000ff00723e */ /* 0x001fc800000010ff */
[----:B------:R-:W-:Y:S01]  /*43f0*/  PRMT R23, R0, 0x7610, R23 ;  /* 0x0000761000177816 */ /* 0x000fe20000000017 */
[----:B------:R-:W-:Y:S05]  /*4400*/  BRA `(.L_x_371) ;  /* 0x0000004000007947 */ /* 0x000fea0003800000 */
.L_x_399:
[----:B------:R-:W2:Y:S02]  /*4410*/  LDG.E R2, [R2.64] ;  /* 0x0000002402027981 */ /* 0x000ea4000c1e1900 */
[----:B--2---:R-:W0:Y:S02]  /*4420*/  I2F.U32 R0, R2 ;  /* 0x0000000200007306 */ /* 0x004e240000201000 */
[----:B0-----:R-:W-:-:S04]  /*4430*/  F2FP.BF16.PACK_AB R0, RZ, R0 ;  /* 0x00000000ff00723e */ /* 0x001fc800000010ff */
[----:B------:R-:W-:Y:S02]  /*4440*/  PRMT R23, R0, 0x7610, R23 ;  /* 0x0000761000177816 */ /* 0x000fe40000000017 */
.L_x_371:
[----:B------:R-:W-:Y:S05]  /*4450*/  BSYNC B6 ;  /* 0x0000000000067941 */ /* 0x000fea0003800000 */
.L_x_370:
[----:B------:R-:W1:Y:S01]  /*4460*/  S2R R19, SR_TID.X ;  /* 0x0000000000137919 */ /* 0x000e620000002100 */
[----:B------:R-:W2:Y:S01]  /*4470*/  LDC.U8 R18, c[0x0][0x184] ;  /* 0x00006100ff127b82 */ /* 0x000ea20000000000 */
[----:B------:R-:W-:Y:S01]  /*4480*/  BSSY B0, `(.L_x_403) ;  /* 0x000001b000007945 */ /* 0x000fe20003800000 */
[CC--:B-1----:R-:W-:Y:S02]  /*4490*/  ISETP.GE.AND P1, PT, R19.reuse, R17.reuse, PT ;  /* 0x000000111300720c */ /* 0x0c2fe40003f26270 */
[C---:B------:R-:W-:Y:S02]  /*44a0*/  IADD3 R0, R19.reuse, 0x100, RZ ;  /* 0x0000010013007810 */ /* 0x040fe40007ffe0ff */
[C---:B0-----:R-:W-:Y:S02]  /*44b0*/  IADD3 R2, R19.reuse, 0x180, RZ ;  /* 0x0000018013027810 */ /* 0x041fe40007ffe0ff */
[----:B------:R-:W-:Y:S02]  /*44c0*/  IADD3 R24, R19, 0x80, RZ ;  /* 0x0000008013187810 */ /* 0x000fe40007ffe0ff */
[----:B------:R-:W-:-:S02]  /*44d0*/  ISETP.GE.AND P2, PT, R0, R17, PT ;  /* 0x000000110000720c */ /* 0x000fc40003f46270 */
[-C--:B------:R-:W-:Y:S02]  /*44e0*/  ISETP.GE.AND P0, PT, R2, R17.reuse, PT ;  /* 0x000000110200720c */ /* 0x080fe40003f06270 */
[----:B------:R-:W-:Y:S01]  /*44f0*/  ISETP.GE.AND P4, PT, R24, R17, PT ;  /* 0x000000111800720c */ /* 0x000fe20003f86270 */
[----:B------:R-:W-:Y:S07]  /*4500*/  @P1 BRA `(.L_x_404) ;  /* 0x0000012000001947 */ /* 0x000fee0003800000 */
[----:B--2--5:R-:W-:Y:S01]  /*4510*/  PRMT R25, RZ, 0x5410, R25 ;  /* 0x00005410ff197816 */ /* 0x024fe20000000019 */
[----:B------:R-:W-:-:S04]  /*4520*/  IMAD.MOV.U32 R3, RZ, RZ, 0x42fc0000 ;  /* 0x42fc0000ff037424 */ /* 0x000fc800078e00ff */
[----:B------:R-:W-:-:S06]  /*4530*/  FMUL.FTZ R0, |R25|, 1.4426950216293334961 ;  /* 0x3fb8aa3b19007820 */ /* 0x000fcc0000410200 */
[----:B------:R-:W0:Y:S02]  /*4540*/  FRND.TRUNC R0, R0 ;  /* 0x0000000000007307 */ /* 0x000e24000020d000 */
[----:B0-----:R-:W-:Y:S02]  /*4550*/  FSETP.GT.FTZ.AND P3, PT, |R0|, 126, PT ;  /* 0x42fc00000000780b */ /* 0x001fe40003f74200 */
[----:B------:R-:W-:-:S04]  /*4560*/  LOP3.LUT R3, R3, 0x80000000, R0, 0xb8, !PT ;  /* 0x8000000003037812 */ /* 0x000fc800078eb800 */
[----:B------:R-:W-:-:S05]  /*4570*/  FSEL R2, R3, R0, P3 ;  /* 0x0000000003027208 */ /* 0x000fca0001800000 */
        /* <DEDUP_REMOVED lines=10> */
[----:B------:R-:W-:Y:S02]  /*4620*/  F2FP.BF16.PACK_AB R0, RZ, R0 ;  /* 0x00000000ff00723e */ /* 0x000fe400000010ff */
.L_x_404:
[----:B--2---:R-:W-:Y:S05]  /*4630*/  BSYNC B0 ;  /* 0x0000000000007941 */ /* 0x004fea0003800000 */
.L_x_403:
[----:B------:R-:W-:Y:S01]  /*4640*/  BSSY B0, `(.L_x_405) ;  /* 0x0000014000007945 */ /* 0x000fe20003800000 */
[----:B------:R-:W-:Y:S05]  /*4650*/  @P4 BRA `(.L_x_406) ;  /* 0x0000012000004947 */ /* 0x000fea0003800000 */
[----:B-----5:R-:W-:Y:S01]  /*4660*/  PRMT R22, RZ, 0x5410, R22 ;  /* 0x00005410ff167816 */ /* 0x020fe20000000016 */
        /* <DEDUP_REMOVED lines=17> */
.L_x_406:
[----:B------:R-:W-:Y:S05]  /*4780*/  BSYNC B0 ;  /* 0x0000000000007941 */ /* 0x000fea0003800000 */
.L_x_405:
        /* <DEDUP_REMOVED lines=20> */
.L_x_408:
[----:B------:R-:W-:Y:S05]  /*48d0*/  BSYNC B0 ;  /* 0x0000000000007941 */ /* 0x000fea0003800000 */
.L_x_407:
        /* <DEDUP_REMOVED lines=20> */
.L_x_410:
[----:B------:R-:W-:Y:S05]  /*4a20*/  BSYNC B0 ;  /* 0x0000000000007941 */ /* 0x000fea0003800000 */
.L_x_409:
[----:B------:R-:W-:Y:S01]  /*4a30*/  BSSY B6, `(.L_x_411) ;  /* 0x0000113000067945 */ /* 0x000fe20003800000 */
[----:B------:R-:W-:Y:S05]  /*4a40*/  @P1 BRA `(.L_x_412) ;  /* 0x0000111000001947 */ /* 0x000fea0003800000 */
[----:B------:R-:W-:Y:S01]  /*4a50*/  PRMT R4, R18, 0x9910, RZ ;  /* 0x0000991012047816 */ /* 0x000fe200000000ff */
        /* <DEDUP_REMOVED lines=14> */
[----:B------:R-:W-:Y:S01]  /*4b40*/  PRMT R0, RZ, 0x5410, R0 ;  /* 0x00005410ff007816 */ /* 0x000fe20000000000 */
[----:B------:R-:W-:-:S03]  /*4b50*/  IMAD.MOV.U32 R19, RZ, RZ, R24 ;  /* 0x000000ffff137224 */ /* 0x000fc600078e0018 */
[----:B------:R-:W0:Y:S02]  /*4b60*/  F2I.FTZ.TRUNC.NTZ R5, R0 ;  /* 0x0000000000057305 */ /* 0x000e24000021f100 */
[----:B0-----:R0:W-:Y:S01]  /*4b70*/  STG.E.U8 [R2.64], R5 ;  /* 0x0000000502007986 */ /* 0x0011e2000c101124 */
[----:B------:R-:W-:Y:S05]  /*4b80*/  BRA `(.L_x_412) ;  /* 0x00000fd000007947 */ /* 0x000fea0003800000 */
.L_x_416:
[----:B------:R-:W-:Y:S01]  /*4b90*/  PRMT R5, RZ, 0x5410, R0 ;  /* 0x00005410ff057816 */ /* 0x000fe20000000000 */
[----:B------:R-:W-:-:S05]  /*4ba0*/  IMAD.MOV.U32 R19, RZ, RZ, R24 ;  /* 0x000000ffff137224 */ /* 0x000fca00078e0018 */
[----:B------:R-:W0:Y:S02]  /*4bb0*/  F2I.S64.TRUNC R4, R5 ;  /* 0x0000000500047311 */ /* 0x000e24000020d900 */
[----:B0-----:R0:W-:Y:S01]  /*4bc0*/  STG.E.U8 [R2.64], R4 ;  /* 0x0000000402007986 */ /* 0x0011e2000c101124 */
[----:B------:R-:W-:Y:S05]  /*4bd0*/  BRA `(.L_x_412) ;  /* 0x00000f8000007947 */ /* 0x000fea0003800000 */
.L_x_415:
[----:B------:R-:W-:-:S13]  /*4be0*/  ISETP.NE.AND P0, PT, R4, 0x2, PT ;  /* 0x000000020400780c */ /* 0x000fda0003f05270 */
[----:B------:R-:W-:Y:S05]  /*4bf0*/  @!P0 BRA `(.L_x_418) ;  /* 0x000000e000008947 */ /* 0x000fea0003800000 */
[----:B------:R-:W-:-:S13]  /*4c00*/  ISETP.NE.AND P0, PT, R4, 0x3, PT ;  /* 0x000000030400780c */ /* 0x000fda0003f05270 */
[----:B------:R-:W-:Y:S05]  /*4c10*/  @!P0 BRA `(.L_x_419) ;  /* 0x0000007000008947 */ /* 0x000fea0003800000 */
[----:B------:R-:W-:-:S13]  /*4c20*/  ISETP.NE.AND P0, PT, R4, 0x4, PT ;  /* 0x000000040400780c */ /* 0x000fda0003f05270 */
[----:B------:R-:W-:Y:S05]  /*4c30*/  @P0 BRA `(.L_x_417) ;  /* 0x00000d4000000947 */ /* 0x000fea0003800000 */
[----:B------:R-:W-:Y:S01]  /*4c40*/  PRMT R4, RZ, 0x5410, R0 ;  /* 0x00005410ff047816 */ /* 0x000fe20000000000 */
[----:B------:R-:W-:-:S05]  /*4c50*/  IMAD.MOV.U32 R19, RZ, RZ, R24 ;  /* 0x000000ffff137224 */ /* 0x000fca00078e0018 */
[----:B------:R-:W0:Y:S02]  /*4c60*/  F2I.S64.TRUNC R4, R4 ;  /* 0x0000000400047311 */ /* 0x000e24000020d900 */
[----:B0-----:R0:W-:Y:S01]  /*4c70*/  STG.E.64 [R2.64], R4 ;  /* 0x0000000402007986 */ /* 0x0011e2000c101b24 */
[----:B------:R-:W-:Y:S05]  /*4c80*/  BRA `(.L_x_412) ;  /* 0x00000ed000007947 */ /* 0x000fea0003800000 */
.L_x_419:
[----:B------:R-:W-:Y:S01]  /*4c90*/  PRMT R0, RZ, 0x5410, R0 ;  /* 0x00005410ff007816 */ /* 0x000fe20000000000 */
[----:B------:R-:W-:-:S03]  /*4ca0*/  IMAD.MOV.U32 R19, RZ, RZ, R24 ;  /* 0x000000ffff137224 */ /* 0x000fc600078e0018 */
[----:B------:R-:W0:Y:S02]  /*4cb0*/  F2I.FTZ.TRUNC.NTZ R5, R0 ;  /* 0x0000000000057305 */ /* 0x000e24000021f100 */
[----:B0-----:R0:W-:Y:S01]  /*4cc0*/  STG.E [R2.64], R5 ;  /* 0x0000000502007986 */ /* 0x0011e2000c101924 */
[----:B------:R-:W-:Y:S05]  /*4cd0*/  BRA `(.L_x_412) ;  /* 0x00000e8000007947 */ /* 0x000fea0003800000 */
.L_x_418:
[----:B------:R-:W-:Y:S01]  /*4ce0*/  PRMT R0, RZ, 0x5410, R0 ;  /* 0x00005410ff007816 */ /* 0x000fe20000000000 */
[----:B------:R-:W-:-:S03]  /*4cf0*/  IMAD.MOV.U32 R19, RZ, RZ, R24 ;  /* 0x000000ffff137224 */ /* 0x000fc600078e0018 */
[----:B------:R-:W0:Y:S02]  /*4d00*/  F2I.FTZ.TRUNC.NTZ R5, R0 ;  /* 0x0000000000057305 */ /* 0x000e24000021f100 */
[----:B0-----:R0:W-:Y:S01]  /*4d10*/  STG.E.U16 [R2.64], R5 ;  /* 0x0000000502007986 */ /* 0x0011e2000c101524 */
[----:B------:R-:W-:Y:S05]  /*4d20*/  BRA `(.L_x_412) ;  /* 0x00000e3000007947 */ /* 0x000fea0003800000 */
.L_x_414:
[----:B------:R-:W-:-:S13]  /*4d30*/  ISETP.GT.AND P0, PT, R4, 0x6, PT ;  /* 0x000000060400780c */ /* 0x000fda0003f04270 */
[----:B------:R-:W-:Y:S05]  /*4d40*/  @P0 BRA `(.L_x_420) ;  /* 0x000000d000000947 */ /* 0x000fea0003800000 */
[----:B------:R-:W-:-:S13]  /*4d50*/  ISETP.NE.AND P0, PT, R4, 0x5, PT ;  /* 0x000000050400780c */ /* 0x000fda0003f05270 */
[----:B------:R-:W-:Y:S05]  /*4d60*/  @!P0 BRA `(.L_x_421) ;  /* 0x0000006000008947 */ /* 0x000fea0003800000 */
[----:B------:R-:W-:-:S13]  /*4d70*/  ISETP.NE.AND P0, PT, R4, 0x6, PT ;  /* 0x000000060400780c */ /* 0x000fda0003f05270 */
[----:B------:R-:W-:Y:S05]  /*4d80*/  @P0 BRA `(.L_x_417) ;  /* 0x00000bf000000947 */ /* 0x000fea0003800000 */
[----:B------:R-:W-:Y:S01]  /*4d90*/  PRMT R5, RZ, 0x5410, R0 ;  /* 0x00005410ff057816 */ /* 0x000fe20000000000 */
[----:B------:R-:W-:-:S04]  /*4da0*/  IMAD.MOV.U32 R19, RZ, RZ, R24 ;  /* 0x000000ffff137224 */ /* 0x000fc800078e0018 */
[----:B------:R0:W-:Y:S01]  /*4db0*/  STG.E [R2.64], R5 ;  /* 0x0000000502007986 */ /* 0x0001e2000c101924 */
[----:B------:R-:W-:Y:S05]  /*4dc0*/  BRA `(.L_x_412) ;  /* 0x00000d9000007947 */ /* 0x000fea0003800000 */
.L_x_421:
[----:B------:R-:W-:Y:S01]  /*4dd0*/  PRMT R0, RZ, 0x5410, R0 ;  /* 0x00005410ff007816 */ /* 0x000fe20000000000 */
[----:B------:R-:W-:-:S03]  /*4de0*/  IMAD.MOV.U32 R19, RZ, RZ, R24 ;  /* 0x000000ffff137224 */ /* 0x000fc600078e0018 */
[----:B------:R-:W-:-:S05]  /*4df0*/  F2FP.PACK_AB R0, RZ, R0 ;  /* 0x00000000ff00723e */ /* 0x000fca00000000ff */
[----:B------:R0:W-:Y:S01]  /*4e00*/  STG.E.U16 [R2.64], R0 ;  /* 0x0000000002007986 */ /* 0x0001e2000c101524 */
[----:B------:R-:W-:Y:S05]  /*4e10*/  BRA `(.L_x_412) ;  /* 0x00000d4000007947 */ /* 0x000fea0003800000 */
.L_x_420:
[----:B------:R-:W-:-:S13]  /*4e20*/  ISETP.NE.AND P0, PT, R4, 0x7, PT ;  /* 0x000000070400780c */ /* 0x000fda0003f05270 */
[----:B------:R-:W-:Y:S05]  /*4e30*/  @!P0 BRA `(.L_x_422) ;  /* 0x000000f000008947 */ /* 0x000fea0003800000 */
[----:B------:R-:W-:-:S13]  /*4e40*/  ISETP.NE.AND P0, PT, R4, 0x8, PT ;  /* 0x000000080400780c */ /* 0x000fda0003f05270 */
[----:B------:R-:W-:Y:S05]  /*4e50*/  @!P0 BRA `(.L_x_423) ;  /* 0x0000007000008947 */ /* 0x000fea0003800000 */
[----:B------:R-:W-:-:S13]  /*4e60*/  ISETP.NE.AND P0, PT, R4, 0x9, PT ;  /* 0x000000090400780c */ /* 0x000fda0003f05270 */
[----:B------:R-:W-:Y:S05]  /*4e70*/  @P0 BRA `(.L_x_417) ;  /* 0x00000b0000000947 */ /* 0x000fea0003800000 */
[----:B------:R-:W-:Y:S01]  /*4e80*/  IMAD.MOV.U32 R5, RZ, RZ, RZ ;  /* 0x000000ffff057224 */ /* 0x000fe200078e00ff */
[----:B------:R-:W-:Y:S01]  /*4e90*/  PRMT R4, RZ, 0x5410, R0 ;  /* 0x00005410ff047816 */ /* 0x000fe20000000000 */
[----:B------:R-:W-:-:S04]  /*4ea0*/  IMAD.MOV.U32 R19, RZ, RZ, R24 ;  /* 0x000000ffff137224 */ /* 0x000fc800078e0018 */
[----:B------:R0:W-:Y:S01]  /*4eb0*/  STG.E.64 [R2.64], R4 ;  /* 0x0000000402007986 */ /* 0x0001e2000c101b24 */
[----:B------:R-:W-:Y:S05]  /*4ec0*/  BRA `(.L_x_412) ;  /* 0x00000c9000007947 */ /* 0x000fea0003800000 */
.L_x_423:
[----:B------:R-:W-:Y:S01]  /*4ed0*/  PRMT R0, RZ, 0x5410, R0 ;  /* 0x00005410ff007816 */ /* 0x000fe20000000000 */
[----:B------:R-:W-:-:S03]  /*4ee0*/  IMAD.MOV.U32 R19, RZ, RZ, R24 ;  /* 0x000000ffff137224 */ /* 0x000fc600078e0018 */
[----:B------:R-:W-:-:S04]  /*4ef0*/  F2FP.PACK_AB R5, RZ, R0 ;  /* 0x00000000ff05723e */ /* 0x000fc800000000ff */
[----:B------:R-:W-:-:S05]  /*4f00*/  PRMT R5, R5, 0x5410, RZ ;  /* 0x0000541005057816 */ /* 0x000fca00000000ff */
[----:B------:R0:W-:Y:S01]  /*4f10*/  STG.E [R2.64], R5 ;  /* 0x0000000502007986 */ /* 0x0001e2000c101924 */
[----:B------:R-:W-:Y:S05]  /*4f20*/  BRA `(.L_x_412) ;  /* 0x00000c3000007947 */ /* 0x000fea0003800000 */
.L_x_422:
[----:B------:R-:W-:Y:S01]  /*4f30*/  PRMT R4, RZ, 0x5410, R0 ;  /* 0x00005410ff047816 */ /* 0x000fe20000000000 */
[----:B------:R-:W-:-:S04]  /*4f40*/  IMAD.MOV.U32 R19, RZ, RZ, R24 ;  /* 0x000000ffff137224 */ /* 0x000fc800078e0018 */
[----:B------:R-:W-:-:S06]  /*4f50*/  FMUL.FTZ R4, R4, 1 ;  /* 0x3f80000004047820 */ /* 0x000fcc0000410000 */
[----:B------:R-:W0:Y:S02]  /*4f60*/  F2F.F64.F32 R4, R4 ;  /* 0x0000000400047310 */ /* 0x000e240000201800 */
[----:B0-----:R0:W-:Y:S01]  /*4f70*/  STG.E.64 [R2.64], R4 ;  /* 0x0000000402007986 */ /* 0x0011e2000c101b24 */
[----:B------:R-:W-:Y:S05]  /*4f80*/  BRA `(.L_x_412) ;  /* 0x00000bd000007947 */ /* 0x000fea0003800000 */
.L_x_413:
        /* <DEDUP_REMOVED lines=8> */
[----:B------:R-:W-:Y:S01]  /*5010*/  PRMT R0, RZ, 0x5410, R0 ;  /* 0x00005410ff007816 */ /* 0x000fe20000000000 */
[----:B------:R-:W-:-:S03]  /*5020*/  IMAD.MOV.U32 R19, RZ, RZ, R24 ;  /* 0x000000ffff137224 */ /* 0x000fc600078e0018 */
[----:B------:R-:W-:-:S04]  /*5030*/  FSETP.NEU.FTZ.AND P0, PT, R0, RZ, PT ;  /* 0x000000ff0000720b */ /* 0x000fc80003f1d000 */
[----:B------:R-:W-:-:S05]  /*5040*/  SEL R5, RZ, 0x1, !P0 ;  /* 0x00000001ff057807 */ /* 0x000fca0004000000 */
[----:B------:R0:W-:Y:S01]  /*5050*/  STG.E.U8 [R2.64], R5 ;  /* 0x0000000502007986 */ /* 0x0001e2000c101124 */
[----:B------:R-:W-:Y:S05]  /*5060*/  BRA `(.L_x_412) ;  /* 0x00000af000007947 */ /* 0x000fea0003800000 */
.L_x_426:
[----:B------:R-:W-:Y:S01]  /*5070*/  PRMT R0, RZ, 0x5410, R0 ;  /* 0x00005410ff007816 */ /* 0x000fe20000000000 */
[----:B------:R-:W-:Y:S01]  /*5080*/  CS2R R6, SRZ ;  /* 0x0000000000067805 */ /* 0x000fe2000001ff00 */
[----:B------:R-:W-:-:S03]  /*5090*/  IMAD.MOV.U32 R19, RZ, RZ, R24 ;  /* 0x000000ffff137224 */ /* 0x000fc600078e0018 */
[----:B------:R-:W-:-:S04]  /*50a0*/  FMUL.FTZ R0, R0, 1 ;  /* 0x3f80000000007820 */ /* 0x000fc80000410000 */
[----:B------:R-:W0:Y:S02]  /*50b0*/  F2F.F64.F32 R4, R0 ;  /* 0x0000000000047310 */ /* 0x000e240000201800 */
[----:B0-----:R0:W-:Y:S01]  /*50c0*/  STG.E.128 [R2.64], R4 ;  /* 0x0000000402007986 */ /* 0x0011e2000c101d24 */
[----:B------:R-:W-:Y:S05]  /*50d0*/  BRA `(.L_x_412) ;  /* 0x00000a8000007947 */ /* 0x000fea0003800000 */
.L_x_425:
        /* <DEDUP_REMOVED lines=21> */
.L_x_430:
[----:B------:R-:W-:Y:S05]  /*5230*/  BSYNC B0 ;  /* 0x0000000000007941 */ /* 0x000fea0003800000 */
.L_x_429:
[----:B------:R-:W-:Y:S01]  /*5240*/  LOP3.LUT R5, R0, R5, RZ, 0xfc, !PT ;  /* 0x0000000500057212 */ /* 0x000fe200078efcff */
[----:B------:R-:W-:-:S04]  /*5250*/  IMAD.MOV.U32 R19, RZ, RZ, R24 ;  /* 0x000000ffff137224 */ /* 0x000fc800078e0018 */
[----:B------:R0:W-:Y:S01]  /*5260*/  STG.E.U8 [R2.64], R5 ;  /* 0x0000000502007986 */ /* 0x0001e2000c101124 */
[----:B------:R-:W-:Y:S05]  /*5270*/  BRA `(.L_x_412) ;  /* 0x000008e000007947 */ /* 0x000fea0003800000 */
.L_x_428:
        /* <DEDUP_REMOVED lines=13> */
.L_x_432:
[----:B------:R-:W-:Y:S01]  /*5350*/  IMAD.MOV.U32 R0, RZ, RZ, 0x7f ;  /* 0x0000007fff007424 */ /* 0x000fe200078e00ff */
[----:B------:R-:W-:-:S04]  /*5360*/  ISETP.GT.U32.AND P0, PT, R4, 0x7f800000, PT ;  /* 0x7f8000000400780c */ /* 0x000fc80003f04070 */
[----:B------:R-:W-:-:S04]  /*5370*/  SEL R0, R0, 0x7c, P0 ;  /* 0x0000007c00007807 */ /* 0x000fc80000000000 */
.L_x_433:
[----:B------:R-:W-:Y:S05]  /*5380*/  BSYNC B0 ;  /* 0x0000000000007941 */ /* 0x000fea0003800000 */
.L_x_431:
[----:B------:R-:W-:Y:S01]  /*5390*/  LOP3.LUT R4, R5, 0x80000000, RZ, 0xc0, !PT ;  /* 0x8000000005047812 */ /* 0x000fe200078ec0ff */
[----:B------:R-:W-:-:S03]  /*53a0*/  IMAD.MOV.U32 R19, RZ, RZ, R24 ;  /* 0x000000ffff137224 */ /* 0x000fc600078e0018 */
[----:B------:R-:W-:-:S04]  /*53b0*/  SHF.R.U32.HI R5, RZ, 0x18, R4 ;  /* 0x00000018ff057819 */ /* 0x000fc80000011604 */
[----:B------:R-:W-:-:S05]  /*53c0*/  LOP3.LUT R5, R0, R5, RZ, 0xfc, !PT ;  /* 0x0000000500057212 */ /* 0x000fca00078efcff */
[----:B------:R0:W-:Y:S01]  /*53d0*/  STG.E.U8 [R2.64], R5 ;  /* 0x0000000502007986 */ /* 0x0001e2000c101124 */
[----:B------:R-:W-:Y:S05]  /*53e0*/  BRA `(.L_x_412) ;  /* 0x0000077000007947 */ /* 0x000fea0003800000 */
.L_x_427:
[----:B------:R0:W-:Y:S01]  /*53f0*/  STG.E.U16 [R2.64], R0 ;  /* 0x0000000002007986 */ /* 0x0001e2000c101524 */
[----:B------:R-:W-:Y:S01]  /*5400*/  IMAD.MOV.U32 R19, RZ, RZ, R24 ;  /* 0x000000ffff137224 */ /* 0x000fe200078e0018 */
[----:B------:R-:W-:Y:S05]  /*5410*/  BRA `(.L_x_412) ;  /* 0x0000074000007947 */ /* 0x000fea0003800000 */
.L_x_424:
        /* <DEDUP_REMOVED lines=10> */
[----:B------:R-:W0:Y:S02]  /*54c0*/  F2I.FTZ.U32.TRUNC.NTZ R5, R5 ;  /* 0x0000000500057305 */ /* 0x000e24000021f000 */
[----:B0-----:R0:W-:Y:S01]  /*54d0*/  STG.E.U16 [R2.64], R5 ;  /* 0x0000000502007986 */ /* 0x0011e2000c101524 */
[----:B------:R-:W-:Y:S05]  /*54e0*/  BRA `(.L_x_412) ;  /* 0x0000067000007947 */ /* 0x000fea0003800000 */
.L_x_436:
        /* <DEDUP_REMOVED lines=13> */
[----:B------:R-:W-:-:S05]  /*55c0*/  FADD.FTZ R0, R5, 8192 ;  /* 0x4600000005007421 */ /* 0x000fca0000010000 */
[----:B------:R-:W-:Y:S02]  /*55d0*/  LOP3.LUT P0, R4, R0, 0xff, RZ, 0xc0, !PT ;  /* 0x000000ff00047812 */ /* 0x000fe4000780c0ff */
[----:B------:R-:W-:-:S11]  /*55e0*/  PRMT R0, RZ, 0x7610, R0 ;  /* 0x00007610ff007816 */ /* 0x000fd60000000000 */
[----:B------:R-:W-:Y:S05]  /*55f0*/  @!P0 BRA `(.L_x_438) ;  /* 0x0000004000008947 */ /* 0x000fea0003800000 */
.L_x_439:
[----:B------:R-:W-:-:S04]  /*5600*/  LOP3.LUT R0, R7, 0x80000000, RZ, 0xc0, !PT ;  /* 0x8000000007007812 */ /* 0x000fc800078ec0ff */
[----:B------:R-:W-:-:S04]  /*5610*/  SHF.R.U32.HI R5, RZ, 0x18, R0 ;  /* 0x00000018ff057819 */ /* 0x000fc80000011600 */
[----:B------:R-:W-:-:S04]  /*5620*/  LOP3.LUT R4, R4, R5, RZ, 0xfc, !PT ;  /* 0x0000000504047212 */ /* 0x000fc800078efcff */
[----:B------:R-:W-:Y:S02]  /*5630*/  PRMT R0, R4, 0x7610, R0 ;  /* 0x0000761004007816 */ /* 0x000fe40000000000 */
.L_x_438:
[----:B------:R-:W-:Y:S05]  /*5640*/  BSYNC B0 ;  /* 0x0000000000007941 */ /* 0x000fea0003800000 */
.L_x_437:
[----:B------:R0:W-:Y:S01]  /*5650*/  STG.E.U8 [R2.64], R0 ;  /* 0x0000000002007986 */ /* 0x0001e2000c101124 */
[----:B------:R-:W-:Y:S01]  /*5660*/  IMAD.MOV.U32 R19, RZ, RZ, R24 ;  /* 0x000000ffff137224 */ /* 0x000fe200078e0018 */
[----:B------:R-:W-:Y:S05]  /*5670*/  BRA `(.L_x_412) ;  /* 0x000004e000007947 */ /* 0x000fea0003800000 */
.L_x_435:
        /* <DEDUP_REMOVED lines=17> */
.L_x_442:
[----:B------:R-:W-:-:S04]  /*5790*/  LOP3.LUT R0, R7, 0x80000000, RZ, 0xc0, !PT ;  /* 0x8000000007007812 */ /* 0x000fc800078ec0ff */
[----:B------:R-:W-:-:S04]  /*57a0*/  SHF.R.U32.HI R5, RZ, 0x18, R0 ;  /* 0x00000018ff057819 */ /* 0x000fc80000011600 */
[----:B------:R-:W-:-:S04]  /*57b0*/  LOP3.LUT R4, R4, R5, RZ, 0xfc, !PT ;  /* 0x0000000504047212 */ /* 0x000fc800078efcff */
[----:B------:R-:W-:Y:S02]  /*57c0*/  PRMT R0, R4, 0x7610, R0 ;  /* 0x0000761004007816 */ /* 0x000fe40000000000 */
.L_x_441:
[----:B------:R-:W-:Y:S05]  /*57d0*/  BSYNC B0 ;  /* 0x0000000000007941 */ /* 0x000fea0003800000 */
.L_x_440:
[----:B------:R0:W-:Y:S01]  /*57e0*/  STG.E.U8 [R2.64], R0 ;  /* 0x0000000002007986 */ /* 0x0001e2000c101124 */
[----:B------:R-:W-:Y:S01]  /*57f0*/  IMAD.MOV.U32 R19, RZ, RZ, R24 ;  /* 0x000000ffff137224 */ /* 0x000fe200078e0018 */
[----:B------:R-:W-:Y:S05]  /*5800*/  BRA `(.L_x_412) ;  /* 0x0000035000007947 */ /* 0x000fea0003800000 */
.L_x_434:
[----:B------:R-:W-:-:S13]  /*5810*/  ISETP.NE.AND P0, PT, R4, 0x1c, PT ;  /* 0x0000001c0400780c */ /* 0x000fda0003f05270 */
[----:B------:R-:W-:Y:S05]  /*5820*/  @!P0 BRA `(.L_x_443) ;  /* 0x000002f000008947 */ /* 0x000fea0003800000 */
[----:B------:R-:W-:-:S13]  /*5830*/  ISETP.NE.AND P0, PT, R4, 0x1d, PT ;  /* 0x0000001d0400780c */ /* 0x000fda0003f05270 */
[----:B------:R-:W-:Y:S05]  /*5840*/  @!P0 BRA `(.L_x_444) ;  /* 0x0000028000008947 */ /* 0x000fea0003800000 */
[----:B------:R-:W-:-:S13]  /*5850*/  ISETP.NE.AND P0, PT, R4, 0x2c, PT ;  /* 0x0000002c0400780c */ /* 0x000fda0003f05270 */
[----:B------:R-:W-:Y:S05]  /*5860*/  @P0 BRA `(.L_x_417) ;  /* 0x0000011000000947 */ /* 0x000fea0003800000 */
[----:B------:R-:W-:Y:S01]  /*5870*/  PRMT R5, RZ, 0x5410, R0 ;  /* 0x00005410ff057816 */ /* 0x000fe20000000000 */
[----:B------:R-:W-:Y:S01]  /*5880*/  IMAD.MOV.U32 R19, RZ, RZ, R24 ;  /* 0x000000ffff137224 */ /* 0x000fe200078e0018 */
        /* <DEDUP_REMOVED lines=15> */
.L_x_417:
        /* <DEDUP_REMOVED lines=19> */
[----:B------:R-:W-:Y:S01]  /*5ab0*/  IMAD.MOV.U32 R19, RZ, RZ, R24 ;  /* 0x000000ffff137224 */ /* 0x000fe200078e0018 */
[----:B------:R-:W-:Y:S05]  /*5ac0*/  BRA `(.L_x_412) ;  /* 0x0000009000007947 */ /* 0x000fea0003800000 */
.L_x_444:
[----:B------:R-:W-:Y:S01]  /*5ad0*/  PRMT R4, RZ, 0x5410, R0 ;  /* 0x00005410ff047816 */ /* 0x000fe20000000000 */
[----:B------:R-:W-:-:S05]  /*5ae0*/  IMAD.MOV.U32 R19, RZ, RZ, R24 ;  /* 0x000000ffff137224 */ /* 0x000fca00078e0018 */
[----:B------:R-:W0:Y:S02]  /*5af0*/  F2I.U64.TRUNC R4, R4 ;  /* 0x0000000400047311 */ /* 0x000e24000020d800 */
[----:B0-----:R0:W-:Y:S01]  /*5b00*/  STG.E.64 [R2.64], R4 ;  /* 0x0000000402007986 */ /* 0x0011e2000c101b24 */
[----:B------:R-:W-:Y:S05]  /*5b10*/  BRA `(.L_x_412) ;  /* 0x0000004000007947 */ /* 0x000fea0003800000 */
.L_x_443:
[----:B------:R-:W-:Y:S01]  /*5b20*/  PRMT R0, RZ, 0x5410, R0 ;  /* 0x00005410ff007816 */ /* 0x000fe20000000000 */
[----:B------:R-:W-:-:S03]  /*5b30*/  IMAD.MOV.U32 R19, RZ, RZ, R24 ;  /* 0x000000ffff137224 */ /* 0x000fc600078e0018 */
[----:B------:R-:W0:Y:S02]  /*5b40*/  F2I.FTZ.U32.TRUNC.NTZ R5, R0 ;  /* 0x0000000000057305 */ /* 0x000e24000021f000 */
[----:B0-----:R0:W-:Y:S02]  /*5b50*/  STG.E [R2.64], R5 ;  /* 0x0000000502007986 */ /* 0x0011e4000c101924 */
.L_x_412:
[----:B------:R-:W-:Y:S05]  /*5b60*/  BSYNC B6 ;  /* 0x0000000000067941 */ /* 0x000fea0003800000 */
.L_x_411:
[----:B------:R-:W-:Y:S01]  /*5b70*/  ISETP.GE.AND P0, PT, R19, R17, PT ;  /* 0x000000111300720c */ /* 0x000fe20003f06270 */
[----:B------:R-:W-:-:S12]  /*5b80*/  BSSY B6, `(.L_x_445) ;  /* 0x00001fe000067945 */ /* 0x000fd80003800000 */
[----:B------:R-:W-:Y:S05]  /*5b90*/  @P0 BRA `(.L_x_446) ;  /* 0x00001fc000000947 */ /* 0x000fea0003800000 */
[----:B0-----:R-:W-:Y:S01]  /*5ba0*/  IMAD R0, R16, 0x200, R19 ;  /* 0x0000020010007824 */ /* 0x001fe200078e0213 */
[----:B------:R-:W-:-:S03]  /*5bb0*/  PRMT R3, R18, 0x9910, RZ ;  /* 0x0000991012037816 */ /* 0x000fc600000000ff */
        /* <DEDUP_REMOVED lines=14> */
[----:B-----5:R-:W-:-:S06]  /*5ca0*/  PRMT R25, RZ, 0x5410, R25 ;  /* 0x00005410ff197816 */ /* 0x020fcc0000000019 */
[----:B------:R-:W0:Y:S02]  /*5cb0*/  F2I.FTZ.TRUNC.NTZ R25, R25 ;  /* 0x0000001900197305 */ /* 0x000e24000021f100 */
[----:B0-----:R0:W-:Y:S01]  /*5cc0*/  STG.E.U8 [R2.64], R25 ;  /* 0x0000001902007986 */ /* 0x0011e2000c101124 */
[----:B------:R-:W-:Y:S05]  /*5cd0*/  BRA `(.L_x_452) ;  /* 0x00000e8000007947 */ /* 0x000fea0003800000 */
.L_x_450:
[----:B-----5:R-:W-:-:S06]  /*5ce0*/  PRMT R5, RZ, 0x5410, R25 ;  /* 0x00005410ff057816 */ /* 0x020fcc0000000019 */
[----:B------:R-:W0:Y:S02]  /*5cf0*/  F2I.S64.TRUNC R4, R5 ;  /* 0x0000000500047311 */ /* 0x000e24000020d900 */
[----:B0-----:R0:W-:Y:S01]  /*5d00*/  STG.E.U8 [R2.64], R4 ;  /* 0x0000000402007986 */ /* 0x0011e2000c101124 */
[----:B------:R-:W-:Y:S05]  /*5d10*/  BRA `(.L_x_452) ;  /* 0x00000e4000007947 */ /* 0x000fea0003800000 */
.L_x_449:
[----:B------:R-:W-:-:S13]  /*5d20*/  ISETP.NE.AND P0, PT, R0, 0x2, PT ;  /* 0x000000020000780c */ /* 0x000fda0003f05270 */
[----:B------:R-:W-:Y:S05]  /*5d30*/  @!P0 BRA `(.L_x_453) ;  /* 0x000000c000008947 */ /* 0x000fea0003800000 */
[----:B------:R-:W-:-:S13]  /*5d40*/  ISETP.NE.AND P0, PT, R0, 0x3, PT ;  /* 0x000000030000780c */ /* 0x000fda0003f05270 */
[----:B------:R-:W-:Y:S05]  /*5d50*/  @!P0 BRA `(.L_x_454) ;  /* 0x0000006000008947 */ /* 0x000fea0003800000 */
[----:B------:R-:W-:-:S13]  /*5d60*/  ISETP.NE.AND P0, PT, R0, 0x4, PT ;  /* 0x000000040000780c */ /* 0x000fda0003f05270 */
[----:B------:R-:W-:Y:S05]  /*5d70*/  @P0 BRA `(.L_x_451) ;  /* 0x00000c3000000947 */ /* 0x000fea0003800000 */
[----:B-----5:R-:W-:-:S06]  /*5d80*/  PRMT R4, RZ, 0x5410, R25 ;  /* 0x00005410ff047816 */ /* 0x020fcc0000000019 */
[----:B------:R-:W0:Y:S02]  /*5d90*/  F2I.S64.TRUNC R4, R4 ;  /* 0x0000000400047311 */ /* 0x000e24000020d900 */
[----:B0-----:R0:W-:Y:S01]  /*5da0*/  STG.E.64 [R2.64], R4 ;  /* 0x0000000402007986 */ /* 0x0011e2000c101b24 */
[----:B------:R-:W-:Y:S05]  /*5db0*/  BRA `(.L_x_452) ;  /* 0x00000da000007947 */ /* 0x000fea0003800000 */
.L_x_454:
[----:B-----5:R-:W-:-:S06]  /*5dc0*/  PRMT R25, RZ, 0x5410, R25 ;  /* 0x00005410ff197816 */ /* 0x020fcc0000000019 */
[----:B------:R-:W0:Y:S02]  /*5dd0*/  F2I.FTZ.TRUNC.NTZ R25, R25 ;  /* 0x0000001900197305 */ /* 0x000e24000021f100 */
[----:B0-----:R0:W-:Y:S01]  /*5de0*/  STG.E [R2.64], R25 ;  /* 0x0000001902007986 */ /* 0x0011e2000c101924 */
[----:B------:R-:W-:Y:S05]  /*5df0*/  BRA `(.L_x_452) ;  /* 0x00000d6000007947 */ /* 0x000fea0003800000 */
.L_x_453:
[----:B-----5:R-:W-:-:S06]  /*5e00*/  PRMT R25, RZ, 0x5410, R25 ;  /* 0x00005410ff197816 */ /* 0x020fcc0000000019 */
[----:B------:R-:W0:Y:S02]  /*5e10*/  F2I.FTZ.TRUNC.NTZ R25, R25 ;  /* 0x0000001900197305 */ /* 0x000e24000021f100 */
[----:B0-----:R0:W-:Y:S01]  /*5e20*/  STG.E.U16 [R2.64], R25 ;  /* 0x0000001902007986 */ /* 0x0011e2000c101524 */
[----:B------:R-:W-:Y:S05]  /*5e30*/  BRA `(.L_x_452) ;  /* 0x00000d2000007947 */ /* 0x000fea0003800000 */
.L_x_448:
[----:B------:R-:W-:-:S13]  /*5e40*/  ISETP.GT.AND P0, PT, R0, 0x6, PT ;  /* 0x000000060000780c */ /* 0x000fda0003f04270 */
[----:B------:R-:W-:Y:S05]  /*5e50*/  @P0 BRA `(.L_x_455) ;  /* 0x000000b000000947 */ /* 0x000fea0003800000 */
[----:B------:R-:W-:-:S13]  /*5e60*/  ISETP.NE.AND P0, PT, R0, 0x5, PT ;  /* 0x000000050000780c */ /* 0x000fda0003f05270 */
[----:B------:R-:W-:Y:S05]  /*5e70*/  @!P0 BRA `(.L_x_456) ;  /* 0x0000005000008947 */ /* 0x000fea0003800000 */
[----:B------:R-:W-:-:S13]  /*5e80*/  ISETP.NE.AND P0, PT, R0, 0x6, PT ;  /* 0x000000060000780c */ /* 0x000fda0003f05270 */
[----:B------:R-:W-:Y:S05]  /*5e90*/  @P0 BRA `(.L_x_451) ;  /* 0x00000b1000000947 */ /* 0x000fea0003800000 */
[----:B-----5:R-:W-:-:S05]  /*5ea0*/  PRMT R25, RZ, 0x5410, R25 ;  /* 0x00005410ff197816 */ /* 0x020fca0000000019 */
[----:B------:R0:W-:Y:S01]  /*5eb0*/  STG.E [R2.64], R25 ;  /* 0x0000001902007986 */ /* 0x0001e2000c101924 */
[----:B------:R-:W-:Y:S05]  /*5ec0*/  BRA `(.L_x_452) ;  /* 0x00000c9000007947 */ /* 0x000fea0003800000 */
.L_x_456:
[----:B-----5:R-:W-:-:S04]  /*5ed0*/  PRMT R0, RZ, 0x5410, R25 ;  /* 0x00005410ff007816 */ /* 0x020fc80000000019 */
[----:B------:R-:W-:-:S05]  /*5ee0*/  F2FP.PACK_AB R0, RZ, R0 ;  /* 0x00000000ff00723e */ /* 0x000fca00000000ff */
[----:B------:R0:W-:Y:S01]  /*5ef0*/  STG.E.U16 [R2.64], R0 ;  /* 0x0000000002007986 */ /* 0x0001e2000c101524 */
[----:B------:R-:W-:Y:S05]  /*5f00*/  BRA `(.L_x_452) ;  /* 0x00000c5000007947 */ /* 0x000fea0003800000 */
.L_x_455:
[----:B------:R-:W-:-:S13]  /*5f10*/  ISETP.NE.AND P0, PT, R0, 0x7, PT ;  /* 0x000000070000780c */ /* 0x000fda0003f05270 */
[----:B------:R-:W-:Y:S05]  /*5f20*/  @!P0 BRA `(.L_x_457) ;  /* 0x000000d000008947 */ /* 0x000fea0003800000 */
[----:B------:R-:W-:-:S13]  /*5f30*/  ISETP.NE.AND P0, PT, R0, 0x8, PT ;  /* 0x000000080000780c */ /* 0x000fda0003f05270 */
[----:B------:R-:W-:Y:S05]  /*5f40*/  @!P0 BRA `(.L_x_458) ;  /* 0x0000006000008947 */ /* 0x000fea0003800000 */
[----:B------:R-:W-:-:S13]  /*5f50*/  ISETP.NE.AND P0, PT, R0, 0x9, PT ;  /* 0x000000090000780c */ /* 0x000fda0003f05270 */
[----:B------:R-:W-:Y:S05]  /*5f60*/  @P0 BRA `(.L_x_451) ;  /* 0x00000a4000000947 */ /* 0x000fea0003800000 */
[----:B------:R-:W-:Y:S01]  /*5f70*/  IMAD.MOV.U32 R5, RZ, RZ, RZ ;  /* 0x000000ffff057224 */ /* 0x000fe200078e00ff */
[----:B-----5:R-:W-:-:S05]  /*5f80*/  PRMT R4, RZ, 0x5410, R25 ;  /* 0x00005410ff047816 */ /* 0x020fca0000000019 */
[----:B------:R0:W-:Y:S01]  /*5f90*/  STG.E.64 [R2.64], R4 ;  /* 0x0000000402007986 */ /* 0x0001e2000c101b24 */
[----:B------:R-:W-:Y:S05]  /*5fa0*/  BRA `(.L_x_452) ;  /* 0x00000bb000007947 */ /* 0x000fea0003800000 */
.L_x_458:
[----:B-----5:R-:W-:-:S04]  /*5fb0*/  PRMT R25, RZ, 0x5410, R25 ;  /* 0x00005410ff197816 */ /* 0x020fc80000000019 */
[----:B------:R-:W-:-:S04]  /*5fc0*/  F2FP.PACK_AB R5, RZ, R25 ;  /* 0x00000019ff05723e */ /* 0x000fc800000000ff */
[----:B------:R-:W-:-:S05]  /*5fd0*/  PRMT R5, R5, 0x5410, RZ ;  /* 0x0000541005057816 */ /* 0x000fca00000000ff */
[----:B------:R0:W-:Y:S01]  /*5fe0*/  STG.E [R2.64], R5 ;  /* 0x0000000502007986 */ /* 0x0001e2000c101924 */
[----:B------:R-:W-:Y:S05]  /*5ff0*/  BRA `(.L_x_452) ;  /* 0x00000b6000007947 */ /* 0x000fea0003800000 */
.L_x_457:
[----:B-----5:R-:W-:-:S05]  /*6000*/  PRMT R4, RZ, 0x5410, R25 ;  /* 0x00005410ff047816 */ /* 0x020fca0000000019 */
[----:B------:R-:W-:-:S06]  /*6010*/  FMUL.FTZ R4, R4, 1 ;  /* 0x3f80000004047820 */ /* 0x000fcc0000410000 */
[----:B------:R-:W0:Y:S02]  /*6020*/  F2F.F64.F32 R4, R4 ;  /* 0x0000000400047310 */ /* 0x000e240000201800 */
[----:B0-----:R0:W-:Y:S01]  /*6030*/  STG.E.64 [R2.64], R4 ;  /* 0x0000000402007986 */ /* 0x0011e2000c101b24 */
[----:B------:R-:W-:Y:S05]  /*6040*/  BRA `(.L_x_452) ;  /* 0x00000b1000007947 */ /* 0x000fea0003800000 */
.L_x_447:
        /* <DEDUP_REMOVED lines=8> */
[----:B-----5:R-:W-:-:S04]  /*60d0*/  PRMT R25, RZ, 0x5410, R25 ;  /* 0x00005410ff197816 */ /* 0x020fc80000000019 */
[----:B------:R-:W-:-:S04]  /*60e0*/  FSETP.NEU.FTZ.AND P0, PT, R25, RZ, PT ;  /* 0x000000ff1900720b */ /* 0x000fc80003f1d000 */
[----:B------:R-:W-:-:S05]  /*60f0*/  SEL R5, RZ, 0x1, !P0 ;  /* 0x00000001ff057807 */ /* 0x000fca0004000000 */
[----:B------:R0:W-:Y:S01]  /*6100*/  STG.E.U8 [R2.64], R5 ;  /* 0x0000000502007986 */ /* 0x0001e2000c101124 */
[----:B------:R-:W-:Y:S05]  /*6110*/  BRA `(.L_x_452) ;  /* 0x00000a4000007947 */ /* 0x000fea0003800000 */
.L_x_461:
[----:B-----5:R-:W-:Y:S01]  /*6120*/  PRMT R25, RZ, 0x5410, R25 ;  /* 0x00005410ff197816 */ /* 0x020fe20000000019 */
[----:B------:R-:W-:-:S04]  /*6130*/  CS2R R6, SRZ ;  /* 0x0000000000067805 */ /* 0x000fc8000001ff00 */
[----:B------:R-:W-:-:S06]  /*6140*/  FMUL.FTZ R4, R25, 1 ;  /* 0x3f80000019047820 */ /* 0x000fcc0000410000 */
[----:B------:R-:W0:Y:S02]  /*6150*/  F2F.F64.F32 R4, R4 ;  /* 0x0000000400047310 */ /* 0x000e240000201800 */
[----:B0-----:R0:W-:Y:S01]  /*6160*/  STG.E.128 [R2.64], R4 ;  /* 0x0000000402007986 */ /* 0x0011e2000c101d24 */
[----:B------:R-:W-:Y:S05]  /*6170*/  BRA `(.L_x_452) ;  /* 0x000009e000007947 */ /* 0x000fea0003800000 */
.L_x_460:
[----:B------:R-:W-:-:S13]  /*6180*/  ISETP.NE.AND P0, PT, R0, 0xf, PT ;  /* 0x0000000f0000780c */ /* 0x000fda0003f05270 */
[----:B------:R-:W-:Y:S05]  /*6190*/  @!P0 BRA `(.L_x_462) ;  /* 0x000002d000008947 */ /* 0x000fea0003800000 */
[----:B------:R-:W-:-:S13]  /*61a0*/  ISETP.NE.AND P0, PT, R0, 0x17, PT ;  /* 0x000000170000780c */ /* 0x000fda0003f05270 */
[----:B------:R-:W-:Y:S05]  /*61b0*/  @!P0 BRA `(.L_x_463) ;  /* 0x0000015000008947 */ /* 0x000fea0003800000 */
[----:B------:R-:W-:-:S13]  /*61c0*/  ISETP.NE.AND P0, PT, R0, 0x18, PT ;  /* 0x000000180000780c */ /* 0x000fda0003f05270 */
[----:B------:R-:W-:Y:S05]  /*61d0*/  @P0 BRA `(.L_x_451) ;  /* 0x000007d000000947 */ /* 0x000fea0003800000 */
[----:B-----5:R-:W-:Y:S01]  /*61e0*/  PRMT R25, RZ, 0x5410, R25 ;  /* 0x00005410ff197816 */ /* 0x020fe20000000019 */
        /* <DEDUP_REMOVED lines=14> */
.L_x_465:
[----:B------:R-:W-:Y:S05]  /*62d0*/  BSYNC B0 ;  /* 0x0000000000007941 */ /* 0x000fea0003800000 */
.L_x_464:
[----:B------:R-:W-:-:S05]  /*62e0*/  LOP3.LUT R5, R0, R5, RZ, 0xfc, !PT ;  /* 0x0000000500057212 */ /* 0x000fca00078efcff */
[----:B------:R0:W-:Y:S01]  /*62f0*/  STG.E.U8 [R2.64], R5 ;  /* 0x0000000502007986 */ /* 0x0001e2000c101124 */
[----:B------:R-:W-:Y:S05]  /*6300*/  BRA `(.L_x_452) ;  /* 0x0000085000007947 */ /* 0x000fea0003800000 */
.L_x_463:
[----:B-----5:R-:W-:Y:S01]  /*6310*/  PRMT R25, RZ, 0x5410, R25 ;  /* 0x00005410ff197816 */ /* 0x020fe20000000019 */
        /* <DEDUP_REMOVED lines=12> */
.L_x_467:
[----:B------:R-:W-:Y:S01]  /*63e0*/  IMAD.MOV.U32 R0, RZ, RZ, 0x7f ;  /* 0x0000007fff007424 */ /* 0x000fe200078e00ff */
[----:B------:R-:W-:-:S04]  /*63f0*/  ISETP.GT.U32.AND P0, PT, R4, 0x7f800000, PT ;  /* 0x7f8000000400780c */ /* 0x000fc80003f04070 */
[----:B------:R-:W-:-:S04]  /*6400*/  SEL R0, R0, 0x7c, P0 ;  /* 0x0000007c00007807 */ /* 0x000fc80000000000 */
.L_x_468:
[----:B------:R-:W-:Y:S05]  /*6410*/  BSYNC B0 ;  /* 0x0000000000007941 */ /* 0x000fea0003800000 */
.L_x_466:
[----:B------:R-:W-:-:S04]  /*6420*/  LOP3.LUT R4, R25, 0x80000000, RZ, 0xc0, !PT ;  /* 0x8000000019047812 */ /* 0x000fc800078ec0ff */
[----:B------:R-:W-:-:S04]  /*6430*/  SHF.R.U32.HI R5, RZ, 0x18, R4 ;  /* 0x00000018ff057819 */ /* 0x000fc80000011604 */
[----:B------:R-:W-:-:S05]  /*6440*/  LOP3.LUT R5, R0, R5, RZ, 0xfc, !PT ;  /* 0x0000000500057212 */ /* 0x000fca00078efcff */
[----:B------:R0:W-:Y:S01]  /*6450*/  STG.E.U8 [R2.64], R5 ;  /* 0x0000000502007986 */ /* 0x0001e2000c101124 */
[----:B------:R-:W-:Y:S05]  /*6460*/  BRA `(.L_x_452) ;  /* 0x000006f000007947 */ /* 0x000fea0003800000 */
.L_x_462:
[----:B-----5:R0:W-:Y:S01]  /*6470*/  STG.E.U16 [R2.64], R25 ;  /* 0x0000001902007986 */ /* 0x0201e2000c101524 */
[----:B------:R-:W-:Y:S05]  /*6480*/  BRA `(.L_x_452) ;  /* 0x000006d000007947 */ /* 0x000fea0003800000 */
.L_x_459:
        /* <DEDUP_REMOVED lines=8> */
[----:B-----5:R-:W-:-:S06]  /*6510*/  PRMT R5, RZ, 0x5410, R25 ;  /* 0x00005410ff057816 */ /* 0x020fcc0000000019 */
[----:B------:R-:W0:Y:S02]  /*6520*/  F2I.FTZ.U32.TRUNC.NTZ R5, R5 ;  /* 0x0000000500057305 */ /* 0x000e24000021f000 */
[----:B0-----:R0:W-:Y:S01]  /*6530*/  STG.E.U16 [R2.64], R5 ;  /* 0x0000000502007986 */ /* 0x0011e2000c101524 */
[----:B------:R-:W-:Y:S05]  /*6540*/  BRA `(.L_x_452) ;  /* 0x0000061000007947 */ /* 0x000fea0003800000 */
.L_x_471:
[----:B-----5:R-:W-:Y:S01]  /*6550*/  PRMT R25, RZ, 0x5410, R25 ;  /* 0x00005410ff197816 */ /* 0x020fe20000000019 */
        /* <DEDUP_REMOVED lines=16> */
.L_x_474:
[----:B------:R-:W-:-:S04]  /*6660*/  LOP3.LUT R0, R25, 0x80000000, RZ, 0xc0, !PT ;  /* 0x8000000019007812 */ /* 0x000fc800078ec0ff */
[----:B------:R-:W-:-:S04]  /*6670*/  SHF.R.U32.HI R5, RZ, 0x18, R0 ;  /* 0x00000018ff057819 */ /* 0x000fc80000011600 */
[----:B------:R-:W-:-:S04]  /*6680*/  LOP3.LUT R4, R4, R5, RZ, 0xfc, !PT ;  /* 0x0000000504047212 */ /* 0x000fc800078efcff */
[----:B------:R-:W-:Y:S02]  /*6690*/  PRMT R0, R4, 0x7610, R0 ;  /* 0x0000761004007816 */ /* 0x000fe40000000000 */
.L_x_473:
[----:B------:R-:W-:Y:S05]  /*66a0*/  BSYNC B0 ;  /* 0x0000000000007941 */ /* 0x000fea0003800000 */
.L_x_472:
[----:B------:R0:W-:Y:S01]  /*66b0*/  STG.E.U8 [R2.64], R0 ;  /* 0x0000000002007986 */ /* 0x0001e2000c101124 */
[----:B------:R-:W-:Y:S05]  /*66c0*/  BRA `(.L_x_452) ;  /* 0x0000049000007947 */ /* 0x000fea0003800000 */
.L_x_470:
        /* <DEDUP_REMOVED lines=17> */
.L_x_477:
[----:B------:R-:W-:-:S04]  /*67e0*/  LOP3.LUT R0, R25, 0x80000000, RZ, 0xc0, !PT ;  /* 0x8000000019007812 */ /* 0x000fc800078ec0ff */
[----:B------:R-:W-:-:S04]  /*67f0*/  SHF.R.U32.HI R5, RZ, 0x18, R0 ;  /* 0x00000018ff057819 */ /* 0x000fc80000011600 */
[----:B------:R-:W-:-:S04]  /*6800*/  LOP3.LUT R4, R4, R5, RZ, 0xfc, !PT ;  /* 0x0000000504047212 */ /* 0x000fc800078efcff */
[----:B------:R-:W-:Y:S02]  /*6810*/  PRMT R0, R4, 0x7610, R0 ;  /* 0x0000761004007816 */ /* 0x000fe40000000000 */
.L_x_476:
[----:B------:R-:W-:Y:S05]  /*6820*/  BSYNC B0 ;  /* 0x0000000000007941 */ /* 0x000fea0003800000 */
.L_x_475:
[----:B------:R0:W-:Y:S01]  /*6830*/  STG.E.U8 [R2.64], R0 ;  /* 0x0000000002007986 */ /* 0x0001e2000c101124 */
[----:B------:R-:W-:Y:S05]  /*6840*/  BRA `(.L_x_452) ;  /* 0x0000031000007947 */ /* 0x000fea0003800000 */
.L_x_469:
[----:B------:R-:W-:-:S13]  /*6850*/  ISETP.NE.AND P0, PT, R0, 0x1c, PT ;  /* 0x0000001c0000780c */ /* 0x000fda0003f05270 */
[----:B------:R-:W-:Y:S05]  /*6860*/  @!P0 BRA `(.L_x_478) ;  /* 0x000002c000008947 */ /* 0x000fea0003800000 */
[----:B------:R-:W-:-:S13]  /*6870*/  ISETP.NE.AND P0, PT, R0, 0x1d, PT ;  /* 0x0000001d0000780c */ /* 0x000fda0003f05270 */
[----:B------:R-:W-:Y:S05]  /*6880*/  @!P0 BRA `(.L_x_479) ;  /* 0x0000026000008947 */ /* 0x000fea0003800000 */
[----:B------:R-:W-:-:S13]  /*6890*/  ISETP.NE.AND P0, PT, R0, 0x2c, PT ;  /* 0x0000002c0000780c */ /* 0x000fda0003f05270 */
[----:B------:R-:W-:Y:S05]  /*68a0*/  @P0 BRA `(.L_x_451) ;  /* 0x0000010000000947 */ /* 0x000fea0003800000 */
[----:B-----5:R-:W-:Y:S01]  /*68b0*/  PRMT R25, RZ, 0x5410, R25 ;  /* 0x00005410ff197816 */ /* 0x020fe20000000019 */
[----:B------:R-:W-:Y:S01]  /*68c0*/  IMAD.MOV.U32 R5, RZ, RZ, 0xff ;  /* 0x000000ffff057424 */ /* 0x000fe200078e00ff */
[----:B------:R-:W-:Y:S02]  /*68d0*/  PLOP3.LUT P0, PT, PT, PT, PT, 0x80, 0x0 ;  /* 0x000000000000781c */ /* 0x000fe40003f0f070 */
[----:B------:R-:W-:-:S04]  /*68e0*/  SHF.R.U32.HI R6, RZ, 0x17, R25 ;  /* 0x00000017ff067819 */ /* 0x000fc80000011619 */
[----:B------:R-:W-:-:S04]  /*68f0*/  LOP3.LUT R4, R6, 0xff, RZ, 0xc0, !PT ;  /* 0x000000ff06047812 */ /* 0x000fc800078ec0ff */
[----:B------:R-:W-:-:S13]  /*6900*/  ISETP.NE.AND P2, PT, R4, 0xff, PT ;  /* 0x000000ff0400780c */ /* 0x000fda0003f45270 */
[--C-:B------:R-:W-:Y:S02]  /*6910*/  @P2 SHF.R.U32.HI R0, RZ, 0x16, R25.reuse ;  /* 0x00000016ff002819 */ /* 0x100fe40000011619 */
[----:B------:R-:W-:Y:S02]  /*6920*/  @P2 LOP3.LUT P1, RZ, R4, 0x3fffff, R25, 0xf8, !PT ;  /* 0x003fffff04ff2812 */ /* 0x000fe4000782f819 */
        /* <DEDUP_REMOVED lines=8> */
.L_x_451:
        /* <DEDUP_REMOVED lines=19> */
[----:B------:R-:W-:Y:S05]  /*6ae0*/  BRA `(.L_x_452) ;  /* 0x0000007000007947 */ /* 0x000fea0003800000 */
.L_x_479:
[----:B-----5:R-:W-:-:S06]  /*6af0*/  PRMT R4, RZ, 0x5410, R25 ;  /* 0x00005410ff047816 */ /* 0x020fcc0000000019 */
[----:B------:R-:W0:Y:S02]  /*6b00*/  F2I.U64.TRUNC R4, R4 ;  /* 0x0000000400047311 */ /* 0x000e24000020d800 */
[----:B0-----:R0:W-:Y:S01]  /*6b10*/  STG.E.64 [R2.64], R4 ;  /* 0x0000000402007986 */ /* 0x0011e2000c101b24 */
[----:B------:R-:W-:Y:S05]  /*6b20*/  BRA `(.L_x_452) ;  /* 0x0000003000007947 */ /* 0x000fea0003800000 */
.L_x_478:
[----:B-----5:R-:W-:-:S06]  /*6b30*/  PRMT R25, RZ, 0x5410, R25 ;  /* 0x00005410ff197816 */ /* 0x020fcc0000000019 */
[----:B------:R-:W0:Y:S02]  /*6b40*/  F2I.FTZ.U32.TRUNC.NTZ R25, R25 ;  /* 0x0000001900197305 */ /* 0x000e24000021f000 */
[----:B0-----:R0:W-:Y:S02]  /*6b50*/  STG.E [R2.64], R25 ;  /* 0x0000001902007986 */ /* 0x0011e4000c101924 */
.L_x_452:
[----:B------:R-:W-:-:S04]  /*6b60*/  IADD3 R19, R19, 0x80, RZ ;  /* 0x0000008013137810 */ /* 0x000fc80007ffe0ff */
[----:B------:R-:W-:-:S13]  /*6b70*/  ISETP.GE.AND P0, PT, R19, R17, PT ;  /* 0x000000111300720c */ /* 0x000fda0003f06270 */
        /* <DEDUP_REMOVED lines=21> */
.L_x_483:
[----:B------:R-:W-:-:S06]  /*6cd0*/  PRMT R5, RZ, 0x5410, R22 ;  /* 0x00005410ff057816 */ /* 0x000fcc0000000016 */
[----:B------:R-:W0:Y:S02]  /*6ce0*/  F2I.S64.TRUNC R4, R5 ;  /* 0x0000000500047311 */ /* 0x000e24000020d900 */
[----:B0-----:R0:W-:Y:S01]  /*6cf0*/  STG.E.U8 [R2.64], R4 ;  /* 0x0000000402007986 */ /* 0x0011e2000c101124 */
[----:B------:R-:W-:Y:S05]  /*6d00*/  BRA `(.L_x_485) ;  /* 0x00000e4000007947 */ /* 0x000fea0003800000 */
.L_x_482:
        /* <DEDUP_REMOVED lines=10> */
.L_x_487:
[----:B------:R-:W-:-:S04]  /*6db0*/  PRMT R22, RZ, 0x5410, R22 ;  /* 0x00005410ff167816 */ /* 0x000fc80000000016 */
[----:B------:R-:W0:Y:S02]  /*6dc0*/  F2I.FTZ.TRUNC.NTZ R5, R22 ;  /* 0x0000001600057305 */ /* 0x000e24000021f100 */
[----:B0-----:R0:W-:Y:S01]  /*6dd0*/  STG.E [R2.64], R5 ;  /* 0x0000000502007986 */ /* 0x0011e2000c101924 */
[----:B------:R-:W-:Y:S05]  /*6de0*/  BRA `(.L_x_485) ;  /* 0x00000d6000007947 */ /* 0x000fea0003800000 */
.L_x_486:
[----:B------:R-:W-:-:S04]  /*6df0*/  PRMT R22, RZ, 0x5410, R22 ;  /* 0x00005410ff167816 */ /* 0x000fc80000000016 */
[----:B------:R-:W0:Y:S02]  /*6e00*/  F2I.FTZ.TRUNC.NTZ R5, R22 ;  /* 0x0000001600057305 */ /* 0x000e24000021f100 */
[----:B0-----:R0:W-:Y:S01]  /*6e10*/  STG.E.U16 [R2.64], R5 ;  /* 0x0000000502007986 */ /* 0x0011e2000c101524 */
[----:B------:R-:W-:Y:S05]  /*6e20*/  BRA `(.L_x_485) ;  /* 0x00000d2000007947 */ /* 0x000fea0003800000 */
.L_x_481:
        /* <DEDUP_REMOVED lines=9> */
.L_x_489:
[----:B------:R-:W-:-:S04]  /*6ec0*/  PRMT R0, RZ, 0x5410, R22 ;  /* 0x00005410ff007816 */ /* 0x000fc80000000016 */
[----:B------:R-:W-:-:S05]  /*6ed0*/  F2FP.PACK_AB R0, RZ, R0 ;  /* 0x00000000ff00723e */ /* 0x000fca00000000ff */
[----:B------:R0:W-:Y:S01]  /*6ee0*/  STG.E.U16 [R2.64], R0 ;  /* 0x0000000002007986 */ /* 0x0001e2000c101524 */
[----:B------:R-:W-:Y:S05]  /*6ef0*/  BRA `(.L_x_485) ;  /* 0x00000c5000007947 */ /* 0x000fea0003800000 */
.L_x_488:
        /* <DEDUP_REMOVED lines=10> */
.L_x_491:
[----:B------:R-:W-:-:S04]  /*6fa0*/  PRMT R22, RZ, 0x5410, R22 ;  /* 0x00005410ff167816 */ /* 0x000fc80000000016 */
[----:B------:R-:W-:-:S04]  /*6fb0*/  F2FP.PACK_AB R5, RZ, R22 ;  /* 0x00000016ff05723e */ /* 0x000fc800000000ff */
[----:B------:R-:W-:-:S05]  /*6fc0*/  PRMT R5, R5, 0x5410, RZ ;  /* 0x0000541005057816 */ /* 0x000fca00000000ff */
[----:B------:R0:W-:Y:S01]  /*6fd0*/  STG.E [R2.64], R5 ;  /* 0x0000000502007986 */ /* 0x0001e2000c101924 */
[----:B------:R-:W-:Y:S05]  /*6fe0*/  BRA `(.L_x_485) ;  /* 0x00000b6000007947 */ /* 0x000fea0003800000 */
.L_x_490:
[----:B------:R-:W-:-:S05]  /*6ff0*/  PRMT R4, RZ, 0x5410, R22 ;  /* 0x00005410ff047816 */ /* 0x000fca0000000016 */
[----:B------:R-:W-:-:S06]  /*7000*/  FMUL.FTZ R4, R4, 1 ;  /* 0x3f80000004047820 */ /* 0x000fcc0000410000 */
[----:B------:R-:W0:Y:S02]  /*7010*/  F2F.F64.F32 R4, R4 ;  /* 0x0000000400047310 */ /* 0x000e240000201800 */
[----:B0-----:R0:W-:Y:S01]  /*7020*/  STG.E.64 [R2.64], R4 ;  /* 0x0000000402007986 */ /* 0x0011e2000c101b24 */
[----:B------:R-:W-:Y:S05]  /*7030*/  BRA `(.L_x_485) ;  /* 0x00000b1000007947 */ /* 0x000fea0003800000 */
.L_x_480:
        /* <DEDUP_REMOVED lines=13> */
.L_x_494:
[----:B------:R-:W-:Y:S01]  /*7110*/  PRMT R22, RZ, 0x5410, R22 ;  /* 0x00005410ff167816 */ /* 0x000fe20000000016 */
[----:B------:R-:W-:-:S04]  /*7120*/  CS2R R6, SRZ ;  /* 0x0000000000067805 */ /* 0x000fc8000001ff00 */
[----:B------:R-:W-:-:S06]  /*7130*/  FMUL.FTZ R4, R22, 1 ;  /* 0x3f80000016047820 */ /* 0x000fcc0000410000 */
[----:B------:R-:W0:Y:S02]  /*7140*/  F2F.F64.F32 R4, R4 ;  /* 0x0000000400047310 */ /* 0x000e240000201800 */
[----:B0-----:R0:W-:Y:S01]  /*7150*/  STG.E.128 [R2.64], R4 ;  /* 0x0000000402007986 */ /* 0x0011e2000c101d24 */
[----:B------:R-:W-:Y:S05]  /*7160*/  BRA `(.L_x_485) ;  /* 0x000009e000007947 */ /* 0x000fea0003800000 */
.L_x_493:
        /* <DEDUP_REMOVED lines=21> */
.L_x_498:
[----:B------:R-:W-:Y:S05]  /*72c0*/  BSYNC B0 ;  /* 0x0000000000007941 */ /* 0x000fea0003800000 */
.L_x_497:
[----:B------:R-:W-:-:S05]  /*72d0*/  LOP3.LUT R5, R0, R5, RZ, 0xfc, !PT ;  /* 0x0000000500057212 */ /* 0x000fca00078efcff */
[----:B------:R0:W-:Y:S01]  /*72e0*/  STG.E.U8 [R2.64], R5 ;  /* 0x0000000502007986 */ /* 0x0001e2000c101124 */
[----:B------:R-:W-:Y:S05]  /*72f0*/  BRA `(.L_x_485) ;  /* 0x0000085000007947 */ /* 0x000fea0003800000 */
.L_x_496:
        /* <DEDUP_REMOVED lines=13> */
.L_x_500:
[----:B------:R-:W-:Y:S01]  /*73d0*/  IMAD.MOV.U32 R0, RZ, RZ, 0x7f ;  /* 0x0000007fff007424 */ /* 0x000fe200078e00ff */
[----:B------:R-:W-:-:S04]  /*73e0*/  ISETP.GT.U32.AND P0, PT, R4, 0x7f800000, PT ;  /* 0x7f8000000400780c */ /* 0x000fc80003f04070 */
[----:B------:R-:W-:-:S04]  /*73f0*/  SEL R0, R0, 0x7c, P0 ;  /* 0x0000007c00007807 */ /* 0x000fc80000000000 */
.L_x_501:
[----:B------:R-:W-:Y:S05]  /*7400*/  BSYNC B0 ;  /* 0x0000000000007941 */ /* 0x000fea0003800000 */
.L_x_499:
[----:B------:R-:W-:-:S04]  /*7410*/  LOP3.LUT R4, R5, 0x80000000, RZ, 0xc0, !PT ;  /* 0x8000000005047812 */ /* 0x000fc800078ec0ff */
[----:B------:R-:W-:-:S04]  /*7420*/  SHF.R.U32.HI R5, RZ, 0x18, R4 ;  /* 0x00000018ff057819 */ /* 0x000fc80000011604 */
[----:B------:R-:W-:-:S05]  /*7430*/  LOP3.LUT R5, R0, R5, RZ, 0xfc, !PT ;  /* 0x0000000500057212 */ /* 0x000fca00078efcff */
[----:B------:R0:W-:Y:S01]  /*7440*/  STG.E.U8 [R2.64], R5 ;  /* 0x0000000502007986 */ /* 0x0001e2000c101124 */
[----:B------:R-:W-:Y:S05]  /*7450*/  BRA `(.L_x_485) ;  /* 0x000006f000007947 */ /* 0x000fea0003800000 */
.L_x_495:
[----:B------:R0:W-:Y:S01]  /*7460*/  STG.E.U16 [R2.64], R22 ;  /* 0x0000001602007986 */ /* 0x0001e2000c101524 */
[----:B------:R-:W-:Y:S05]  /*7470*/  BRA `(.L_x_485) ;  /* 0x000006d000007947 */ /* 0x000fea0003800000 */
.L_x_492:
        /* <DEDUP_REMOVED lines=12> */
.L_x_504:
        /* <DEDUP_REMOVED lines=17> */
.L_x_507:
[----:B------:R-:W-:-:S04]  /*7650*/  LOP3.LUT R0, R7, 0x80000000, RZ, 0xc0, !PT ;  /* 0x8000000007007812 */ /* 0x000fc800078ec0ff */
[----:B------:R-:W-:-:S04]  /*7660*/  SHF.R.U32.HI R5, RZ, 0x18, R0 ;  /* 0x00000018ff057819 */ /* 0x000fc80000011600 */
[----:B------:R-:W-:-:S04]  /*7670*/  LOP3.LUT R4, R4, R5, RZ, 0xfc, !PT ;  /* 0x0000000504047212 */ /* 0x000fc800078efcff */
[----:B------:R-:W-:Y:S02]  /*7680*/  PRMT R0, R4, 0x7610, R0 ;  /* 0x0000761004007816 */ /* 0x000fe40000000000 */
.L_x_506:
[----:B------:R-:W-:Y:S05]  /*7690*/  BSYNC B0 ;  /* 0x0000000000007941 */ /* 0x000fea0003800000 */
.L_x_505:
[----:B------:R0:W-:Y:S01]  /*76a0*/  STG.E.U8 [R2.64], R0 ;  /* 0x0000000002007986 */ /* 0x0001e2000c101124 */
[----:B------:R-:W-:Y:S05]  /*76b0*/  BRA `(.L_x_485) ;  /* 0x0000049000007947 */ /* 0x000fea0003800000 */
.L_x_503:
        /* <DEDUP_REMOVED lines=17> */
.L_x_510:
[----:B------:R-:W-:-:S04]  /*77d0*/  LOP3.LUT R0, R7, 0x80000000, RZ, 0xc0, !PT ;  /* 0x8000000007007812 */ /* 0x000fc800078ec0ff */
[----:B------:R-:W-:-:S04]  /*77e0*/  SHF.R.U32.HI R5, RZ, 0x18, R0 ;  /* 0x00000018ff057819 */ /* 0x000fc80000011600 */
[----:B------:R-:W-:-:S04]  /*77f0*/  LOP3.LUT R4, R4, R5, RZ, 0xfc, !PT ;  /* 0x0000000504047212 */ /* 0x000fc800078efcff */
[----:B------:R-:W-:Y:S02]  /*7800*/  PRMT R0, R4, 0x7610, R0 ;  /* 0x0000761004007816 */ /* 0x000fe40000000000 */
.L_x_509:
[----:B------:R-:W-:Y:S05]  /*7810*/  BSYNC B0 ;  /* 0x0000000000007941 */ /* 0x000fea0003800000 */
.L_x_508:
[----:B------:R0:W-:Y:S01]  /*7820*/  STG.E.U8 [R2.64], R0 ;  /* 0x0000000002007986 */ /* 0x0001e2000c101124 */
[----:B------:R-:W-:Y:S05]  /*7830*/  BRA `(.L_x_485) ;  /* 0x0000031000007947 */ /* 0x000fea0003800000 */
.L_x_502:
        /* <DEDUP_REMOVED lines=22> */
.L_x_484:
        /* <DEDUP_REMOVED lines=20> */
.L_x_512:
[----:B------:R-:W-:-:S06]  /*7ae0*/  PRMT R4, RZ, 0x5410, R22 ;  /* 0x00005410ff047816 */ /* 0x000fcc0000000016 */
[----:B------:R-:W0:Y:S02]  /*7af0*/  F2I.U64.TRUNC R4, R4 ;  /* 0x0000000400047311 */ /* 0x000e24000020d800 */
[----:B0-----:R0:W-:Y:S01]  /*7b00*/  STG.E.64 [R2.64], R4 ;  /* 0x0000000402007986 */ /* 0x0011e2000c101b24 */
[----:B------:R-:W-:Y:S05]  /*7b10*/  BRA `(.L_x_485) ;  /* 0x0000003000007947 */ /* 0x000fea0003800000 */
.L_x_511:
[----:B------:R-:W-:-:S04]  /*7b20*/  PRMT R22, RZ, 0x5410, R22 ;  /* 0x00005410ff167816 */ /* 0x000fc80000000016 */
[----:B------:R-:W0:Y:S02]  /*7b30*/  F2I.FTZ.U32.TRUNC.NTZ R5, R22 ;  /* 0x0000001600057305 */ /* 0x000e24000021f000 */
[----:B0-----:R0:W-:Y:S02]  /*7b40*/  STG.E [R2.64], R5 ;  /* 0x0000000502007986 */ /* 0x0011e4000c101924 */
.L_x_485:
[----:B------:R-:W-:Y:S02]  /*7b50*/  IADD3 R19, R19, 0x80, RZ ;  /* 0x0000008013137810 */ /* 0x000fe40007ffe0ff */
.L_x_446:
[----:B------:R-:W-:Y:S05]  /*7b60*/  BSYNC B6 ;  /* 0x0000000000067941 */ /* 0x000fea0003800000 */
.L_x_445:
[----:B------:R-:W-:-:S13]  /*7b70*/  ISETP.GE.AND P0, PT, R19, R17, PT ;  /* 0x000000111300720c */ /* 0x000fda0003f06270 */
[----:B------:R-:W-:Y:S05]  /*7b80*/  @P0 EXIT ;  /* 0x000000000000094d */ /* 0x000fea0003800000 */
[----:B0-----:R-:W-:Y:S01]  /*7b90*/  PRMT R0, R18, 0x9910, RZ ;  /* 0x0000991012007816 */ /* 0x001fe200000000ff */
        /* <DEDUP_REMOVED lines=16> */
[----:B0-----:R-:W-:Y:S01]  /*7ca0*/  STG.E.U8 [R2.64], R23 ;  /* 0x0000001702007986 */ /* 0x001fe2000c101124 */
[----:B------:R-:W-:Y:S05]  /*7cb0*/  EXIT ;  /* 0x000000000000794d */ /* 0x000fea0003800000 */
.L_x_516:
[----:B-----5:R-:W-:-:S06]  /*7cc0*/  PRMT R5, RZ, 0x5410, R23 ;  /* 0x00005410ff057816 */ /* 0x020fcc0000000017 */
[----:B------:R-:W0:Y:S02]  /*7cd0*/  F2I.S64.TRUNC R4, R5 ;  /* 0x0000000500047311 */ /* 0x000e24000020d900 */
[----:B0-----:R-:W-:Y:S01]  /*7ce0*/  STG.E.U8 [R2.64], R4 ;  /* 0x0000000402007986 */ /* 0x001fe2000c101124 */
[----:B------:R-:W-:Y:S05]  /*7cf0*/  EXIT ;  /* 0x000000000000794d */ /* 0x000fea0003800000 */
.L_x_515:
        /* <DEDUP_REMOVED lines=8> */
[----:B0-----:R-:W-:Y:S01]  /*7d80*/  STG.E.64 [R2.64], R4 ;  /* 0x0000000402007986 */ /* 0x001fe2000c101b24 */
[----:B------:R-:W-:Y:S05]  /*7d90*/  EXIT ;  /* 0x000000000000794d */ /* 0x000fea0003800000 */
.L_x_519:
[----:B-----5:R-:W-:-:S06]  /*7da0*/  PRMT R23, RZ, 0x5410, R23 ;  /* 0x00005410ff177816 */ /* 0x020fcc0000000017 */
[----:B------:R-:W0:Y:S02]  /*7db0*/  F2I.FTZ.TRUNC.NTZ R23, R23 ;  /* 0x0000001700177305 */ /* 0x000e24000021f100 */
[----:B0-----:R-:W-:Y:S01]  /*7dc0*/  STG.E [R2.64], R23 ;  /* 0x0000001702007986 */ /* 0x001fe2000c101924 */
[----:B------:R-:W-:Y:S05]  /*7dd0*/  EXIT ;  /* 0x000000000000794d */ /* 0x000fea0003800000 */
.L_x_518:
[----:B-----5:R-:W-:-:S06]  /*7de0*/  PRMT R23, RZ, 0x5410, R23 ;  /* 0x00005410ff177816 */ /* 0x020fcc0000000017 */
[----:B------:R-:W0:Y:S02]  /*7df0*/  F2I.FTZ.TRUNC.NTZ R23, R23 ;  /* 0x0000001700177305 */ /* 0x000e24000021f100 */
[----:B0-----:R-:W-:Y:S01]  /*7e00*/  STG.E.U16 [R2.64], R23 ;  /* 0x0000001702007986 */ /* 0x001fe2000c101524 */
[----:B------:R-:W-:Y:S05]  /*7e10*/  EXIT ;  /* 0x000000000000794d */ /* 0x000fea0003800000 */
.L_x_514:
[----:B------:R-:W-:-:S13]  /*7e20*/  ISETP.GT.AND P0, PT, R0, 0x6, PT ;  /* 0x000000060000780c */ /* 0x000fda0003f04270 */
[----:B------:R-:W-:Y:S05]  /*7e30*/  @P0 BRA `(.L_x_520) ;  /* 0x000000b000000947 */ /* 0x000fea0003800000 */
[----:B------:R-:W-:-:S13]  /*7e40*/  ISETP.NE.AND P0, PT, R0, 0x5, PT ;  /* 0x000000050000780c */ /* 0x000fda0003f05270 */
[----:B------:R-:W-:Y:S05]  /*7e50*/  @!P0 BRA `(.L_x_521) ;  /* 0x0000005000008947 */ /* 0x000fea0003800000 */
[----:B------:R-:W-:-:S13]  /*7e60*/  ISETP.NE.AND P0, PT, R0, 0x6, PT ;  /* 0x000000060000780c */ /* 0x000fda0003f05270 */
[----:B------:R-:W-:Y:S05]  /*7e70*/  @P0 BRA `(.L_x_517) ;  /* 0x00000b1000000947 */ /* 0x000fea0003800000 */
[----:B-----5:R-:W-:-:S05]  /*7e80*/  PRMT R23, RZ, 0x5410, R23 ;  /* 0x00005410ff177816 */ /* 0x020fca0000000017 */
[----:B------:R-:W-:Y:S01]  /*7e90*/  STG.E [R2.64], R23 ;  /* 0x0000001702007986 */ /* 0x000fe2000c101924 */
[----:B------:R-:W-:Y:S05]  /*7ea0*/  EXIT ;  /* 0x000000000000794d */ /* 0x000fea0003800000 */
.L_x_521:
[----:B-----5:R-:W-:-:S04]  /*7eb0*/  PRMT R0, RZ, 0x5410, R23 ;  /* 0x00005410ff007816 */ /* 0x020fc80000000017 */
[----:B------:R-:W-:-:S05]  /*7ec0*/  F2FP.PACK_AB R0, RZ, R0 ;  /* 0x00000000ff00723e */ /* 0x000fca00000000ff */
[----:B------:R-:W-:Y:S01]  /*7ed0*/  STG.E.U16 [R2.64], R0 ;  /* 0x0000000002007986 */ /* 0x000fe2000c101524 */
[----:B------:R-:W-:Y:S05]  /*7ee0*/  EXIT ;  /* 0x000000000000794d */ /* 0x000fea0003800000 */
.L_x_520:
        /* <DEDUP_REMOVED lines=8> */
[----:B------:R-:W-:Y:S01]  /*7f70*/  STG.E.64 [R2.64], R4 ;  /* 0x0000000402007986 */ /* 0x000fe2000c101b24 */
[----:B------:R-:W-:Y:S05]  /*7f80*/  EXIT ;  /* 0x000000000000794d */ /* 0x000fea0003800000 */
.L_x_523:
[----:B-----5:R-:W-:-:S04]  /*7f90*/  PRMT R23, RZ, 0x5410, R23 ;  /* 0x00005410ff177816 */ /* 0x020fc80000000017 */
[----:B------:R-:W-:-:S04]  /*7fa0*/  F2FP.PACK_AB R5, RZ, R23 ;  /* 0x00000017ff05723e */ /* 0x000fc800000000ff */
[----:B------:R-:W-:-:S05]  /*7fb0*/  PRMT R5, R5, 0x5410, RZ ;  /* 0x0000541005057816 */ /* 0x000fca00000000ff */
[----:B------:R-:W-:Y:S01]  /*7fc0*/  STG.E [R2.64], R5 ;  /* 0x0000000502007986 */ /* 0x000fe2000c101924 */
[----:B------:R-:W-:Y:S05]  /*7fd0*/  EXIT ;  /* 0x000000000000794d */ /* 0x000fea0003800000 */
.L_x_522:
[----:B-----5:R-:W-:-:S05]  /*7fe0*/  PRMT R4, RZ, 0x5410, R23 ;  /* 0x00005410ff047816 */ /* 0x020fca0000000017 */
[----:B------:R-:W-:-:S06]  /*7ff0*/  FMUL.FTZ R4, R4, 1 ;  /* 0x3f80000004047820 */ /* 0x000fcc0000410000 */
[----:B------:R-:W0:Y:S02]  /*8000*/  F2F.F64.F32 R4, R4 ;  /* 0x0000000400047310 */ /* 0x000e240000201800 */
[----:B0-----:R-:W-:Y:S01]  /*8010*/  STG.E.64 [R2.64], R4 ;  /* 0x0000000402007986 */ /* 0x001fe2000c101b24 */
[----:B------:R-:W-:Y:S05]  /*8020*/  EXIT ;  /* 0x000000000000794d */ /* 0x000fea0003800000 */
.L_x_513:
        /* <DEDUP_REMOVED lines=11> */
[----:B------:R-:W-:Y:S01]  /*80e0*/  STG.E.U8 [R2.64], R5 ;  /* 0x0000000502007986 */ /* 0x000fe2000c101124 */
[----:B------:R-:W-:Y:S05]  /*80f0*/  EXIT ;  /* 0x000000000000794d */ /* 0x000fea0003800000 */
.L_x_526:
[----:B-----5:R-:W-:Y:S01]  /*8100*/  PRMT R23, RZ, 0x5410, R23 ;  /* 0x00005410ff177816 */ /* 0x020fe20000000017 */
[----:B------:R-:W-:-:S04]  /*8110*/  CS2R R6, SRZ ;  /* 0x0000000000067805 */ /* 0x000fc8000001ff00 */
[----:B------:R-:W-:-:S06]  /*8120*/  FMUL.FTZ R4, R23, 1 ;  /* 0x3f80000017047820 */ /* 0x000fcc0000410000 */
[----:B------:R-:W0:Y:S02]  /*8130*/  F2F.F64.F32 R4, R4 ;  /* 0x0000000400047310 */ /* 0x000e240000201800 */
[----:B0-----:R-:W-:Y:S01]  /*8140*/  STG.E.128 [R2.64], R4 ;  /* 0x0000000402007986 */ /* 0x001fe2000c101d24 */
[----:B------:R-:W-:Y:S05]  /*8150*/  EXIT ;  /* 0x000000000000794d */ /* 0x000fea0003800000 */
.L_x_525:
        /* <DEDUP_REMOVED lines=21> */
.L_x_530:
[----:B------:R-:W-:Y:S05]  /*82b0*/  BSYNC B0 ;  /* 0x0000000000007941 */ /* 0x000fea0003800000 */
.L_x_529:
[----:B------:R-:W-:-:S05]  /*82c0*/  LOP3.LUT R5, R0, R5, RZ, 0xfc, !PT ;  /* 0x0000000500057212 */ /* 0x000fca00078efcff */
[----:B------:R-:W-:Y:S01]  /*82d0*/  STG.E.U8 [R2.64], R5 ;  /* 0x0000000502007986 */ /* 0x000fe2000c101124 */
[----:B------:R-:W-:Y:S05]  /*82e0*/  EXIT ;  /* 0x000000000000794d */ /* 0x000fea0003800000 */
.L_x_528:
        /* <DEDUP_REMOVED lines=13> */
.L_x_532:
[----:B------:R-:W-:Y:S01]  /*83c0*/  IMAD.MOV.U32 R0, RZ, RZ, 0x7f ;  /* 0x0000007fff007424 */ /* 0x000fe200078e00ff */
[----:B------:R-:W-:-:S04]  /*83d0*/  ISETP.GT.U32.AND P0, PT, R4, 0x7f800000, PT ;  /* 0x7f8000000400780c */ /* 0x000fc80003f04070 */
[----:B------:R-:W-:-:S04]  /*83e0*/  SEL R0, R0, 0x7c, P0 ;  /* 0x0000007c00007807 */ /* 0x000fc80000000000 */
.L_x_533:
[----:B------:R-:W-:Y:S05]  /*83f0*/  BSYNC B0 ;  /* 0x0000000000007941 */ /* 0x000fea0003800000 */
.L_x_531:
[----:B------:R-:W-:-:S04]  /*8400*/  LOP3.LUT R4, R23, 0x80000000, RZ, 0xc0, !PT ;  /* 0x8000000017047812 */ /* 0x000fc800078ec0ff */
[----:B------:R-:W-:-:S04]  /*8410*/  SHF.R.U32.HI R5, RZ, 0x18, R4 ;  /* 0x00000018ff057819 */ /* 0x000fc80000011604 */
[----:B------:R-:W-:-:S05]  /*8420*/  LOP3.LUT R5, R0, R5, RZ, 0xfc, !PT ;  /* 0x0000000500057212 */ /* 0x000fca00078efcff */
[----:B------:R-:W-:Y:S01]  /*8430*/  STG.E.U8 [R2.64], R5 ;  /* 0x0000000502007986 */ /* 0x000fe2000c101124 */
[----:B------:R-:W-:Y:S05]  /*8440*/  EXIT ;  /* 0x000000000000794d */ /* 0x000fea0003800000 */
.L_x_527:
[----:B-----5:R-:W-:Y:S01]  /*8450*/  STG.E.U16 [R2.64], R23 ;  /* 0x0000001702007986 */ /* 0x020fe2000c101524 */
[----:B------:R-:W-:Y:S05]  /*8460*/  EXIT ;  /* 0x000000000000794d */ /* 0x000fea0003800000 */
.L_x_524:
        /* <DEDUP_REMOVED lines=10> */
[----:B0-----:R-:W-:Y:S01]  /*8510*/  STG.E.U16 [R2.64], R5 ;  /* 0x0000000502007986 */ /* 0x001fe2000c101524 */
[----:B------:R-:W-:Y:S05]  /*8520*/  EXIT ;  /* 0x000000000000794d */ /* 0x000fea0003800000 */
.L_x_536:
        /* <DEDUP_REMOVED lines=17> */
.L_x_539:
[----:B------:R-:W-:-:S04]  /*8640*/  LOP3.LUT R0, R23, 0x80000000, RZ, 0xc0, !PT ;  /* 0x8000000017007812 */ /* 0x000fc800078ec0ff */
[----:B------:R-:W-:-:S04]  /*8650*/  SHF.R.U32.HI R5, RZ, 0x18, R0 ;  /* 0x00000018ff057819 */ /* 0x000fc80000011600 */
[----:B------:R-:W-:-:S04]  /*8660*/  LOP3.LUT R4, R4, R5, RZ, 0xfc, !PT ;  /* 0x0000000504047212 */ /* 0x000fc800078efcff */
[----:B------:R-:W-:Y:S02]  /*8670*/  PRMT R0, R4, 0x7610, R0 ;  /* 0x0000761004007816 */ /* 0x000fe40000000000 */
.L_x_538:
[----:B------:R-:W-:Y:S05]  /*8680*/  BSYNC B0 ;  /* 0x0000000000007941 */ /* 0x000fea0003800000 */
.L_x_537:
[----:B------:R-:W-:Y:S01]  /*8690*/  STG.E.U8 [R2.64], R0 ;  /* 0x0000000002007986 */ /* 0x000fe2000c101124 */
[----:B------:R-:W-:Y:S05]  /*86a0*/  EXIT ;  /* 0x000000000000794d */ /* 0x000fea0003800000 */
.L_x_535:
        /* <DEDUP_REMOVED lines=17> */
.L_x_542:
[----:B------:R-:W-:-:S04]  /*87c0*/  LOP3.LUT R0, R23, 0x80000000, RZ, 0xc0, !PT ;  /* 0x8000000017007812 */ /* 0x000fc800078ec0ff */
[----:B------:R-:W-:-:S04]  /*87d0*/  SHF.R.U32.HI R5, RZ, 0x18, R0 ;  /* 0x00000018ff057819 */ /* 0x000fc80000011600 */
[----:B------:R-:W-:-:S04]  /*87e0*/  LOP3.LUT R4, R4, R5, RZ, 0xfc, !PT ;  /* 0x0000000504047212 */ /* 0x000fc800078efcff */
[----:B------:R-:W-:Y:S02]  /*87f0*/  PRMT R0, R4, 0x7610, R0 ;  /* 0x0000761004007816 */ /* 0x000fe40000000000 */
.L_x_541:
[----:B------:R-:W-:Y:S05]  /*8800*/  BSYNC B0 ;  /* 0x0000000000007941 */ /* 0x000fea0003800000 */
.L_x_540:
[----:B------:R-:W-:Y:S01]  /*8810*/  STG.E.U8 [R2.64], R0 ;  /* 0x0000000002007986 */ /* 0x000fe2000c101124 */
[----:B------:R-:W-:Y:S05]  /*8820*/  EXIT ;  /* 0x000000000000794d */ /* 0x000fea0003800000 */
.L_x_534:
        /* <DEDUP_REMOVED lines=22> */
.L_x_517:
        /* <DEDUP_REMOVED lines=19> */
[----:B------:R-:W-:Y:S05]  /*8ac0*/  EXIT ;  /* 0x000000000000794d */ /* 0x000fea0003800000 */
.L_x_544:
[----:B-----5:R-:W-:-:S06]  /*8ad0*/  PRMT R4, RZ, 0x5410, R23 ;  /* 0x00005410ff047816 */ /* 0x020fcc0000000017 */
[----:B------:R-:W0:Y:S02]  /*8ae0*/  F2I.U64.TRUNC R4, R4 ;  /* 0x0000000400047311 */ /* 0x000e24000020d800 */
[----:B0-----:R-:W-:Y:S01]  /*8af0*/  STG.E.64 [R2.64], R4 ;  /* 0x0000000402007986 */ /* 0x001fe2000c101b24 */
[----:B------:R-:W-:Y:S05]  /*8b00*/  EXIT ;  /* 0x000000000000794d */ /* 0x000fea0003800000 */
.L_x_543:
[----:B-----5:R-:W-:-:S06]  /*8b10*/  PRMT R23, RZ, 0x5410, R23 ;  /* 0x00005410ff177816 */ /* 0x020fcc0000000017 */
[----:B------:R-:W0:Y:S02]  /*8b20*/  F2I.FTZ.U32.TRUNC.NTZ R23, R23 ;  /* 0x0000001700177305 */ /* 0x000e24000021f000 */
[----:B0-----:R-:W-:Y:S01]  /*8b30*/  STG.E [R2.64], R23 ;  /* 0x0000001702007986 */ /* 0x001fe2000c101924 */
[----:B------:R-:W-:Y:S05]  /*8b40*/  EXIT ;  /* 0x000000000000794d */ /* 0x000fea0003800000 */
.L_x_545:
        /* <DEDUP_REMOVED lines=11> */
.L_x_2512:


//--------------------- .text._ZN2at6native18elementwise_kernelILi128ELi4EZNS0_22gpu_kernel_impl_nocastIZZZNS0_16cosh_kernel_cudaERNS_18TensorIteratorBaseEENKUlvE0_clEvENKUlvE2_clEvEUlN3c108BFloat16EE_EEvS4_RKT_EUliE_EEviT1_ --------------------------
	.section	.text._ZN2at6native18elementwise_kernelILi128ELi4EZNS0_22gpu_kernel_impl_nocastIZZZNS0_16cosh_kernel_cudaERNS_18TensorIteratorBaseEENKUlvE0_clEvENKUlvE2_clEvEUlN3c108BFloat16EE_EEvS4_RKT_EUliE_EEviT1_,"ax",@progbits
	.sectioninfo	@"SHI_REGISTERS=12"
	.align	128
        .global         _ZN2at6native18elementwise_kernelILi128ELi4EZNS0_22gpu_kernel_impl_nocastIZZZNS0_16cosh_kernel_cudaERNS_18TensorIteratorBaseEENKUlvE0_clEvENKUlvE2_clEvEUlN3c108BFloat16EE_EEvS4_RKT_EUliE_EEviT1_
        .type           _ZN2at6native18elementwise_kernelILi128ELi4EZNS0_22gpu_kernel_impl_nocastIZZZNS0_16cosh_kernel_cudaERNS_18TensorIteratorBaseEENKUlvE0_clEvENKUlvE2_clEvEUlN3c108BFloat16EE_EEvS4_RKT_EUliE_EEviT1_,@function
        .size           _ZN2at6native18elementwise_kernelILi128ELi4EZNS0_22gpu_kernel_impl_nocastIZZZNS0_16cosh_kernel_cudaERNS_18TensorIteratorBaseEENKUlvE0_clEvENKUlvE2_clEvEUlN3c108BFloat16EE_EEvS4_RKT_EUliE_EEviT1_,(.L_x_2513 - _ZN2at6native18elementwise_kernelILi128ELi4EZNS0_22gpu_kernel_impl_nocastIZZZNS0_16cosh_kernel_cudaERNS_18TensorIteratorBaseEENKUlvE0_clEvENKUlvE2_clEvEUlN3c108BFloat16EE_EEvS4_RKT_EUliE_EEviT1_)
        .other          _ZN2at6native18elementwise_kernelILi128ELi4EZNS0_22gpu_kernel_impl_nocastIZZZNS0_16cosh_kernel_cudaERNS_18TensorIteratorBaseEENKUlvE0_clEvENKUlvE2_clEvEUlN3c108BFloat16EE_EEvS4_RKT_EUliE_EEviT1_,@"STO_CUDA_ENTRY STV_DEFAULT"
_ZN2at6native18elementwise_kernelILi128ELi4EZNS0_22gpu_kernel_impl_nocastIZZZNS0_16cosh_kernel_cudaERNS_18TensorIteratorBaseEENKUlvE0_clEvENKUlvE2_clEvEUlN3c108BFloat16EE_EEvS4_RKT_EUliE_EEviT1_:
.text._ZN2at6native18elementwise_kernelILi128ELi4EZNS0_22gpu_kernel_impl_nocastIZZZNS0_16cosh_kernel_cudaERNS_18TensorIteratorBaseEENKUlvE0_clEvENKUlvE2_clEvEUlN3c108BFloat16EE_EEvS4_RKT_EUliE_EEviT1_:
[----:B------:R-:W-:Y:S02]  /*0000*/  MOV R1, c[0x0][0x28] ;  /* 0x00000a0000017a02 */ /* 0x000fe40000000f00 */
[----:B------:R-:W0:Y:S01]  /*0010*/  S2R R0, SR_CTAID.X ;  /* 0x0000000000007919 */ /* 0x000e220000002500 */
[----:B------:R-:W-:Y:S01]  /*0020*/  ULDC.64 UR4, c[0x0][0x118] ;  /* 0x0000460000047ab9 */ /* 0x000fe20000000a00 */
[----:B------:R-:W-:Y:S02]  /*0030*/  BSSY B0, `(.L_x_546) ;  /* 0x0000101000007945 */ /* 0x000fe40003800000 */
[----:B------:R-:W0:Y:S02]  /*0040*/  S2R R3, SR_TID.X ;  /* 0x0000000000037919 */ /* 0x000e240000002100 */
[----:B0-----:R-:W-:-:S04]  /*0050*/  LEA R0, R0, R3, 0x9 ;  /* 0x0000000300007211 */ /* 0x001fc800078e48ff */
[----:B------:R-:W-:-:S13]  /*0060*/  ISETP.GE.AND P0, PT, R0, c[0x0][0x160], PT ;  /* 0x0000580000007a0c */ /* 0x000fda0003f06270 */
[----:B------:R-:W-:Y:S05]  /*0070*/  @P0 BRA `(.L_x_547) ;  /* 0x00000fc000000947 */ /* 0x000fea0003800000 */
[----:B------:R-:W-:Y:S01]  /*0080*/  ISETP.NE.AND P0, PT, RZ, c[0x0][0x168], PT ;  /* 0x00005a00ff007a0c */ /* 0x000fe20003f05270 */
[----:B------:R-:W-:-:S12]  /*0090*/  CS2R R2, SRZ ;  /* 0x0000000000027805 */ /* 0x000fd8000001ff00 */
[----:B------:R-:W-:Y:S05]  /*00a0*/  @!P0 BRA `(.L_x_548) ;  /* 0x00000e0000008947 */ /* 0x000fea0003800000 */
[----:B------:R-:W-:Y:S01]  /*00b0*/  HFMA2.MMA R2, -RZ, RZ, 0, 0 ;  /* 0x00000000ff027435 */ /* 0x000fe200000001ff */
[----:B------:R-:W-:Y:S02]  /*00c0*/  MOV R3, R0 ;  /* 0x0000000000037202 */ /* 0x000fe40000000f00 */
[----:B------:R-:W-:-:S04]  /*00d0*/  MOV R8, c[0x0][0x168] ;  /* 0x00005a0000087a02 */ /* 0x000fc80000000f00 */
[----:B------:R-:W-:-:S03]  /*00e0*/  ISETP.NE.AND P0, PT, R8, 0x1, PT ;  /* 0x000000010800780c */ /* 0x000fc60003f05270 */
[----:B------:R-:W-:-:S05]  /*00f0*/  IMAD.HI.U32 R4, R0, c[0x0][0x170], R2 ;  /* 0x00005c0000047a27 */ /* 0x000fca00078e0002 */
[----:B------:R-:W-:-:S04]  /*0100*/  SHF.R.U32.HI R5, RZ, c[0x0][0x174], R4 ;  /* 0x00005d00ff057a19 */ /* 0x000fc80000011604 */
[----:B------:R-:W-:-:S05]  /*0110*/  IADD3 R3, -R5, RZ, RZ ;  /* 0x000000ff05037210 */ /* 0x000fca0007ffe1ff */
[----:B------:R-:W-:-:S04]  /*0120*/  IMAD R3, R3, c[0x0][0x16c], R0 ;  /* 0x00005b0003037a24 */ /* 0x000fc800078e0200 */
[C---:B------:R-:W-:Y:S02]  /*0130*/  IMAD R2, R3.reuse, c[0x0][0x298], RZ ;  /* 0x0000a60003027a24 */ /* 0x040fe400078e02ff */
[----:B------:R-:W-:Y:S01]  /*0140*/  IMAD R3, R3, c[0x0][0x29c], RZ ;  /* 0x0000a70003037a24 */ /* 0x000fe200078e02ff */
[----:B------:R-:W-:Y:S05]  /*0150*/  @!P0 BRA `(.L_x_548) ;  /* 0x00000d5000008947 */ /* 0x000fea0003800000 */
[----:B------:R-:W-:Y:S02]  /*0160*/  MOV R4, RZ ;  /* 0x000000ff00047202 */ /* 0x000fe40000000f00 */
[----:B------:R-:W-:-:S03]  /*0170*/  ISETP.NE.AND P0, PT, R8, 0x2, PT ;  /* 0x000000020800780c */ /* 0x000fc60003f05270 */
[----:B------:R-:W-:-:S05]  /*0180*/  IMAD.HI.U32 R6, R5, c[0x0][0x17c], R4 ;  /* 0x00005f0005067a27 */ /* 0x000fca00078e0004 */
[----:B------:R-:W-:-:S04]  /*0190*/  SHF.R.U32.HI R7, RZ, c[0x0][0x180], R6 ;  /* 0x00006000ff077a19 */ /* 0x000fc80000011606 */
[----:B------:R-:W-:-:S05]  /*01a0*/  IADD3 R4, -R7, RZ, RZ ;  /* 0x000000ff07047210 */ /* 0x000fca0007ffe1ff */
[----:B------:R-:W-:-:S04]  /*01b0*/  IMAD R4, R4, c[0x0][0x178], R5 ;  /* 0x00005e0004047a24 */ /* 0x000fc800078e0205 */
[C---:B------:R-:W-:Y:S02]  /*01c0*/  IMAD R2, R4.reuse, c[0x0][0x2a0], R2 ;  /* 0x0000a80004027a24 */ /* 0x040fe400078e0202 */
[----:B------:R-:W-:Y:S01]  /*01d0*/  IMAD R3, R4, c[0x0][0x2a4], R3 ;  /* 0x0000a90004037a24 */ /* 0x000fe200078e0203 */
[----:B------:R-:W-:Y:S05]  /*01e0*/  @!P0 BRA `(.L_x_548) ;  /* 0x00000cc000008947 */ /* 0x000fea0003800000 */
[----:B------:R-:W-:Y:S01]  /*01f0*/  HFMA2.MMA R6, -RZ, RZ, 0, 0 ;  /* 0x00000000ff067435 */ /* 0x000fe200000001ff */
[----:B------:R-:W-:-:S09]  /*0200*/  ISETP.NE.AND P0, PT, R8, 0x3, PT ;  /* 0x000000030800780c */ /* 0x000fd20003f05270 */
[----:B------:R-:W-:-:S05]  /*0210*/  IMAD.HI.U32 R4, R7, c[0x0][0x188], R6 ;  /* 0x0000620007047a27 */ /* 0x000fca00078e0006 */
[----:B------:R-:W-:-:S04]  /*0220*/  SHF.R.U32.HI R5, RZ, c[0x0][0x18c], R4 ;  /* 0x00006300ff057a19 */ /* 0x000fc80000011604 */
[----:B------:R-:W-:-:S05]  /*0230*/  IADD3 R6, -R5, RZ, RZ ;  /* 0x000000ff05067210 */ /* 0x000fca0007ffe1ff */
[----:B------:R-:W-:-:S04]  /*0240*/  IMAD R6, R6, c[0x0][0x184], R7 ;  /* 0x0000610006067a24 */ /* 0x000fc800078e0207 */
[C---:B------:R-:W-:Y:S02]  /*0250*/  IMAD R2, R6.reuse, c[0x0][0x2a8], R2 ;  /* 0x0000aa0006027a24 */ /* 0x040fe400078e0202 */
[----:B------:R-:W-:Y:S01]  /*0260*/  IMAD R3, R6, c[0x0][0x2ac], R3 ;  /* 0x0000ab0006037a24 */ /* 0x000fe200078e0203 */
        /* <DEDUP_REMOVED lines=22> */
[----:B------:R-:W-:-:S05]  /*03d0*/  SHF.R.U32.HI R7, RZ, c[0x0][0x1b0], R6 ;  /* 0x00006c00ff077a19 */ /* 0x000fca0000011606 */
[----:B------:R-:W-:-:S04]  /*03e0*/  IMAD.MOV R4, RZ, RZ, -R7 ;  /* 0x000000ffff047224 */ /* 0x000fc800078e0a07 */
        /* <DEDUP_REMOVED lines=67> */
[----:B------:R-:W-:Y:S01]  /*0820*/  IMAD.MOV.U32 R4, RZ, RZ, RZ ;  /* 0x000000ffff047224 */ /* 0x000fe200078e00ff */
        /* <DEDUP_REMOVED lines=89> */
[----:B------:R-:W-:Y:S02]  /*0dc0*/  ISETP.NE.AND P0, PT, R8, 0x18, PT ;  /* 0x000000180800780c */ /* 0x000fe40003f05270 */
[----:B------:R-:W-:-:S05]  /*0dd0*/  MOV R4, RZ ;  /* 0x000000ff00047202 */ /* 0x000fca0000000f00 */
[----:B------:R-:W-:-:S05]  /*0de0*/  IMAD.HI.U32 R6, R5, c[0x0][0x284], R4 ;  /* 0x0000a10005067a27 */ /* 0x000fca00078e0004 */
[----:B------:R-:W-:Y:S02]  /*0df0*/  SHF.R.U32.HI R7, RZ, c[0x0][0x288], R6 ;  /* 0x0000a200ff077a19 */ /* 0x000fe40000011606 */
[----:B------:R-:W-:Y:S02]  /*0e00*/  @P0 MOV R6, RZ ;  /* 0x000000ff00060202 */ /* 0x000fe40000000f00 */
[----:B------:R-:W-:-:S03]  /*0e10*/  IADD3 R9, -R7, RZ, RZ ;  /* 0x000000ff07097210 */ /* 0x000fc60007ffe1ff */
[----:B------:R-:W-:-:S05]  /*0e20*/  @P0 IMAD.HI.U32 R4, R7, c[0x0][0x290], R6 ;  /* 0x0000a40007040a27 */ /* 0x000fca00078e0006 */
[----:B------:R-:W-:Y:S01]  /*0e30*/  @P0 SHF.R.U32.HI R6, RZ, c[0x0][0x294], R4 ;  /* 0x0000a500ff060a19 */ /* 0x000fe20000011604 */
[----:B------:R-:W-:-:S03]  /*0e40*/  IMAD R4, R9, c[0x0][0x280], R5 ;  /* 0x0000a00009047a24 */ /* 0x000fc600078e0205 */
[----:B------:R-:W-:Y:S01]  /*0e50*/  @P0 IADD3 R6, -R6, RZ, RZ ;  /* 0x000000ff06060210 */ /* 0x000fe20007ffe1ff */
[C---:B------:R-:W-:Y:S02]  /*0e60*/  IMAD R2, R4.reuse, c[0x0][0x350], R2 ;  /* 0x0000d40004027a24 */ /* 0x040fe400078e0202 */
[----:B------:R-:W-:Y:S02]  /*0e70*/  IMAD R3, R4, c[0x0][0x354], R3 ;  /* 0x0000d50004037a24 */ /* 0x000fe400078e0203 */
[----:B------:R-:W-:-:S04]  /*0e80*/  @P0 IMAD R6, R6, c[0x0][0x28c], R7 ;  /* 0x0000a30006060a24 */ /* 0x000fc800078e0207 */
[C---:B------:R-:W-:Y:S02]  /*0e90*/  @P0 IMAD R2, R6.reuse, c[0x0][0x358], R2 ;  /* 0x0000d60006020a24 */ /* 0x040fe400078e0202 */
[----:B------:R-:W-:-:S05]  /*0ea0*/  @P0 IMAD R3, R6, c[0x0][0x35c], R3 ;  /* 0x0000d70006030a24 */ /* 0x000fca00078e0203 */
.L_x_548:
[----:B------:R-:W-:-:S04]  /*0eb0*/  IADD3 R4, P0, R3, c[0x0][0x368], RZ ;  /* 0x0000da0003047a10 */ /* 0x000fc80007f1e0ff */
[----:B------:R-:W-:-:S05]  /*0ec0*/  IADD3.X R5, RZ, c[0x0][0x36c], RZ, P0, !PT ;  /* 0x0000db00ff057a10 */ /* 0x000fca00007fe4ff */
[----:B------:R-:W2:Y:S01]  /*0ed0*/  LDG.E.U16 R4, [R4.64] ;  /* 0x0000000404047981 */ /* 0x000ea2000c1e1500 */
[----:B------:R-:W-:Y:S02]  /*0ee0*/  MOV R6, 0x42fc0000 ;  /* 0x42fc000000067802 */ /* 0x000fe40000000f00 */
[----:B------:R-:W-:Y:S02]  /*0ef0*/  IADD3 R0, R0, 0x80, RZ ;  /* 0x0000008000007810 */ /* 0x000fe40007ffe0ff */
[----:B--2---:R-:W-:-:S05]  /*0f00*/  PRMT R4, RZ, 0x5410, R4 ;  /* 0x00005410ff047816 */ /* 0x004fca0000000004 */
[----:B------:R-:W-:-:S06]  /*0f10*/  FMUL.FTZ R3, |R4|, 1.4426950216293334961 ;  /* 0x3fb8aa3b04037820 */ /* 0x000fcc0000410200 */
[----:B------:R-:W0:Y:S02]  /*0f20*/  FRND.TRUNC R3, R3 ;  /* 0x0000000300037307 */ /* 0x000e24000020d000 */
[----:B0-----:R-:W-:Y:S02]  /*0f30*/  FSETP.GT.FTZ.AND P0, PT, |R3|, 126, PT ;  /* 0x42fc00000300780b */ /* 0x001fe40003f14200 */
[----:B------:R-:W-:-:S04]  /*0f40*/  LOP3.LUT R6, R6, 0x80000000, R3, 0xb8, !PT ;  /* 0x8000000006067812 */ /* 0x000fc800078eb803 */
[----:B------:R-:W-:Y:S02]  /*0f50*/  FSEL R7, R6, R3, P0 ;  /* 0x0000000306077208 */ /* 0x000fe40000000000 */
[----:B------:R-:W-:-:S03]  /*0f60*/  IADD3 R2, P0, R2, c[0x0][0x360], RZ ;  /* 0x0000d80002027a10 */ /* 0x000fc60007f1e0ff */
[----:B------:R-:W-:Y:S01]  /*0f70*/  FFMA.FTZ R6, R7, -0.69314718246459960938, |R4| ;  /* 0xbf31721807067823 */ /* 0x000fe20000010404 */
[----:B------:R-:W-:-:S03]  /*0f80*/  IADD3.X R3, RZ, c[0x0][0x364], RZ, P0, !PT ;  /* 0x0000d900ff037a10 */ /* 0x000fc600007fe4ff */
[C---:B------:R-:W-:Y:S02]  /*0f90*/  FFMA.FTZ R6, R7.reuse, 1.9046542121259335545e-09, R6 ;  /* 0x3102e30807067823 */ /* 0x040fe40000010006 */
[----:B------:R-:W-:Y:S02]  /*0fa0*/  FADD.FTZ R7, R7, 12583037 ;  /* 0x4b40007d07077421 */ /* 0x000fe40000010000 */
[----:B------:R-:W-:-:S03]  /*0fb0*/  FMUL.FTZ R6, R6, 1.4426950216293334961 ;  /* 0x3fb8aa3b06067820 */ /* 0x000fc60000410000 */
[----:B------:R-:W-:-:S03]  /*0fc0*/  SHF.L.U32 R7, R7, 0x17, RZ ;  /* 0x0000001707077819 */ /* 0x000fc600000006ff */
[----:B------:R-:W0:Y:S02]  /*0fd0*/  MUFU.EX2 R6, R6 ;  /* 0x0000000600067308 */ /* 0x000e240000000800 */
[----:B0-----:R-:W-:-:S06]  /*0fe0*/  FMUL.FTZ R7, R7, R6 ;  /* 0x0000000607077220 */ /* 0x001fcc0000410000 */
[----:B------:R-:W0:Y:S02]  /*0ff0*/  MUFU.RCP R4, R7 ;  /* 0x0000000700047308 */ /* 0x000e240000001000 */
[----:B0-----:R-:W-:-:S04]  /*1000*/  FMUL.FTZ R4, R4, 0.125 ;  /* 0x3e00000004047820 */ /* 0x001fc80000410000 */
[----:B------:R-:W-:-:S05]  /*1010*/  FFMA.FTZ R4, R7, 2, R4 ;  /* 0x4000000007047823 */ /* 0x000fca0000010004 */
[----:B------:R-:W-:-:S05]  /*1020*/  F2FP.BF16.PACK_AB R4, RZ, R4 ;  /* 0x00000004ff04723e */ /* 0x000fca00000010ff */
[----:B------:R0:W-:Y:S02]  /*1030*/  STG.E.U16 [R2.64], R4 ;  /* 0x0000000402007986 */ /* 0x0001e4000c101504 */
.L_x_547:
[----:B------:R-:W-:Y:S05]  /*1040*/  BSYNC B0 ;  /* 0x0000000000007941 */ /* 0x000fea0003800000 */
.L_x_546:
[----:B------:R-:W-:Y:S01]  /*1050*/  ISETP.GE.AND P0, PT, R0, c[0x0][0x160], PT ;  /* 0x0000580000007a0c */ /* 0x000fe20003f06270 */
[----:B------:R-:W-:-:S12]  /*1060*/  BSSY B0, `(.L_x_549) ;  /* 0x00001fc000007945 */ /* 0x000fd80003800000 */
[----:B------:R-:W-:Y:S05]  /*1070*/  @P0 BRA `(.L_x_550) ;  /* 0x00001fa000000947 */ /* 0x000fea0003800000 */
[----:B------:R-:W-:Y:S01]  /*1080*/  ISETP.NE.AND P0, PT, RZ, c[0x0][0x168], PT ;  /* 0x00005a00ff007a0c */ /* 0x000fe20003f05270 */
[----:B0-----:R-:W-:-:S12]  /*1090*/  CS2R R2, SRZ ;  /* 0x0000000000027805 */ /* 0x001fd8000001ff00 */
[----:B------:R-:W-:Y:S05]  /*10a0*/  @!P0 BRA `(.L_x_551) ;  /* 0x00000e0000008947 */ /* 0x000fea0003800000 */
[----:B------:R-:W-:Y:S01]  /*10b0*/  HFMA2.MMA R2, -RZ, RZ, 0, 0 ;  /* 0x00000000ff027435 */ /* 0x000fe200000001ff */
[----:B------:R-:W-:Y:S01]  /*10c0*/  MOV R3, R0 ;  /* 0x0000000000037202 */ /* 0x000fe20000000f00 */
[----:B------:R-:W-:-:S05]  /*10d0*/  IMAD.MOV.U32 R8, RZ, RZ, c[0x0][0x168] ;  /* 0x00005a00ff087624 */ /* 0x000fca00078e00ff */
        /* <DEDUP_REMOVED lines=221> */
.L_x_551:
        /* <DEDUP_REMOVED lines=12> */
[C---:B------:R-:W-:Y:S01]  /*1f70*/  FFMA.FTZ R6, R7.reuse, -0.69314718246459960938, |R4| ;  /* 0xbf31721807067823 */ /* 0x040fe20000010404 */
[----:B------:R-:W-:Y:S02]  /*1f80*/  IADD3.X R3, RZ, c[0x0][0x364], RZ, P0, !PT ;  /* 0x0000d900ff037a10 */ /* 0x000fe400007fe4ff */
[----:B------:R-:W-:Y:S01]  /*1f90*/  ISETP.GE.AND P0, PT, R0, c[0x0][0x160], PT ;  /* 0x0000580000007a0c */ /* 0x000fe20003f06270 */
        /* <DEDUP_REMOVED lines=10> */
[----:B------:R0:W-:Y:S01]  /*2040*/  STG.E.U16 [R2.64], R4 ;  /* 0x0000000402007986 */ /* 0x0001e2000c101504 */
[----:B------:R-:W-:Y:S05]  /*2050*/  @P0 BRA `(.L_x_550) ;  /* 0x00000fc000000947 */ /* 0x000fea0003800000 */
[----:B------:R-:W-:Y:S01]  /*2060*/  ISETP.NE.AND P0, PT, RZ, c[0x0][0x168], PT ;  /* 0x00005a00ff007a0c */ /* 0x000fe20003f05270 */
[----:B0-----:R-:W-:-:S12]  /*2070*/  CS2R R2, SRZ ;  /* 0x0000000000027805 */ /* 0x001fd8000001ff00 */
        /* <DEDUP_REMOVED lines=218> */
[----:B------:R-:W-:-:S04]  /*2e20*/  IMAD R4, R9, c[0x0][0x280], R5 ;  /* 0x0000a00009047a24 */ /* 0x000fc800078e0205 */
[----:B------:R-:W-:Y:S02]  /*2e30*/  @P0 IMAD.MOV R6, RZ, RZ, -R6 ;  /* 0x000000ffff060224 */ /* 0x000fe400078e0a06 */
[----:B------:R-:W-:Y:S02]  /*2e40*/  IMAD R2, R4, c[0x0][0x350], R2 ;  /* 0x0000d40004027a24 */ /* 0x000fe400078e0202 */
[----:B------:R-:W-:Y:S02]  /*2e50*/  @P0 IMAD R6, R6, c[0x0][0x28c], R7 ;  /* 0x0000a30006060a24 */ /* 0x000fe400078e0207 */
[----:B------:R-:W-:Y:S02]  /*2e60*/  IMAD R3, R4, c[0x0][0x354], R3 ;  /* 0x0000d50004037a24 */ /* 0x000fe400078e0203 */
[C---:B------:R-:W-:Y:S02]  /*2e70*/  @P0 IMAD R2, R6.reuse, c[0x0][0x358], R2 ;  /* 0x0000d60006020a24 */ /* 0x040fe400078e0202 */
[----:B------:R-:W-:-:S05]  /*2e80*/  @P0 IMAD R3, R6, c[0x0][0x35c], R3 ;  /* 0x0000d70006030a24 */ /* 0x000fca00078e0203 */
.L_x_552:
        /* <DEDUP_REMOVED lines=25> */
.L_x_550:
[----:B------:R-:W-:Y:S05]  /*3020*/  BSYNC B0 ;  /* 0x0000000000007941 */ /* 0x000fea0003800000 */
.L_x_549:
[----:B------:R-:W-:-:S13]  /*3030*/  ISETP.GE.AND P0, PT, R0, c[0x0][0x160], PT ;  /* 0x0000580000007a0c */ /* 0x000fda0003f06270 */
[----:B------:R-:W-:Y:S05]  /*3040*/  @P0 EXIT ;  /* 0x000000000000094d */ /* 0x000fea0003800000 */
[----:B------:R-:W-:Y:S01]  /*3050*/  ISETP.NE.AND P0, PT, RZ, c[0x0][0x168], PT ;  /* 0x00005a00ff007a0c */ /* 0x000fe20003f05270 */
[----:B0-----:R-:W-:-:S12]  /*3060*/  CS2R R2, SRZ ;  /* 0x0000000000027805 */ /* 0x001fd8000001ff00 */
[----:B------:R-:W-:Y:S05]  /*3070*/  @!P0 BRA `(.L_x_553) ;  /* 0x00000e0000008947 */ /* 0x000fea0003800000 */
[----:B------:R-:W-:Y:S02]  /*3080*/  MOV R2, RZ ;  /* 0x000000ff00027202 */ /* 0x000fe40000000f00 */
[----:B------:R-:W-:Y:S02]  /*3090*/  MOV R3, R0 ;  /* 0x0000000000037202 */ /* 0x000fe40000000f00 */
[----:B------:R-:W-:-:S03]  /*30a0*/  MOV R8, c[0x0][0x168] ;  /* 0x00005a0000087a02 */ /* 0x000fc60000000f00 */
[----:B------:R-:W-:Y:S01]  /*30b0*/  IMAD.HI.U32 R4, R0, c[0x0][0x170], R2 ;  /* 0x00005c0000047a27 */ /* 0x000fe200078e0002 */
[----:B------:R-:W-:-:S04]  /*30c0*/  ISETP.NE.AND P0, PT, R8, 0x1, PT ;  /* 0x000000010800780c */ /* 0x000fc80003f05270 */
[----:B------:R-:W-:-:S04]  /*30d0*/  SHF.R.U32.HI R5, RZ, c[0x0][0x174], R4 ;  /* 0x00005d00ff057a19 */ /* 0x000fc80000011604 */
[----:B------:R-:W-:-:S05]  /*30e0*/  IADD3 R3, -R5, RZ, RZ ;  /* 0x000000ff05037210 */ /* 0x000fca0007ffe1ff */
[----:B------:R-:W-:-:S04]  /*30f0*/  IMAD R0, R3, c[0x0][0x16c], R0 ;  /* 0x00005b0003007a24 */ /* 0x000fc800078e0200 */
[C---:B------:R-:W-:Y:S02]  /*3100*/  IMAD R2, R0.reuse, c[0x0][0x298], RZ ;  /* 0x0000a60000027a24 */ /* 0x040fe400078e02ff */
[----:B------:R-:W-:Y:S01]  /*3110*/  IMAD R3, R0, c[0x0][0x29c], RZ ;  /* 0x0000a70000037a24 */ /* 0x000fe200078e02ff */
        /* <DEDUP_REMOVED lines=205> */
[----:B------:R-:W-:-:S04]  /*3df0*/  @P0 IMAD.HI.U32 R0, R7, c[0x0][0x290], R6 ;  /* 0x0000a40007000a27 */ /* 0x000fc800078e0006 */
[----:B------:R-:W-:Y:S01]  /*3e00*/  IMAD R4, R4, c[0x0][0x280], R5 ;  /* 0x0000a00004047a24 */ /* 0x000fe200078e0205 */
[----:B------:R-:W-:-:S03]  /*3e10*/  @P0 SHF.R.U32.HI R0, RZ, c[0x0][0x294], R0 ;  /* 0x0000a500ff000a19 */ /* 0x000fc60000011600 */
[----:B------:R-:W-:Y:S01]  /*3e20*/  IMAD R2, R4, c[0x0][0x350], R2 ;  /* 0x0000d40004027a24 */ /* 0x000fe200078e0202 */
[----:B------:R-:W-:Y:S01]  /*3e30*/  @P0 IADD3 R6, -R0, RZ, RZ ;  /* 0x000000ff00060210 */ /* 0x000fe20007ffe1ff */
[----:B------:R-:W-:-:S04]  /*3e40*/  IMAD R3, R4, c[0x0][0x354], R3 ;  /* 0x0000d50004037a24 */ /* 0x000fc800078e0203 */
[----:B------:R-:W-:-:S04]  /*3e50*/  @P0 IMAD R6, R6, c[0x0][0x28c], R7 ;  /* 0x0000a30006060a24 */ /* 0x000fc800078e0207 */
[C---:B------:R-:W-:Y:S02]  /*3e60*/  @P0 IMAD R2, R6.reuse, c[0x0][0x358], R2 ;  /* 0x0000d60006020a24 */ /* 0x040fe400078e0202 */
[----:B------:R-:W-:-:S05]  /*3e70*/  @P0 IMAD R3, R6, c[0x0][0x35c], R3 ;  /* 0x0000d70006030a24 */ /* 0x000fca00078e0203 */
.L_x_553:
[----:B------:R-:W-:-:S04]  /*3e80*/  IADD3 R4, P0, R3, c[0x0][0x368], RZ ;  /* 0x0000da0003047a10 */ /* 0x000fc80007f1e0ff */
[----:B------:R-:W-:-:S05]  /*3e90*/  IADD3.X R5, RZ, c[0x0][0x36c], RZ, P0, !PT ;  /* 0x0000db00ff057a10 */ /* 0x000fca00007fe4ff */
[----:B------:R-:W2:Y:S01]  /*3ea0*/  LDG.E.U16 R4, [R4.64] ;  /* 0x0000000404047981 */ /* 0x000ea2000c1e1500 */
[----:B------:R-:W-:Y:S02]  /*3eb0*/  MOV R3, 0x42fc0000 ;  /* 0x42fc000000037802 */ /* 0x000fe40000000f00 */
[----:B--2---:R-:W-:-:S05]  /*3ec0*/  PRMT R4, RZ, 0x5410, R4 ;  /* 0x00005410ff047816 */ /* 0x004fca0000000004 */
[----:B------:R-:W-:-:S06]  /*3ed0*/  FMUL.FTZ R0, |R4|, 1.4426950216293334961 ;  /* 0x3fb8aa3b04007820 */ /* 0x000fcc0000410200 */
[----:B------:R-:W0:Y:S02]  /*3ee0*/  FRND.TRUNC R0, R0 ;  /* 0x0000000000007307 */ /* 0x000e24000020d000 */
[----:B0-----:R-:W-:Y:S02]  /*3ef0*/  FSETP.GT.FTZ.AND P0, PT, |R0|, 126, PT ;  /* 0x42fc00000000780b */ /* 0x001fe40003f14200 */
[----:B------:R-:W-:-:S04]  /*3f00*/  LOP3.LUT R3, R3, 0x80000000, R0, 0xb8, !PT ;  /* 0x8000000003037812 */ /* 0x000fc800078eb800 */
[----:B------:R-:W-:Y:S02]  /*3f10*/  FSEL R3, R3, R0, P0 ;  /* 0x0000000003037208 */ /* 0x000fe40000000000 */
[----:B------:R-:W-:-:S03]  /*3f20*/  IADD3 R2, P0, R2, c[0x0][0x360], RZ ;  /* 0x0000d80002027a10 */ /* 0x000fc60007f1e0ff */
[----:B------:R-:W-:-:S04]  /*3f30*/  FFMA.FTZ R6, R3, -0.69314718246459960938, |R4| ;  /* 0xbf31721803067823 */ /* 0x000fc80000010404 */
        /* <DEDUP_REMOVED lines=9> */
[----:B------:R-:W-:Y:S02]  /*3fd0*/  F2FP.BF16.PACK_AB R4, RZ, R3 ;  /* 0x00000003ff04723e */ /* 0x000fe400000010ff */
[----:B------:R-:W-:-:S05]  /*3fe0*/  IADD3.X R3, RZ, c[0x0][0x364], RZ, P0, !PT ;  /* 0x0000d900ff037a10 */ /* 0x000fca00007fe4ff */
[----:B------:R-:W-:Y:S01]  /*3ff0*/  STG.E.U16 [R2.64], R4 ;  /* 0x0000000402007986 */ /* 0x000fe2000c101504 */
[----:B------:R-:W-:Y:S05]  /*4000*/  EXIT ;  /* 0x000000000000794d */ /* 0x000fea0003800000 */
.L_x_554:
        /* <DEDUP_REMOVED lines=15> */
.L_x_2513:


//--------------------- .text._ZN2at6native27unrolled_elementwise_kernelIZZZNS0_16cosh_kernel_cudaERNS_18TensorIteratorBaseEENKUlvE0_clEvENKUlvE2_clEvEUlN3c108BFloat16EE_St5arrayIPcLm2EELi4E23TrivialOffsetCalculatorILi1EjESD_NS0_6memory15LoadWithoutCastENSE_16StoreWithoutCastEEEviT_T0_T2_T3_T4_T5_ --------------------------
	.section	.text._ZN2at6native27unrolled_elementwise_kernelIZZZNS0_16cosh_kernel_cudaERNS_18TensorIteratorBaseEENKUlvE0_clEvENKUlvE2_clEvEUlN3c108BFloat16EE_St5arrayIPcLm2EELi4E23TrivialOffsetCalculatorILi1EjESD_NS0_6memory15LoadWithoutCastENSE_16StoreWithoutCastEEEviT_T0_T2_T3_T4_T5_,"ax",@progbits
	.sectioninfo	@"SHI_REGISTERS=24"
	.align	128
        .global         _ZN2at6native27unrolled_elementwise_kernelIZZZNS0_16cosh_kernel_cudaERNS_18TensorIteratorBaseEENKUlvE0_clEvENKUlvE2_clEvEUlN3c108BFloat16EE_St5arrayIPcLm2EELi4E23TrivialOffsetCalculatorILi1EjESD_NS0_6memory15LoadWithoutCastENSE_16StoreWithoutCastEEEviT_T0_T2_T3_T4_T5_
        .type           _ZN2at6native27unrolled_elementwise_kernelIZZZNS0_16cosh_kernel_cudaERNS_18TensorIteratorBaseEENKUlvE0_clEvENKUlvE2_clEvEUlN3c108BFloat16EE_St5arrayIPcLm2EELi4E23TrivialOffsetCalculatorILi1EjESD_NS0_6memory15LoadWithoutCastENSE_16StoreWithoutCastEEEviT_T0_T2_T3_T4_T5_,@function
        .size           _ZN2at6native27unrolled_elementwise_kernelIZZZNS0_16cosh_kernel_cudaERNS_18TensorIteratorBaseEENKUlvE0_clEvENKUlvE2_clEvEUlN3c108BFloat16EE_St5arrayIPcLm2EELi4E23TrivialOffsetCalculatorILi1EjESD_NS0_6memory15LoadWithoutCastENSE_16StoreWithoutCastEEEviT_T0_T2_T3_T4_T5_,(.L_x_2514 - _ZN2at6native27unrolled_elementwise_kernelIZZZNS0_16cosh_kernel_cudaERNS_18TensorIteratorBaseEENKUlvE0_clEvENKUlvE2_clEvEUlN3c108BFloat16EE_St5arrayIPcLm2EELi4E23TrivialOffsetCalculatorILi1EjESD_NS0_6memory15LoadWithoutCastENSE_16StoreWithoutCastEEEviT_T0_T2_T3_T4_T5_)
        .other          _ZN2at6native27unrolled_elementwise_kernelIZZZNS0_16cosh_kernel_cudaERNS_18TensorIteratorBaseEENKUlvE0_clEvENKUlvE2_clEvEUlN3c108BFloat16EE_St5arrayIPcLm2EELi4E23TrivialOffsetCalculatorILi1EjESD_NS0_6memory15LoadWithoutCastENSE_16StoreWithoutCastEEEviT_T0_T2_T3_T4_T5_,@"STO_CUDA_ENTRY STV_DEFAULT"
_ZN2at6native27unrolled_elementwise_kernelIZZZNS0_16cosh_kernel_cudaERNS_18TensorIteratorBaseEENKUlvE0_clEvENKUlvE2_clEvEUlN3c108BFloat16EE_St5arrayIPcLm2EELi4E23TrivialOffsetCalculatorILi1EjESD_NS0_6memory15LoadWithoutCastENSE_16StoreWithoutCastEEEviT_T0_T2_T3_T4_T5_:
.text._ZN2at6native27unrolled_elementwise_kernelIZZZNS0_16cosh_kernel_cudaERNS_18TensorIteratorBaseEENKUlvE0_clEvENKUlvE2_clEvEUlN3c108BFloat16EE_St5arrayIPcLm2EELi4E23TrivialOffsetCalculatorILi1EjESD_NS0_6memory15LoadWithoutCastENSE_16StoreWithoutCastEEEviT_T0_T2_T3_T4_T5_:
[----:B------:R-:W-:Y:S02]  /*0000*/  IMAD.MOV.U32 R1, RZ, RZ, c[0x0][0x28] ;  /* 0x00000a00ff017624 */ /* 0x000fe400078e00ff */
[----:B------:R-:W0:Y:S01]  /*0010*/  S2R R0, SR_CTAID.X ;  /* 0x0000000000007919 */ /* 0x000e220000002500 */
[----:B------:R-:W-:Y:S01]  /*0020*/  MOV R3, 0xfffffe00 ;  /* 0xfffffe0000037802 */ /* 0x000fe20000000f00 */
[----:B------:R-:W-:Y:S01]  /*0030*/  ULDC.64 UR4, c[0x0][0x118] ;  /* 0x0000460000047ab9 */ /* 0x000fe20000000a00 */
[----:B------:R-:W-:Y:S01]  /*0040*/  PRMT R7, RZ, 0x7610, R7 ;  /* 0x00007610ff077816 */ /* 0x000fe20000000007 */
[----:B------:R-:W1:Y:S01]  /*0050*/  S2R R5, SR_TID.X ;  /* 0x0000000000057919 */ /* 0x000e620000002100 */
[----:B------:R-:W-:Y:S02]  /*0060*/  PRMT R8, RZ, 0x7610, R8 ;  /* 0x00007610ff087816 */ /* 0x000fe40000000008 */
[----:B------:R-:W-:Y:S01]  /*0070*/  PRMT R6, RZ, 0x7610, R6 ;  /* 0x00007610ff067816 */ /* 0x000fe20000000006 */
[----:B0-----:R-:W-:Y:S02]  /*0080*/  IMAD R2, R0, R3, c[0x0][0x160] ;  /* 0x0000580000027624 */ /* 0x001fe400078e0203 */
[----:B-1----:R-:W-:-:S03]  /*0090*/  IMAD.MOV.U32 R3, RZ, RZ, R5 ;  /* 0x000000ffff037224 */ /* 0x002fc600078e0005 */
[----:B------:R-:W-:-:S13]  /*00a0*/  ISETP.GE.AND P0, PT, R5, R2, PT ;  /* 0x000000020500720c */ /* 0x000fda0003f06270 */
[----:B------:R-:W-:-:S04]  /*00b0*/  @!P0 IADD3 R5, R3, 0x80, RZ ;  /* 0x0000008003058810 */ /* 0x000fc80007ffe0ff */
[----:B------:R-:W-:-:S13]  /*00c0*/  ISETP.GE.AND P1, PT, R5, R2, PT ;  /* 0x000000020500720c */ /* 0x000fda0003f26270 */
[C---:B------:R-:W-:Y:S02]  /*00d0*/  @!P1 LEA R10, R0.reuse, R5, 0x9 ;  /* 0x00000005000a9211 */ /* 0x040fe400078e48ff */
[----:B------:R-:W-:Y:S02]  /*00e0*/  @!P1 IADD3 R5, R5, 0x80, RZ ;  /* 0x0000008005059810 */ /* 0x000fe40007ffe0ff */
[----:B------:R-:W-:Y:S02]  /*00f0*/  @!P1 MOV R11, 0x2 ;  /* 0x00000002000b9802 */ /* 0x000fe40000000f00 */
[----:B------:R-:W-:Y:S02]  /*0100*/  ISETP.GE.AND P3, PT, R5, R2, PT ;  /* 0x000000020500720c */ /* 0x000fe40003f66270 */
[----:B------:R-:W-:Y:S01]  /*0110*/  @!P0 LEA R4, R0, R3, 0x9 ;  /* 0x0000000300048211 */ /* 0x000fe200078e48ff */
[----:B------:R-:W-:Y:S01]  /*0120*/  @!P1 IMAD.WIDE.U32 R10, R10, R11, c[0x0][0x170] ;  /* 0x00005c000a0a9625 */ /* 0x000fe200078e000b */
[----:B------:R-:W-:-:S02]  /*0130*/  IADD3 R21, R3, 0x80, RZ ;  /* 0x0000008003157810 */ /* 0x000fc40007ffe0ff */
[----:B------:R-:W-:Y:S02]  /*0140*/  PRMT R9, RZ, 0x7610, R9 ;  /* 0x00007610ff097816 */ /* 0x000fe40000000009 */
[----:B------:R0:W5:Y:S05]  /*0150*/  @!P1 LDG.E.U16 R7, [R10.64] ;  /* 0x000000040a079981 */ /* 0x00016a000c1e1500 */
[----:B------:R-:W-:Y:S01]  /*0160*/  @!P3 IMAD R14, R0, 0x200, R5 ;  /* 0x00000200000eb824 */ /* 0x000fe200078e0205 */
[----:B------:R-:W-:Y:S01]  /*0170*/  @!P3 IADD3 R5, R5, 0x80, RZ ;  /* 0x000000800505b810 */ /* 0x000fe20007ffe0ff */
[----:B------:R-:W-:-:S03]  /*0180*/  @!P3 IMAD.MOV.U32 R15, RZ, RZ, 0x2 ;  /* 0x00000002ff0fb424 */ /* 0x000fc600078e00ff */
[----:B------:R-:W-:Y:S01]  /*0190*/  ISETP.GE.AND P2, PT, R5, R2, PT ;  /* 0x000000020500720c */ /* 0x000fe20003f46270 */
[----:B------:R-:W-:Y:S01]  /*01a0*/  @!P3 IMAD.WIDE.U32 R14, R14, R15, c[0x0][0x170] ;  /* 0x00005c000e0eb625 */ /* 0x000fe200078e000f */
[C---:B------:R-:W-:Y:S02]  /*01b0*/  IADD3 R17, R3.reuse, 0x100, RZ ;  /* 0x0000010003117810 */ /* 0x040fe40007ffe0ff */
[----:B------:R-:W-:Y:S02]  /*01c0*/  IADD3 R19, R3, 0x180, RZ ;  /* 0x0000018003137810 */ /* 0x000fe40007ffe0ff */
[C---:B0-----:R-:W-:Y:S01]  /*01d0*/  @!P0 LEA R10, R0.reuse, R3, 0x9 ;  /* 0x00000003000a8211 */ /* 0x041fe200078e48ff */
[----:B------:R-:W-:Y:S01]  /*01e0*/  @!P0 IMAD.MOV.U32 R3, RZ, RZ, R21 ;  /* 0x000000ffff038224 */ /* 0x000fe200078e0015 */
[----:B------:R-:W-:Y:S01]  /*01f0*/  @!P0 MOV R11, 0x2 ;  /* 0x00000002000b8802 */ /* 0x000fe20000000f00 */
[----:B------:R-:W-:Y:S01]  /*0200*/  BSSY B0, `(.L_x_555) ;  /* 0x0000021000007945 */ /* 0x000fe20003800000 */
[----:B------:R0:W5:Y:S03]  /*0210*/  @!P3 LDG.E.U16 R8, [R14.64] ;  /* 0x000000040e08b981 */ /* 0x000166000c1e1500 */
[----:B------:R-:W-:Y:S01]  /*0220*/  @!P2 LEA R12, R0, R5, 0x9 ;  /* 0x00000005000ca211 */ /* 0x000fe200078e48ff */
[----:B------:R-:W-:-:S02]  /*0230*/  @!P2 IMAD.MOV.U32 R13, RZ, RZ, 0x2 ;  /* 0x00000002ff0da424 */ /* 0x000fc400078e00ff */
[----:B------:R-:W-:Y:S02]  /*0240*/  @!P0 IMAD.MOV.U32 R5, RZ, RZ, 0x2 ;  /* 0x00000002ff058424 */ /* 0x000fe400078e00ff */
[----:B------:R-:W-:-:S04]  /*0250*/  @!P2 IMAD.WIDE.U32 R12, R12, R13, c[0x0][0x170] ;  /* 0x00005c000c0ca625 */ /* 0x000fc800078e000d */
[----:B------:R-:W-:Y:S01]  /*0260*/  @!P0 IMAD.WIDE.U32 R4, R4, R5, c[0x0][0x170] ;  /* 0x00005c0004048625 */ /* 0x000fe200078e0005 */
[----:B------:R0:W5:Y:S01]  /*0270*/  @!P2 LDG.E.U16 R6, [R12.64] ;  /* 0x000000040c06a981 */ /* 0x000162000c1e1500 */
[-C--:B------:R-:W-:Y:S02]  /*0280*/  ISETP.GE.AND P5, PT, R21, R2.reuse, PT ;  /* 0x000000021500720c */ /* 0x080fe40003fa6270 */
[-C--:B------:R-:W-:Y:S01]  /*0290*/  ISETP.GE.AND P3, PT, R17, R2.reuse, PT ;  /* 0x000000021100720c */ /* 0x080fe20003f66270 */
[----:B------:R1:W5:Y:S01]  /*02a0*/  @!P0 LDG.E.U16 R9, [R4.64] ;  /* 0x0000000404098981 */ /* 0x000362000c1e1500 */
[-C--:B------:R-:W-:Y:S02]  /*02b0*/  ISETP.GE.AND P1, PT, R19, R2.reuse, PT ;  /* 0x000000021300720c */ /* 0x080fe40003f26270 */
[----:B------:R-:W-:Y:S01]  /*02c0*/  ISETP.GE.AND P2, PT, R3, R2, PT ;  /* 0x000000020300720c */ /* 0x000fe20003f46270 */
[----:B-1----:R-:W-:Y:S01]  /*02d0*/  @!P0 IMAD.WIDE.U32 R4, R10, R11, c[0x0][0x168] ;  /* 0x00005a000a048625 */ /* 0x002fe200078e000b */
[----:B------:R-:W-:Y:S06]  /*02e0*/  @P0 BRA `(.L_x_556) ;  /* 0x0000012000000947 */ /* 0x000fec0003800000 */
[----:B0----5:R-:W-:Y:S01]  /*02f0*/  PRMT R9, RZ, 0x5410, R9 ;  /* 0x00005410ff097816 */ /* 0x021fe20000000009 */
        /* <DEDUP_REMOVED lines=17> */
.L_x_556:
[----:B0-----:R-:W-:Y:S05]  /*0410*/  BSYNC B0 ;  /* 0x0000000000007941 */ /* 0x001fea0003800000 */
.L_x_555:
        /* <DEDUP_REMOVED lines=20> */
.L_x_558:
[----:B------:R-:W-:Y:S05]  /*0560*/  BSYNC B0 ;  /* 0x0000000000007941 */ /* 0x000fea0003800000 */
.L_x_557:
        /* <DEDUP_REMOVED lines=20> */
.L_x_560:
[----:B------:R-:W-:Y:S05]  /*06b0*/  BSYNC B0 ;  /* 0x0000000000007941 */ /* 0x000fea0003800000 */
.L_x_559:
        /* <DEDUP_REMOVED lines=20> */
.L_x_562:
[----:B------:R-:W-:Y:S05]  /*0800*/  BSYNC B0 ;  /* 0x0000000000007941 */ /* 0x000fea0003800000 */
.L_x_561:
[----:B-----5:R0:W-:Y:S01]  /*0810*/  @!P0 STG.E.U16 [R4.64], R9 ;  /* 0x0000000904008986 */ /* 0x0201e2000c101504 */
[----:B------:R-:W-:Y:S01]  /*0820*/  BSSY B0, `(.L_x_563) ;  /* 0x000000d000007945 */ /* 0x000fe20003800000 */
[----:B------:R-:W-:Y:S05]  /*0830*/  @P2 BRA `(.L_x_564) ;  /* 0x000000b000002947 */ /* 0x000fea0003800000 */
[----:B0-----:R-:W-:Y:S01]  /*0840*/  IMAD R4, R0, 0x200, R3 ;  /* 0x0000020000047824 */ /* 0x001fe200078e0203 */
[----:B------:R-:W-:Y:S01]  /*0850*/  IADD3 R3, R3, 0x80, RZ ;  /* 0x0000008003037810 */ /* 0x000fe20007ffe0ff */
[----:B------:R-:W-:Y:S01]  /*0860*/  HFMA2.MMA R9, -RZ, RZ, 0, 1.1920928955078125e-07 ;  /* 0x00000002ff097435 */ /* 0x000fe200000001ff */
[----:B------:R-:W-:Y:S02]  /*0870*/  PRMT R11, R7, 0x7610, R11 ;  /* 0x00007610070b7816 */ /* 0x000fe4000000000b */
[----:B------:R-:W-:-:S07]  /*0880*/  ISETP.GE.AND P0, PT, R3, R2, PT ;  /* 0x000000020300720c */ /* 0x000fce0003f06270 */
[----:B------:R-:W-:-:S05]  /*0890*/  IMAD.WIDE.U32 R4, R4, R9, c[0x0][0x168] ;  /* 0x00005a0004047625 */ /* 0x000fca00078e0009 */
[----:B------:R0:W-:Y:S01]  /*08a0*/  STG.E.U16 [R4.64], R11 ;  /* 0x0000000b04007986 */ /* 0x0001e2000c101504 */
[----:B------:R-:W-:Y:S01]  /*08b0*/  @!P0 IMAD R6, R0, 0x200, R3 ;  /* 0x0000020000068824 */ /* 0x000fe200078e0203 */
[----:B------:R-:W-:-:S03]  /*08c0*/  @!P0 IADD3 R3, R3, 0x80, RZ ;  /* 0x0000008003038810 */ /* 0x000fc60007ffe0ff */
[----:B------:R-:W-:-:S05]  /*08d0*/  @!P0 IMAD.WIDE.U32 R6, R6, R9, c[0x0][0x168] ;  /* 0x00005a0006068625 */ /* 0x000fca00078e0009 */
[----:B------:R0:W-:Y:S02]  /*08e0*/  @!P0 STG.E.U16 [R6.64], R8 ;  /* 0x0000000806008986 */ /* 0x0001e4000c101504 */
.L_x_564:
[----:B------:R-:W-:Y:S05]  /*08f0*/  BSYNC B0 ;  /* 0x0000000000007941 */ /* 0x000fea0003800000 */
.L_x_563:
[----:B------:R-:W-:-:S13]  /*0900*/  ISETP.GE.AND P0, PT, R3, R2, PT ;  /* 0x000000020300720c */ /* 0x000fda0003f06270 */
[----:B------:R-:W-:Y:S05]  /*0910*/  @P0 EXIT ;  /* 0x000000000000094d */ /* 0x000fea0003800000 */
[----:B------:R-:W-:Y:S01]  /*0920*/  LEA R3, R0, R3, 0x9 ;  /* 0x0000000300037211 */ /* 0x000fe200078e48ff */
[----:B------:R-:W-:-:S04]  /*0930*/  IMAD.MOV.U32 R2, RZ, RZ, 0x2 ;  /* 0x00000002ff027424 */ /* 0x000fc800078e00ff */
[----:B------:R-:W-:-:S05]  /*0940*/  IMAD.WIDE.U32 R2, R3, R2, c[0x0][0x168] ;  /* 0x00005a0003027625 */ /* 0x000fca00078e0002 */
[----:B------:R-:W-:Y:S01]  /*0950*/  STG.E.U16 [R2.64], R10 ;  /* 0x0000000a02007986 */ /* 0x000fe2000c101504 */
[----:B------:R-:W-:Y:S05]  /*0960*/  EXIT ;  /* 0x000000000000794d */ /* 0x000fea0003800000 */
.L_x_565:
        /* <DEDUP_REMOVED lines=9> */
.L_x_2514:


//--------------------- .text._ZN2at6native29vectorized_elementwise_kernelILi2EZZZNS0_16cosh_kernel_cudaERNS_18TensorIteratorBaseEENKUlvE0_clEvENKUlvE2_clEvEUlN3c108BFloat16EE_St5arrayIPcLm2EEEEviT0_T1_ --------------------------
	.section	.text._ZN2at6native29vectorized_elementwise_kernelILi2EZZZNS0_16cosh_kernel_cudaERNS_18TensorIteratorBaseEENKUlvE0_clEvENKUlvE2_clEvEUlN3c108BFloat16EE_St5arrayIPcLm2EEEEviT0_T1_,"ax",@progbits
	.sectioninfo	@"SHI_REGISTERS=30"
	.align	128
        .global         _ZN2at6native29vectorized_elementwise_kernelILi2EZZZNS0_16cosh_kernel_cudaERNS_18TensorIteratorBaseEENKUlvE0_clEvENKUlvE2_clEvEUlN3c108BFloat16EE_St5arrayIPcLm2EEEEviT0_T1_
        .type           _ZN2at6native29vectorized_elementwise_kernelILi2EZZZNS0_16cosh_kernel_cudaERNS_18TensorIteratorBaseEENKUlvE0_clEvENKUlvE2_clEvEUlN3c108BFloat16EE_St5arrayIPcLm2EEEEviT0_T1_,@function
        .size           _ZN2at6native29vectorized_elementwise_kernelILi2EZZZNS0_16cosh_kernel_cudaERNS_18TensorIteratorBaseEENKUlvE0_clEvENKUlvE2_clEvEUlN3c108BFloat16EE_St5arrayIPcLm2EEEEviT0_T1_,(.L_x_2515 - _ZN2at6native29vectorized_elementwise_kernelILi2EZZZNS0_16cosh_kernel_cudaERNS_18TensorIteratorBaseEENKUlvE0_clEvENKUlvE2_clEvEUlN3c108BFloat16EE_St5arrayIPcLm2EEEEviT0_T1_)
        .other          _ZN2at6native29vectorized_elementwise_kernelILi2EZZZNS0_16cosh_kernel_cudaERNS_18TensorIteratorBaseEENKUlvE0_clEvENKUlvE2_clEvEUlN3c108BFloat16EE_St5arrayIPcLm2EEEEviT0_T1_,@"STO_CUDA_ENTRY STV_DEFAULT"
_ZN2at6native29vectorized_elementwise_kernelILi2EZZZNS0_16cosh_kernel_cudaERNS_18TensorIteratorBaseEENKUlvE0_clEvENKUlvE2_clEvEUlN3c108BFloat16EE_St5arrayIPcLm2EEEEviT0_T1_:
.text._ZN2at6native29vectorized_elementwise_kernelILi2EZZZNS0_16cosh_kernel_cudaERNS_18TensorIteratorBaseEENKUlvE0_clEvENKUlvE2_clEvEUlN3c108BFloat16EE_St5arrayIPcLm2EEEEviT0_T1_:
[----:B------:R-:W-:Y:S02]  /*0000*/  MOV R1, c[0x0][0x28] ;  /* 0x00000a0000017a02 */ /* 0x000fe40000000f00 */
[----:B------:R-:W0:Y:S01]  /*0010*/  S2R R0, SR_CTAID.X ;  /* 0x0000000000007919 */ /* 0x000e220000002500 */
[----:B------:R-:W-:Y:S01]  /*0020*/  ULDC.64 UR4, c[0x0][0x118] ;  /* 0x0000460000047ab9 */ /* 0x000fe20000000a00 */
[----:B0-----:R-:W-:-:S05]  /*0030*/  IMAD.SHL.U32 R0, R0, 0x400, RZ ;  /* 0x0000040000007824 */ /* 0x001fca00078e00ff */
[----:B------:R-:W-:-:S04]  /*0040*/  IADD3 R11, -R0, c[0x0][0x160], RZ ;  /* 0x00005800000b7a10 */ /* 0x000fc80007ffe1ff */
[----:B------:R-:W-:-:S13]  /*0050*/  ISETP.GE.U32.AND P0, PT, R11, 0x400, PT ;  /* 0x000004000b00780c */ /* 0x000fda0003f06070 */
[----:B------:R-:W-:Y:S05]  /*0060*/  @!P0 BRA `(.L_x_566) ;  /* 0x0000094000008947 */ /* 0x000fea0003800000 */
[----:B------:R-:W0:Y:S01]  /*0070*/  S2R R2, SR_TID.X ;  /* 0x0000000000027919 */ /* 0x000e220000002100 */
[----:B------:R-:W-:-:S10]  /*0080*/  HFMA2.MMA R3, -RZ, RZ, 0, 1.1920928955078125e-07 ;  /* 0x00000002ff037435 */ /* 0x000fd400000001ff */
[----:B------:R-:W-:-:S06]  /*0090*/  IMAD.WIDE R4, R0, R3, c[0x0][0x170] ;  /* 0x00005c0000047625 */ /* 0x000fcc00078e0203 */
[----:B0-----:R-:W-:-:S05]  /*00a0*/  IMAD.WIDE.U32 R4, R2, 0x4, R4 ;  /* 0x0000000402047825 */ /* 0x001fca00078e0004 */
[----:B------:R-:W2:Y:S04]  /*00b0*/  LDG.E R7, [R4.64] ;  /* 0x0000000404077981 */ /* 0x000ea8000c1e1900 */
[----:B------:R-:W3:Y:S04]  /*00c0*/  LDG.E R8, [R4.64+0x200] ;  /* 0x0002000404087981 */ /* 0x000ee8000c1e1900 */
[----:B------:R3:W4:Y:S04]  /*00d0*/  LDG.E R17, [R4.64+0x400] ;  /* 0x0004000404117981 */ /* 0x000728000c1e1900 */
[----:B------:R3:W5:Y:S01]  /*00e0*/  LDG.E R15, [R4.64+0x600] ;  /* 0x00060004040f7981 */ /* 0x000762000c1e1900 */
[----:B------:R-:W-:Y:S01]  /*00f0*/  IMAD.MOV.U32 R18, RZ, RZ, 0x42fc0000 ;  /* 0x42fc0000ff127424 */ /* 0x000fe200078e00ff */
[----:B--2---:R-:W-:-:S02]  /*0100*/  PRMT R13, RZ, 0x5410, R7 ;  /* 0x00005410ff0d7816 */ /* 0x004fc40000000007 */
[----:B---3--:R-:W-:-:S03]  /*0110*/  PRMT R5, RZ, 0x5410, R8 ;  /* 0x00005410ff057816 */ /* 0x008fc60000000008 */
[----:B------:R-:W-:Y:S01]  /*0120*/  FMUL.FTZ R6, |R13|, 1.4426950216293334961 ;  /* 0x3fb8aa3b0d067820 */ /* 0x000fe20000410200 */
[----:B------:R-:W-:Y:S02]  /*0130*/  PRMT R4, RZ, 0x7610, R8 ;  /* 0x00007610ff047816 */ /* 0x000fe40000000008 */
[--C-:B----4-:R-:W-:Y:S01]  /*0140*/  PRMT R11, RZ, 0x5410, R17.reuse ;  /* 0x00005410ff0b7816 */ /* 0x110fe20000000011 */
[----:B------:R0:W1:Y:S01]  /*0150*/  FRND.TRUNC R9, R6 ;  /* 0x0000000600097307 */ /* 0x000062000020d000 */
[----:B------:R-:W-:Y:S01]  /*0160*/  FMUL.FTZ R25, |R5|, 1.4426950216293334961 ;  /* 0x3fb8aa3b05197820 */ /* 0x000fe20000410200 */
[----:B------:R-:W-:Y:S02]  /*0170*/  PRMT R17, RZ, 0x7610, R17 ;  /* 0x00007610ff117816 */ /* 0x000fe40000000011 */
[----:B------:R-:W-:Y:S01]  /*0180*/  FMUL.FTZ R23, |R11|, 1.4426950216293334961 ;  /* 0x3fb8aa3b0b177820 */ /* 0x000fe20000410200 */
[----:B-----5:R-:W-:Y:S02]  /*0190*/  PRMT R16, RZ, 0x5410, R15 ;  /* 0x00005410ff107816 */ /* 0x020fe4000000000f */
[----:B------:R-:W-:Y:S01]  /*01a0*/  FMUL.FTZ R19, |R17|, 1.4426950216293334961 ;  /* 0x3fb8aa3b11137820 */ /* 0x000fe20000410200 */
[----:B------:R-:W-:Y:S01]  /*01b0*/  FRND.TRUNC R25, R25 ;  /* 0x0000001900197307 */ /* 0x000fe2000020d000 */
[----:B0-----:R-:W-:Y:S01]  /*01c0*/  PRMT R6, RZ, 0x7610, R7 ;  /* 0x00007610ff067816 */ /* 0x001fe20000000007 */
[----:B------:R-:W-:Y:S01]  /*01d0*/  FMUL.FTZ R7, |R4|, 1.4426950216293334961 ;  /* 0x3fb8aa3b04077820 */ /* 0x000fe20000410200 */
[----:B------:R-:W-:Y:S01]  /*01e0*/  PRMT R15, RZ, 0x7610, R15 ;  /* 0x00007610ff0f7816 */ /* 0x000fe2000000000f */
[----:B------:R-:W-:-:S02]  /*01f0*/  FMUL.FTZ R10, |R16|, 1.4426950216293334961 ;  /* 0x3fb8aa3b100a7820 */ /* 0x000fc40000410200 */
[----:B------:R-:W-:Y:S01]  /*0200*/  FMUL.FTZ R21, |R6|, 1.4426950216293334961 ;  /* 0x3fb8aa3b06157820 */ /* 0x000fe20000410200 */
[----:B-1----:R-:W-:Y:S01]  /*0210*/  FSETP.GT.FTZ.AND P0, PT, |R9|, 126, PT ;  /* 0x42fc00000900780b */ /* 0x002fe20003f14200 */
[----:B------:R-:W0:Y:S01]  /*0220*/  FRND.TRUNC R7, R7 ;  /* 0x0000000700077307 */ /* 0x000e22000020d000 */
[----:B------:R-:W-:Y:S01]  /*0230*/  LOP3.LUT R14, R18, 0x80000000, R9, 0xb8, !PT ;  /* 0x80000000120e7812 */ /* 0x000fe200078eb809 */
[----:B------:R-:W-:-:S03]  /*0240*/  FMUL.FTZ R22, |R15|, 1.4426950216293334961 ;  /* 0x3fb8aa3b0f167820 */ /* 0x000fc60000410200 */
[----:B------:R-:W-:-:S03]  /*0250*/  FSEL R14, R14, R9, P0 ;  /* 0x000000090e0e7208 */ /* 0x000fc60000000000 */
[----:B------:R-:W1:Y:S02]  /*0260*/  FRND.TRUNC R21, R21 ;  /* 0x0000001500157307 */ /* 0x000e64000020d000 */
[----:B------:R-:W-:-:S04]  /*0270*/  FFMA.FTZ R27, R14, -0.69314718246459960938, |R13| ;  /* 0xbf3172180e1b7823 */ /* 0x000fc8000001040d */
[----:B------:R-:W-:Y:S02]  /*0280*/  FFMA.FTZ R27, R14, 1.9046542121259335545e-09, R27 ;  /* 0x3102e3080e1b7823 */ /* 0x000fe4000001001b */
[----:B------:R-:W2:Y:S01]  /*0290*/  FRND.TRUNC R23, R23 ;  /* 0x0000001700177307 */ /* 0x000ea2000020d000 */
[----:B0-----:R-:W-:Y:S01]  /*02a0*/  LOP3.LUT R20, R18, 0x80000000, R7, 0xb8, !PT ;  /* 0x8000000012147812 */ /* 0x001fe200078eb807 */
[----:B------:R-:W-:Y:S01]  /*02b0*/  FMUL.FTZ R12, R27, 1.4426950216293334961 ;  /* 0x3fb8aa3b1b0c7820 */ /* 0x000fe20000410000 */
[----:B-1----:R-:W-:-:S05]  /*02c0*/  FSETP.GT.FTZ.AND P0, PT, |R21|, 126, PT ;  /* 0x42fc00001500780b */ /* 0x002fca0003f14200 */
[----:B------:R-:W-:Y:S01]  /*02d0*/  FRND.TRUNC R19, R19 ;  /* 0x0000001300137307 */ /* 0x000fe2000020d000 */
[----:B------:R-:W-:-:S04]  /*02e0*/  LOP3.LUT R8, R18, 0x80000000, R21, 0xb8, !PT ;  /* 0x8000000012087812 */ /* 0x000fc800078eb815 */
[----:B------:R-:W-:Y:S02]  /*02f0*/  FSEL R13, R8, R21, P0 ;  /* 0x00000015080d7208 */ /* 0x000fe40000000000 */
[----:B------:R-:W-:Y:S01]  /*0300*/  FSETP.GT.FTZ.AND P0, PT, |R25|, 126, PT ;  /* 0x42fc00001900780b */ /* 0x000fe20003f14200 */
[----:B------:R0:W1:Y:S01]  /*0310*/  FRND.TRUNC R9, R10 ;  /* 0x0000000a00097307 */ /* 0x000062000020d000 */
[----:B------:R-:W-:Y:S01]  /*0320*/  LOP3.LUT R8, R18, 0x80000000, R25, 0xb8, !PT ;  /* 0x8000000012087812 */ /* 0x000fe200078eb819 */
[----:B------:R-:W-:-:S03]  /*0330*/  FFMA.FTZ R6, R13, -0.69314718246459960938, |R6| ;  /* 0xbf3172180d067823 */ /* 0x000fc60000010406 */
[----:B------:R-:W-:Y:S01]  /*0340*/  FSEL R8, R8, R25, P0 ;  /* 0x0000001908087208 */ /* 0x000fe20000000000 */
[----:B------:R-:W-:Y:S01]  /*0350*/  FFMA.FTZ R6, R13, 1.9046542121259335545e-09, R6 ;  /* 0x3102e3080d067823 */ /* 0x000fe20000010006 */
[----:B------:R-:W-:Y:S01]  /*0360*/  FSETP.GT.FTZ.AND P0, PT, |R7|, 126, PT ;  /* 0x42fc00000700780b */ /* 0x000fe20003f14200 */
[----:B------:R3:W4:Y:S02]  /*0370*/  FRND.TRUNC R21, R22 ;  /* 0x0000001600157307 */ /* 0x000724000020d000 */
[----:B------:R-:W-:Y:S01]  /*0380*/  FFMA.FTZ R25, R8, -0.69314718246459960938, |R5| ;  /* 0xbf31721808197823 */ /* 0x000fe20000010405 */
[----:B------:R-:W-:Y:S01]  /*0390*/  FSEL R5, R20, R7, P0 ;  /* 0x0000000714057208 */ /* 0x000fe20000000000 */
[----:B0-----:R-:W-:Y:S01]  /*03a0*/  FMUL.FTZ R10, R6, 1.4426950216293334961 ;  /* 0x3fb8aa3b060a7820 */ /* 0x001fe20000410000 */
[----:B--2---:R-:W-:Y:S01]  /*03b0*/  FSETP.GT.FTZ.AND P0, PT, |R23|, 126, PT ;  /* 0x42fc00001700780b */ /* 0x004fe20003f14200 */
[----:B------:R-:W-:Y:S02]  /*03c0*/  FFMA.FTZ R25, R8, 1.9046542121259335545e-09, R25 ;  /* 0x3102e30808197823 */ /* 0x000fe40000010019 */
[----:B------:R-:W-:Y:S01]  /*03d0*/  FFMA.FTZ R20, R5, -0.69314718246459960938, |R4| ;  /* 0xbf31721805147823 */ /* 0x000fe20000010404 */
[----:B---3--:R-:W-:Y:S01]  /*03e0*/  LOP3.LUT R22, R18, 0x80000000, R23, 0xb8, !PT ;  /* 0x8000000012167812 */ /* 0x008fe200078eb817 */
[----:B------:R0:W-:Y:S01]  /*03f0*/  MUFU.EX2 R7, R10 ;  /* 0x0000000a00077308 */ /* 0x0001e20000000800 */
[----:B-1----:R-:W-:Y:S01]  /*0400*/  FSETP.GT.FTZ.AND P1, PT, |R9|, 126, PT ;  /* 0x42fc00000900780b */ /* 0x002fe20003f34200 */
[----:B------:R-:W-:Y:S01]  /*0410*/  FFMA.FTZ R20, R5, 1.9046542121259335545e-09, R20 ;  /* 0x3102e30805147823 */ /* 0x000fe20000010014 */
[----:B------:R-:W-:Y:S01]  /*0420*/  FSEL R4, R22, R23, P0 ;  /* 0x0000001716047208 */ /* 0x000fe20000000000 */
[----:B------:R-:W-:Y:S01]  /*0430*/  FMUL.FTZ R6, R25, 1.4426950216293334961 ;  /* 0x3fb8aa3b19067820 */ /* 0x000fe20000410000 */
[----:B------:R-:W-:-:S02]  /*0440*/  FSETP.GT.FTZ.AND P0, PT, |R19|, 126, PT ;  /* 0x42fc00001300780b */ /* 0x000fc40003f14200 */
[----:B------:R-:W-:Y:S01]  /*0450*/  LOP3.LUT R22, R18, 0x80000000, R19, 0xb8, !PT ;  /* 0x8000000012167812 */ /* 0x000fe200078eb813 */
[----:B------:R-:W-:Y:S01]  /*0460*/  FFMA.FTZ R23, R4, -0.69314718246459960938, |R11| ;  /* 0xbf31721804177823 */ /* 0x000fe2000001040b */
[----:B------:R-:W1:Y:S01]  /*0470*/  MUFU.EX2 R12, R12 ;  /* 0x0000000c000c7308 */ /* 0x000e620000000800 */
[----:B------:R-:W-:Y:S01]  /*0480*/  FMUL.FTZ R11, R20, 1.4426950216293334961 ;  /* 0x3fb8aa3b140b7820 */ /* 0x000fe20000410000 */
[----:B0-----:R-:W-:Y:S01]  /*0490*/  FSEL R10, R22, R19, P0 ;  /* 0x00000013160a7208 */ /* 0x001fe20000000000 */
[----:B------:R-:W-:Y:S01]  /*04a0*/  FFMA.FTZ R23, R4, 1.9046542121259335545e-09, R23 ;  /* 0x3102e30804177823 */ /* 0x000fe20000010017 */
[----:B------:R-:W-:Y:S01]  /*04b0*/  LOP3.LUT R20, R18, 0x80000000, R9, 0xb8, !PT ;  /* 0x8000000012147812 */ /* 0x000fe200078eb809 */
[----:B------:R-:W-:Y:S01]  /*04c0*/  FADD.FTZ R4, R4, 12583037 ;  /* 0x4b40007d04047421 */ /* 0x000fe20000010000 */
[----:B----4-:R-:W-:Y:S01]  /*04d0*/  LOP3.LUT R18, R18, 0x80000000, R21, 0xb8, !PT ;  /* 0x8000000012127812 */ /* 0x010fe200078eb815 */
[----:B------:R-:W-:Y:S01]  /*04e0*/  FFMA.FTZ R19, R10, -0.69314718246459960938, |R17| ;  /* 0xbf3172180a137823 */ /* 0x000fe20000010411 */
[----:B------:R-:W-:Y:S01]  /*04f0*/  FSETP.GT.FTZ.AND P0, PT, |R21|, 126, PT ;  /* 0x42fc00001500780b */ /* 0x000fe20003f14200 */
[----:B------:R-:W0:Y:S01]  /*0500*/  MUFU.EX2 R6, R6 ;  /* 0x0000000600067308 */ /* 0x000e220000000800 */
[----:B------:R-:W-:Y:S01]  /*0510*/  FSEL R9, R20, R9, P1 ;  /* 0x0000000914097208 */ /* 0x000fe20000800000 */
[----:B------:R-:W-:Y:S01]  /*0520*/  FFMA.FTZ R19, R10, 1.9046542121259335545e-09, R19 ;  /* 0x3102e3080a137823 */ /* 0x000fe20000010013 */
[----:B------:R-:W-:Y:S01]  /*0530*/  FSEL R18, R18, R21, P0 ;  /* 0x0000001512127208 */ /* 0x000fe20000000000 */
[----:B------:R-:W-:-:S02]  /*0540*/  FMUL.FTZ R17, R23, 1.4426950216293334961 ;  /* 0x3fb8aa3b17117820 */ /* 0x000fc40000410000 */
[----:B------:R-:W-:Y:S02]  /*0550*/  FFMA.FTZ R20, R9, -0.69314718246459960938, |R16| ;  /* 0xbf31721809147823 */ /* 0x000fe40000010410 */
[----:B------:R-:W-:Y:S01]  /*0560*/  FMUL.FTZ R16, R19, 1.4426950216293334961 ;  /* 0x3fb8aa3b13107820 */ /* 0x000fe20000410000 */
[----:B------:R-:W2:Y:S01]  /*0570*/  MUFU.EX2 R11, R11 ;  /* 0x0000000b000b7308 */ /* 0x000ea20000000800 */
[----:B------:R-:W-:Y:S02]  /*0580*/  FFMA.FTZ R19, R18, -0.69314718246459960938, |R15| ;  /* 0xbf31721812137823 */ /* 0x000fe4000001040f */
[----:B------:R-:W-:Y:S02]  /*0590*/  FADD.FTZ R15, R14, 12583037 ;  /* 0x4b40007d0e0f7421 */ /* 0x000fe40000010000 */
[----:B------:R-:W-:Y:S02]  /*05a0*/  FFMA.FTZ R20, R9, 1.9046542121259335545e-09, R20 ;  /* 0x3102e30809147823 */ /* 0x000fe40000010014 */
[----:B------:R-:W-:Y:S01]  /*05b0*/  FFMA.FTZ R19, R18, 1.9046542121259335545e-09, R19 ;  /* 0x3102e30812137823 */ /* 0x000fe20000010013 */
[----:B------:R-:W-:Y:S01]  /*05c0*/  MUFU.EX2 R16, R16 ;  /* 0x0000001000107308 */ /* 0x000fe20000000800 */
[----:B------:R-:W-:Y:S01]  /*05d0*/  FMUL.FTZ R14, R20, 1.4426950216293334961 ;  /* 0x3fb8aa3b140e7820 */ /* 0x000fe20000410000 */
[----:B------:R-:W-:Y:S01]  /*05e0*/  SHF.L.U32 R15, R15, 0x17, RZ ;  /* 0x000000170f0f7819 */ /* 0x000fe200000006ff */
[----:B------:R-:W-:-:S02]  /*05f0*/  FMUL.FTZ R21, R19, 1.4426950216293334961 ;  /* 0x3fb8aa3b13157820 */ /* 0x000fc40000410000 */
[----:B------:R-:W-:Y:S02]  /*0600*/  FADD.FTZ R19, R13, 12583037 ;  /* 0x4b40007d0d137421 */ /* 0x000fe40000010000 */
[----:B-1----:R-:W-:Y:S01]  /*0610*/  FMUL.FTZ R12, R15, R12 ;  /* 0x0000000c0f0c7220 */ /* 0x002fe20000410000 */
[----:B------:R-:W1:Y:S01]  /*0620*/  MUFU.EX2 R17, R17 ;  /* 0x0000001100117308 */ /* 0x000e620000000800 */
[----:B------:R-:W-:Y:S02]  /*0630*/  FADD.FTZ R15, R8, 12583037 ;  /* 0x4b40007d080f7421 */ /* 0x000fe40000010000 */
[----:B------:R-:W-:Y:S02]  /*0640*/  FADD.FTZ R10, R10, 12583037 ;  /* 0x4b40007d0a0a7421 */ /* 0x000fe40000010000 */
[----:B------:R-:W-:Y:S01]  /*0650*/  IMAD.SHL.U32 R20, R19, 0x800000, RZ ;  /* 0x0080000013147824 */ /* 0x000fe200078e00ff */
[----:B------:R-:W-:Y:S01]  /*0660*/  SHF.L.U32 R15, R15, 0x17, RZ ;  /* 0x000000170f0f7819 */ /* 0x000fe200000006ff */
[----:B------:R-:W-:Y:S01]  /*0670*/  FADD.FTZ R19, R5, 12583037 ;  /* 0x4b40007d05137421 */ /* 0x000fe20000010000 */
[----:B------:R-:W-:Y:S01]  /*0680*/  MUFU.EX2 R14, R14 ;  /* 0x0000000e000e7308 */ /* 0x000fe20000000800 */
[----:B------:R-:W-:-:S02]  /*0690*/  FADD.FTZ R9, R9, 12583037 ;  /* 0x4b40007d09097421 */ /* 0x000fc40000010000 */
[----:B------:R-:W-:Y:S02]  /*06a0*/  FADD.FTZ R18, R18, 12583037 ;  /* 0x4b40007d12127421 */ /* 0x000fe40000010000 */
[----:B------:R-:W-:Y:S01]  /*06b0*/  FMUL.FTZ R7, R20, R7 ;  /* 0x0000000714077220 */ /* 0x000fe20000410000 */
[----:B------:R-:W-:Y:S01]  /*06c0*/  SHF.L.U32 R20, R19, 0x17, RZ ;  /* 0x0000001713147819 */ /* 0x000fe200000006ff */
[----:B0-----:R-:W-:Y:S01]  /*06d0*/  FMUL.FTZ R6, R15, R6 ;  /* 0x000000060f067220 */ /* 0x001fe20000410000 */
[----:B------:R0:W3:Y:S01]  /*06e0*/  MUFU.EX2 R13, R21 ;  /* 0x00000015000d7308 */ /* 0x0000e20000000800 */
[----:B------:R-:W-:Y:S02]  /*06f0*/  IMAD.SHL.U32 R4, R4, 0x800000, RZ ;  /* 0x0080000004047824 */ /* 0x000fe400078e00ff */
[----:B------:R-:W-:Y:S02]  /*0700*/  IMAD.SHL.U32 R18, R18, 0x800000, RZ ;  /* 0x0080000012127824 */ /* 0x000fe400078e00ff */
[----:B--2---:R-:W-:-:S02]  /*0710*/  FMUL.FTZ R11, R20, R11 ;  /* 0x0000000b140b7220 */ /* 0x004fc40000410000 */
[----:B-1----:R-:W-:Y:S01]  /*0720*/  FMUL.FTZ R17, R4, R17 ;  /* 0x0000001104117220 */ /* 0x002fe20000410000 */
[----:B------:R-:W1:Y:S01]  /*0730*/  MUFU.RCP R8, R12 ;  /* 0x0000000c00087308 */ /* 0x000e620000001000 */
[----:B0-----:R-:W-:-:S05]  /*0740*/  SHF.L.U32 R21, R10, 0x17, RZ ;  /* 0x000000170a157819 */ /* 0x001fca00000006ff */
[----:B------:R-:W-:Y:S01]  /*0750*/  FMUL.FTZ R16, R21, R16 ;  /* 0x0000001015107220 */ /* 0x000fe20000410000 */
[----:B------:R-:W-:Y:S01]  /*0760*/  SHF.L.U32 R21, R9, 0x17, RZ ;  /* 0x0000001709157819 */ /* 0x000fe200000006ff */
[----:B------:R-:W0:Y:S01]  /*0770*/  MUFU.RCP R5, R7 ;  /* 0x0000000700057308 */ /* 0x000e220000001000 */
[----:B---3--:R-:W-:-:S03]  /*0780*/  FMUL.FTZ R18, R18, R13 ;  /* 0x0000000d12127220 */ /* 0x008fc60000410000 */
[----:B------:R-:W-:-:S04]  /*0790*/  FMUL.FTZ R14, R21, R14 ;  /* 0x0000000e150e7220 */ /* 0x000fc80000410000 */
[----:B------:R-:W2:Y:S01]  /*07a0*/  MUFU.RCP R15, R6 ;  /* 0x00000006000f7308 */ /* 0x000ea20000001000 */
[----:B-1----:R-:W-:-:S04]  /*07b0*/  FMUL.FTZ R21, R8, 0.125 ;  /* 0x3e00000008157820 */ /* 0x002fc80000410000 */
[----:B------:R-:W-:-:S03]  /*07c0*/  FFMA.FTZ R12, R12, 2, R21 ;  /* 0x400000000c0c7823 */ /* 0x000fc60000010015 */
[----:B------:R-:W1:Y:S01]  /*07d0*/  MUFU.RCP R19, R11 ;  /* 0x0000000b00137308 */ /* 0x000e620000001000 */
[----:B0-----:R-:W-:-:S04]  /*07e0*/  FMUL.FTZ R8, R5, 0.125 ;  /* 0x3e00000005087820 */ /* 0x001fc80000410000 */
[----:B------:R-:W-:-:S03]  /*07f0*/  FFMA.FTZ R5, R7, 2, R8 ;  /* 0x4000000007057823 */ /* 0x000fc60000010008 */
[----:B------:R-:W0:Y:S01]  /*0800*/  MUFU.RCP R4, R17 ;  /* 0x0000001100047308 */ /* 0x000e220000001000 */
[----:B--2---:R-:W-:Y:S01]  /*0810*/  FMUL.FTZ R15, R15, 0.125 ;  /* 0x3e0000000f0f7820 */ /* 0x004fe20000410000 */
[----:B------:R-:W-:-:S03]  /*0820*/  F2FP.BF16.PACK_AB R5, R5, R12 ;  /* 0x0000000c0505723e */ /* 0x000fc600000010ff */
[----:B------:R-:W-:Y:S02]  /*0830*/  FFMA.FTZ R8, R6, 2, R15 ;  /* 0x4000000006087823 */ /* 0x000fe4000001000f */
[----:B------:R-:W-:Y:S01]  /*0840*/  IMAD.WIDE.U32 R6, R0, R3, c[0x0][0x168] ;  /* 0x00005a0000067625 */ /* 0x000fe200078e0003 */
[----:B------:R-:W2:Y:S03]  /*0850*/  MUFU.RCP R9, R16 ;  /* 0x0000001000097308 */ /* 0x000ea60000001000 */
[----:B-1----:R-:W-:Y:S02]  /*0860*/  FMUL.FTZ R20, R19, 0.125 ;  /* 0x3e00000013147820 */ /* 0x002fe40000410000 */
[----:B------:R-:W-:-:S03]  /*0870*/  IMAD.WIDE R6, R2, 0x4, R6 ;  /* 0x0000000402067825 */ /* 0x000fc600078e0206 */
[----:B------:R-:W1:Y:S01]  /*0880*/  MUFU.RCP R10, R14 ;  /* 0x0000000e000a7308 */ /* 0x000e620000001000 */
[----:B0-----:R-:W-:Y:S01]  /*0890*/  FMUL.FTZ R4, R4, 0.125 ;  /* 0x3e00000004047820 */ /* 0x001fe20000410000 */
[----:B------:R-:W-:Y:S01]  /*08a0*/  STG.E [R6.64], R5 ;  /* 0x0000000506007986 */ /* 0x000fe2000c101904 */
[----:B------:R-:W-:Y:S02]  /*08b0*/  FFMA.FTZ R11, R11, 2, R20 ;  /* 0x400000000b0b7823 */ /* 0x000fe40000010014 */
[----:B------:R-:W-:-:S03]  /*08c0*/  FFMA.FTZ R4, R17, 2, R4 ;  /* 0x4000000011047823 */ /* 0x000fc60000010004 */
[----:B------:R-:W0:Y:S01]  /*08d0*/  MUFU.RCP R13, R18 ;  /* 0x00000012000d7308 */ /* 0x000e220000001000 */
[----:B--2---:R-:W-:Y:S01]  /*08e0*/  FMUL.FTZ R9, R9, 0.125 ;  /* 0x3e00000009097820 */ /* 0x004fe20000410000 */
[----:B------:R-:W-:-:S03]  /*08f0*/  F2FP.BF16.PACK_AB R11, R11, R8 ;  /* 0x000000080b0b723e */ /* 0x000fc600000010ff */
[----:B------:R-:W-:Y:S02]  /*0900*/  FFMA.FTZ R9, R16, 2, R9 ;  /* 0x4000000010097823 */ /* 0x000fe40000010009 */
[----:B------:R-:W-:Y:S01]  /*0910*/  STG.E [R6.64+0x200], R11 ;  /* 0x0002000b06007986 */ /* 0x000fe2000c101904 */
[----:B-1----:R-:W-:Y:S02]  /*0920*/  FMUL.FTZ R3, R10, 0.125 ;  /* 0x3e0000000a037820 */ /* 0x002fe40000410000 */
[----:B------:R-:W-:Y:S02]  /*0930*/  F2FP.BF16.PACK_AB R9, R9, R4 ;  /* 0x000000040909723e */ /* 0x000fe400000010ff */
[----:B------:R-:W-:-:S03]  /*0940*/  FFMA.FTZ R3, R14, 2, R3 ;  /* 0x400000000e037823 */ /* 0x000fc60000010003 */
[----:B------:R-:W-:Y:S01]  /*0950*/  STG.E [R6.64+0x400], R9 ;  /* 0x0004000906007986 */ /* 0x000fe2000c101904 */
[----:B0-----:R-:W-:-:S04]  /*0960*/  FMUL.FTZ R13, R13, 0.125 ;  /* 0x3e0000000d0d7820 */ /* 0x001fc80000410000 */
[----:B------:R-:W-:-:S05]  /*0970*/  FFMA.FTZ R18, R18, 2, R13 ;  /* 0x4000000012127823 */ /* 0x000fca000001000d */
[----:B------:R-:W-:-:S05]  /*0980*/  F2FP.BF16.PACK_AB R3, R18, R3 ;  /* 0x000000031203723e */ /* 0x000fca00000010ff */
[----:B------:R-:W-:Y:S01]  /*0990*/  STG.E [R6.64+0x600], R3 ;  /* 0x0006000306007986 */ /* 0x000fe2000c101904 */
[----:B------:R-:W-:Y:S05]  /*09a0*/  EXIT ;  /* 0x000000000000794d */ /* 0x000fea0003800000 */
.L_x_566:
[----:B------:R-:W0:Y:S01]  /*09b0*/  S2R R17, SR_TID.X ;  /* 0x0000000000117919 */ /* 0x000e220000002100 */
[----:B------:R-:W-:Y:S02]  /*09c0*/  PRMT R18, RZ, 0x7610, R18 ;  /* 0x00007610ff127816 */ /* 0x000fe40000000012 */
[----:B0-----:R-:W-:Y:S02]  /*09d0*/  ISETP.GE.AND P0, PT, R17, R11, PT ;  /* 0x0000000b1100720c */ /* 0x001fe40003f06270 */
[----:B------:R-:W-:-:S11]  /*09e0*/  MOV R7, R17 ;  /* 0x0000001100077202 */ /* 0x000fd60000000f00 */
[----:B------:R-:W-:Y:S02]  /*09f0*/  @!P0 IADD3 R19, R0, R7, RZ ;  /* 0x0000000700138210 */ /* 0x000fe40007ffe0ff */
[----:B------:R-:W-:-:S04]  /*0a00*/  @!P0 IADD3 R7, R7, 0x80, RZ ;  /* 0x0000008007078810 */ /* 0x000fc80007ffe0ff */
[----:B------:R-:W-:-:S13]  /*0a10*/  ISETP.GE.AND P6, PT, R7, R11, PT ;  /* 0x0000000b0700720c */ /* 0x000fda0003fc6270 */
[----:B------:R-:W-:Y:S01]  /*0a20*/  @!P6 IMAD.IADD R8, R0, 0x1, R7 ;  /* 0x000000010008e824 */ /* 0x000fe200078e0207 */
[----:B------:R-:W-:Y:S02]  /*0a30*/  @!P6 IADD3 R7, R7, 0x80, RZ ;  /* 0x000000800707e810 */ /* 0x000fe40007ffe0ff */
[----:B------:R-:W-:Y:S02]  /*0a40*/  @!P6 MOV R9, 0x2 ;  /* 0x000000020009e802 */ /* 0x000fe40000000f00 */
[----:B------:R-:W-:-:S03]  /*0a50*/  ISETP.GE.AND P5, PT, R7, R11, PT ;  /* 0x0000000b0700720c */ /* 0x000fc60003fa6270 */
[----:B------:R-:W-:-:S05]  /*0a60*/  @!P6 IMAD.WIDE.U32 R8, R8, R9, c[0x0][0x170] ;  /* 0x00005c000808e625 */ /* 0x000fca00078e0009 */
[----:B------:R0:W5:Y:S05]  /*0a70*/  @!P6 LDG.E.U16 R18, [R8.64] ;  /* 0x000000040812e981 */ /* 0x00016a000c1e1500 */
[----:B------:R-:W-:Y:S02]  /*0a80*/  @!P5 IADD3 R2, R0, R7, RZ ;  /* 0x000000070002d210 */ /* 0x000fe40007ffe0ff */
[----:B------:R-:W-:-:S04]  /*0a90*/  @!P5 IADD3 R7, R7, 0x80, RZ ;  /* 0x000000800707d810 */ /* 0x000fc80007ffe0ff */
[----:B------:R-:W-:-:S13]  /*0aa0*/  ISETP.GE.AND P4, PT, R7, R11, PT ;  /* 0x0000000b0700720c */ /* 0x000fda0003f86270 */
[----:B------:R-:W-:Y:S02]  /*0ab0*/  @!P4 IADD3 R20, R0, R7, RZ ;  /* 0x000000070014c210 */ /* 0x000fe40007ffe0ff */
[----:B------:R-:W-:-:S04]  /*0ac0*/  @!P4 IADD3 R7, R7, 0x80, RZ ;  /* 0x000000800707c810 */ /* 0x000fc80007ffe0ff */
[----:B------:R-:W-:-:S13]  /*0ad0*/  ISETP.GE.AND P3, PT, R7, R11, PT ;  /* 0x0000000b0700720c */ /* 0x000fda0003f66270 */
[----:B------:R-:W-:Y:S01]  /*0ae0*/  @!P3 IMAD.IADD R5, R0, 0x1, R7 ;  /* 0x000000010005b824 */ /* 0x000fe200078e0207 */
[----:B------:R-:W-:-:S04]  /*0af0*/  @!P3 IADD3 R7, R7, 0x80, RZ ;  /* 0x000000800707b810 */ /* 0x000fc80007ffe0ff */
[----:B------:R-:W-:-:S13]  /*0b00*/  ISETP.GE.AND P2, PT, R7, R11, PT ;  /* 0x0000000b0700720c */ /* 0x000fda0003f46270 */
[----:B------:R-:W-:Y:S02]  /*0b10*/  @!P2 IADD3 R4, R0, R7, RZ ;  /* 0x000000070004a210 */ /* 0x000fe40007ffe0ff */
[----:B------:R-:W-:-:S04]  /*0b20*/  @!P2 IADD3 R7, R7, 0x80, RZ ;  /* 0x000000800707a810 */ /* 0x000fc80007ffe0ff */
[----:B------:R-:W-:Y:S02]  /*0b30*/  ISETP.GE.AND P1, PT, R7, R11, PT ;  /* 0x0000000b0700720c */ /* 0x000fe40003f26270 */
[----:B------:R-:W-:-:S11]  /*0b40*/  @!P4 MOV R21, 0x2 ;  /* 0x000000020015c802 */ /* 0x000fd60000000f00 */
[----:B------:R-:W-:Y:S02]  /*0b50*/  @!P1 IADD3 R6, R0, R7, RZ ;  /* 0x0000000700069210 */ /* 0x000fe40007ffe0ff */
[----:B------:R-:W-:-:S04]  /*0b60*/  @!P1 IADD3 R7, R7, 0x80, RZ ;  /* 0x0000008007079810 */ /* 0x000fc80007ffe0ff */
[----:B------:R-:W-:Y:S01]  /*0b70*/  ISETP.GE.AND P6, PT, R7, R11, PT ;  /* 0x0000000b0700720c */ /* 0x000fe20003fc6270 */
[----:B------:R-:W-:Y:S01]  /*0b80*/  @!P5 IMAD.MOV.U32 R3, RZ, RZ, 0x2 ;  /* 0x00000002ff03d424 */ /* 0x000fe200078e00ff */
[----:B------:R-:W-:Y:S01]  /*0b90*/  PRMT R16, RZ, 0x7610, R16 ;  /* 0x00007610ff107816 */ /* 0x000fe20000000010 */
[----:B------:R-:W-:Y:S01]  /*0ba0*/  @!P4 IMAD.WIDE.U32 R20, R20, R21, c[0x0][0x170] ;  /* 0x00005c001414c625 */ /* 0x000fe200078e0015 */
[----:B------:R-:W-:-:S03]  /*0bb0*/  PRMT R15, RZ, 0x7610, R15 ;  /* 0x00007610ff0f7816 */ /* 0x000fc6000000000f */
[----:B------:R-:W-:Y:S01]  /*0bc0*/  @!P5 IMAD.WIDE.U32 R2, R2, R3, c[0x0][0x170] ;  /* 0x00005c000202d625 */ /* 0x000fe200078e0003 */
[----:B------:R1:W5:Y:S01]  /*0bd0*/  @!P4 LDG.E.U16 R16, [R20.64] ;  /* 0x000000041410c981 */ /* 0x000362000c1e1500 */
[----:B0-----:R-:W-:Y:S02]  /*0be0*/  @!P2 MOV R9, 0x2 ;  /* 0x000000020009a802 */ /* 0x001fe40000000f00 */
[----:B------:R-:W-:Y:S01]  /*0bf0*/  @!P3 IMAD.MOV.U32 R22, RZ, RZ, 0x2 ;  /* 0x00000002ff16b424 */ /* 0x000fe200078e00ff */
[----:B------:R0:W5:Y:S01]  /*0c00*/  @!P5 LDG.E.U16 R15, [R2.64] ;  /* 0x00000004020fd981 */ /* 0x000162000c1e1500 */
[----:B------:R-:W-:Y:S01]  /*0c10*/  @!P6 MOV R25, 0x2 ;  /* 0x000000020019e802 */ /* 0x000fe20000000f00 */
[----:B------:R-:W-:Y:S01]  /*0c20*/  @!P6 IMAD.IADD R8, R0, 0x1, R7 ;  /* 0x000000010008e824 */ /* 0x000fe200078e0207 */
[----:B-1----:R-:W-:Y:S02]  /*0c30*/  @!P0 MOV R20, 0x2 ;  /* 0x0000000200148802 */ /* 0x002fe40000000f00 */
[----:B------:R-:W-:Y:S01]  /*0c40*/  PRMT R10, RZ, 0x7610, R10 ;  /* 0x00007610ff0a7816 */ /* 0x000fe2000000000a */
[----:B0-----:R-:W-:Y:S01]  /*0c50*/  @!P3 IMAD.WIDE.U32 R2, R5, R22, c[0x0][0x170] ;  /* 0x00005c000502b625 */ /* 0x001fe200078e0016 */
[----:B------:R-:W-:-:S03]  /*0c60*/  PRMT R22, RZ, 0x7610, R22 ;  /* 0x00007610ff167816 */ /* 0x000fc60000000016 */
[----:B------:R-:W-:-:S04]  /*0c70*/  @!P2 IMAD.WIDE.U32 R4, R4, R9, c[0x0][0x170] ;  /* 0x00005c000404a625 */ /* 0x000fc800078e0009 */
[----:B------:R-:W-:-:S04]  /*0c80*/  @!P6 IMAD.WIDE.U32 R8, R8, R25, c[0x0][0x170] ;  /* 0x00005c000808e625 */ /* 0x000fc800078e0019 */
[----:B------:R-:W-:Y:S01]  /*0c90*/  @!P0 IMAD.WIDE.U32 R20, R19, R20, c[0x0][0x170] ;  /* 0x00005c0013148625 */ /* 0x000fe200078e0014 */
[----:B------:R0:W5:Y:S04]  /*0ca0*/  @!P6 LDG.E.U16 R10, [R8.64] ;  /* 0x00000004080ae981 */ /* 0x000168000c1e1500 */
[----:B------:R0:W5:Y:S01]  /*0cb0*/  @!P0 LDG.E.U16 R22, [R20.64] ;  /* 0x0000000414168981 */ /* 0x000162000c1e1500 */
[----:B------:R-:W-:Y:S02]  /*0cc0*/  PRMT R14, RZ, 0x7610, R14 ;  /* 0x00007610ff0e7816 */ /* 0x000fe4000000000e */
[----:B------:R-:W-:Y:S02]  /*0cd0*/  PRMT R13, RZ, 0x7610, R13 ;  /* 0x00007610ff0d7816 */ /* 0x000fe4000000000d */
[----:B------:R-:W-:-:S02]  /*0ce0*/  @!P1 MOV R23, 0x2 ;  /* 0x0000000200179802 */ /* 0x000fc40000000f00 */
[----:B------:R-:W-:Y:S01]  /*0cf0*/  PRMT R12, RZ, 0x7610, R12 ;  /* 0x00007610ff0c7816 */ /* 0x000fe2000000000c */
[----:B------:R1:W5:Y:S02]  /*0d00*/  @!P3 LDG.E.U16 R14, [R2.64] ;  /* 0x00000004020eb981 */ /* 0x000364000c1e1500 */
[----:B------:R-:W-:Y:S02]  /*0d10*/  @!P1 IMAD.WIDE.U32 R6, R6, R23, c[0x0][0x170] ;  /* 0x00005c0006069625 */ /* 0x000fe400078e0017 */
[----:B------:R2:W5:Y:S01]  /*0d20*/  @!P2 LDG.E.U16 R13, [R4.64] ;  /* 0x00000004040da981 */ /* 0x000562000c1e1500 */
[C---:B------:R-:W-:Y:S01]  /*0d30*/  IADD3 R24, R17.reuse, 0x100, RZ ;  /* 0x0000010011187810 */ /* 0x040fe20007ffe0ff */
[----:B------:R-:W-:Y:S01]  /*0d40*/  BSSY B0, `(.L_x_567) ;  /* 0x000001e000007945 */ /* 0x000fe20003800000 */
[C---:B------:R-:W-:Y:S01]  /*0d50*/  IADD3 R26, R17.reuse, 0x180, RZ ;  /* 0x00000180111a7810 */ /* 0x040fe20007ffe0ff */
[----:B------:R0:W5:Y:S01]  /*0d60*/  @!P1 LDG.E.U16 R12, [R6.64] ;  /* 0x00000004060c9981 */ /* 0x000162000c1e1500 */
[----:B-1----:R-:W-:-:S02]  /*0d70*/  IADD3 R2, R17, 0x200, RZ ;  /* 0x0000020011027810 */ /* 0x002fc40007ffe0ff */
[C---:B--2---:R-:W-:Y:S02]  /*0d80*/  IADD3 R4, R17.reuse, 0x280, RZ ;  /* 0x0000028011047810 */ /* 0x044fe40007ffe0ff */
[-C--:B------:R-:W-:Y:S02]  /*0d90*/  ISETP.GE.AND P3, PT, R2, R11.reuse, PT ;  /* 0x0000000b0200720c */ /* 0x080fe40003f66270 */
[-C--:B------:R-:W-:Y:S02]  /*0da0*/  ISETP.GE.AND P4, PT, R4, R11.reuse, PT ;  /* 0x0000000b0400720c */ /* 0x080fe40003f86270 */
[-C--:B------:R-:W-:Y:S02]  /*0db0*/  ISETP.GE.AND P1, PT, R24, R11.reuse, PT ;  /* 0x0000000b1800720c */ /* 0x080fe40003f26270 */
[----:B------:R-:W-:Y:S02]  /*0dc0*/  ISETP.GE.AND P2, PT, R26, R11, PT ;  /* 0x0000000b1a00720c */ /* 0x000fe40003f46270 */
[----:B------:R-:W-:-:S02]  /*0dd0*/  IADD3 R4, R17, 0x80, RZ ;  /* 0x0000008011047810 */ /* 0x000fc40007ffe0ff */
[----:B------:R-:W-:Y:S01]  /*0de0*/  IADD3 R2, R17, 0x300, RZ ;  /* 0x0000030011027810 */ /* 0x000fe20007ffe0ff */
[----:B------:R-:W-:Y:S05]  /*0df0*/  @P0 BRA `(.L_x_568) ;  /* 0x0000012000000947 */ /* 0x000fea0003800000 */
        /* <DEDUP_REMOVED lines=18> */
.L_x_568:
[----:B0-----:R-:W-:Y:S05]  /*0f20*/  BSYNC B0 ;  /* 0x0000000000007941 */ /* 0x001fea0003800000 */
.L_x_567:
[-C--:B------:R-:W-:Y:S01]  /*0f30*/  ISETP.GE.AND P6, PT, R4, R11.reuse, PT ;  /* 0x0000000b0400720c */ /* 0x080fe20003fc6270 */
[----:B------:R-:W-:Y:S01]  /*0f40*/  BSSY B0, `(.L_x_569) ;  /* 0x0000016000007945 */ /* 0x000fe20003800000 */
[----:B------:R-:W-:Y:S02]  /*0f50*/  ISETP.GE.AND P5, PT, R2, R11, PT ;  /* 0x0000000b0200720c */ /* 0x000fe40003fa6270 */
[----:B------:R-:W-:-:S09]  /*0f60*/  IADD3 R2, R17, 0x380, RZ ;  /* 0x0000038011027810 */ /* 0x000fd20007ffe0ff */
[----:B------:R-:W-:Y:S05]  /*0f70*/  @P6 BRA `(.L_x_570) ;  /* 0x0000012000006947 */ /* 0x000fea0003800000 */
[----:B-----5:R-:W-:Y:S01]  /*0f80*/  PRMT R18, RZ, 0x5410, R18 ;  /* 0x00005410ff127816 */ /* 0x020fe20000000012 */
[----:B------:R-:W-:-:S04]  /*0f90*/  HFMA2.MMA R6, -RZ, RZ, 3.4921875, 0 ;  /* 0x42fc0000ff067435 */ /* 0x000fc800000001ff */
        /* <DEDUP_REMOVED lines=16> */
.L_x_570:
[----:B------:R-:W-:Y:S05]  /*10a0*/  BSYNC B0 ;  /* 0x0000000000007941 */ /* 0x000fea0003800000 */
.L_x_569:
[----:B------:R-:W-:Y:S01]  /*10b0*/  ISETP.GE.AND P6, PT, R2, R11, PT ;  /* 0x0000000b0200720c */ /* 0x000fe20003fc6270 */
[----:B------:R-:W-:Y:S01]  /*10c0*/  BSSY B0, `(.L_x_571) ;  /* 0x0000017000007945 */ /* 0x000fe20003800000 */
[----:B------:R-:W-:Y:S02]  /*10d0*/  @!P0 IADD3 R2, R0, R17, RZ ;  /* 0x0000001100028210 */ /* 0x000fe40007ffe0ff */
[----:B------:R-:W-:-:S05]  /*10e0*/  @!P0 MOV R3, 0x2 ;  /* 0x0000000200038802 */ /* 0x000fca0000000f00 */
[----:B------:R-:W-:Y:S01]  /*10f0*/  @!P0 IMAD.WIDE.U32 R2, R2, R3, c[0x0][0x168] ;  /* 0x00005a0002028625 */ /* 0x000fe200078e0003 */
        /* <DEDUP_REMOVED lines=19> */
.L_x_572:
[----:B------:R-:W-:Y:S05]  /*1230*/  BSYNC B0 ;  /* 0x0000000000007941 */ /* 0x000fea0003800000 */
.L_x_571:
[----:B------:R-:W-:Y:S01]  /*1240*/  BSSY B0, `(.L_x_573) ;  /* 0x0000014000007945 */ /* 0x000fe20003800000 */
        /* <DEDUP_REMOVED lines=19> */
.L_x_574:
[----:B------:R-:W-:Y:S05]  /*1380*/  BSYNC B0 ;  /* 0x0000000000007941 */ /* 0x000fea0003800000 */
.L_x_573:
[----:B------:R-:W-:Y:S01]  /*1390*/  BSSY B0, `(.L_x_575) ;  /* 0x0000014000007945 */ /* 0x000fe20003800000 */
[----:B------:R-:W-:Y:S05]  /*13a0*/  @P3 BRA `(.L_x_576) ;  /* 0x0000012000003947 */ /* 0x000fea0003800000 */
[----:B-----5:R-:W-:Y:S02]  /*13b0*/  PRMT R14, RZ, 0x5410, R14 ;  /* 0x00005410ff0e7816 */ /* 0x020fe4000000000e */
[----:B------:R-:W-:-:S03]  /*13c0*/  MOV R16, 0x42fc0000 ;  /* 0x42fc000000107802 */ /* 0x000fc60000000f00 */
        /* <DEDUP_REMOVED lines=16> */
.L_x_576:
[----:B------:R-:W-:Y:S05]  /*14d0*/  BSYNC B0 ;  /* 0x0000000000007941 */ /* 0x000fea0003800000 */
.L_x_575:
        /* <DEDUP_REMOVED lines=20> */
.L_x_578:
[----:B------:R-:W-:Y:S05]  /*1620*/  BSYNC B0 ;  /* 0x0000000000007941 */ /* 0x000fea0003800000 */
.L_x_577:
        /* <DEDUP_REMOVED lines=20> */
.L_x_580:
[----:B------:R-:W-:Y:S05]  /*1770*/  BSYNC B0 ;  /* 0x0000000000007941 */ /* 0x000fea0003800000 */
.L_x_579:
        /* <DEDUP_REMOVED lines=20> */
.L_x_582:
[----:B------:R-:W-:Y:S05]  /*18c0*/  BSYNC B0 ;  /* 0x0000000000007941 */ /* 0x000fea0003800000 */
.L_x_581:
[----:B------:R-:W-:Y:S01]  /*18d0*/  @!P0 IMAD.MOV.U32 R17, RZ, RZ, R4 ;  /* 0x000000ffff118224 */ /* 0x000fe200078e0004 */
[----:B------:R0:W-:Y:S01]  /*18e0*/  @!P0 STG.E.U16 [R2.64], R5 ;  /* 0x0000000502008986 */ /* 0x0001e2000c101504 */
[----:B------:R-:W-:Y:S01]  /*18f0*/  BSSY B0, `(.L_x_583) ;  /* 0x000002d000007945 */ /* 0x000fe20003800000 */
[----:B------:R-:W-:Y:S02]  /*1900*/  BSSY B1, `(.L_x_584) ;  /* 0x0000025000017945 */ /* 0x000fe40003800000 */
[----:B------:R-:W-:-:S13]  /*1910*/  ISETP.GE.AND P0, PT, R17, R11, PT ;  /* 0x0000000b1100720c */ /* 0x000fda0003f06270 */
[----:B------:R-:W-:Y:S05]  /*1920*/  @P0 BRA `(.L_x_585) ;  /* 0x000000c000000947 */ /* 0x000fea0003800000 */
[----:B0-----:R-:W-:Y:S01]  /*1930*/  HFMA2.MMA R3, -RZ, RZ, 0, 1.1920928955078125e-07 ;  /* 0x00000002ff037435 */ /* 0x001fe200000001ff */
[----:B------:R-:W-:Y:S02]  /*1940*/  IADD3 R2, R0, R17, RZ ;  /* 0x0000001100027210 */ /* 0x000fe40007ffe0ff */
[----:B------:R-:W-:-:S04]  /*1950*/  IADD3 R17, R17, 0x80, RZ ;  /* 0x0000008011117810 */ /* 0x000fc80007ffe0ff */
[----:B------:R-:W-:-:S03]  /*1960*/  ISETP.GE.AND P0, PT, R17, R11, PT ;  /* 0x0000000b1100720c */ /* 0x000fc60003f06270 */
[----:B------:R-:W-:-:S05]  /*1970*/  IMAD.WIDE.U32 R2, R2, R3, c[0x0][0x168] ;  /* 0x00005a0002027625 */ /* 0x000fca00078e0003 */
[----:B------:R0:W-:Y:S05]  /*1980*/  STG.E.U16 [R2.64], R6 ;  /* 0x0000000602007986 */ /* 0x0001ea000c101504 */
[----:B------:R-:W-:Y:S05]  /*1990*/  @P0 BRA `(.L_x_586) ;  /* 0x000000c000000947 */ /* 0x000fea0003800000 */
[----:B0-----:R-:W-:Y:S01]  /*19a0*/  MOV R3, 0x2 ;  /* 0x0000000200037802 */ /* 0x001fe20000000f00 */
[----:B------:R-:W-:Y:S01]  /*19b0*/  IMAD.IADD R2, R0, 0x1, R17 ;  /* 0x0000000100027824 */ /* 0x000fe200078e0211 */
[----:B------:R-:W-:-:S03]  /*19c0*/  IADD3 R17, R17, 0x80, RZ ;  /* 0x0000008011117810 */ /* 0x000fc60007ffe0ff */
[----:B------:R-:W-:-:S05]  /*19d0*/  IMAD.WIDE.U32 R2, R2, R3, c[0x0][0x168] ;  /* 0x00005a0002027625 */ /* 0x000fca00078e0003 */
[----:B------:R0:W-:Y:S02]  /*19e0*/  STG.E.U16 [R2.64], R7 ;  /* 0x0000000702007986 */ /* 0x0001e4000c101504 */
.L_x_585:
[----:B0-----:R-:W-:-:S13]  /*19f0*/  ISETP.GE.AND P0, PT, R17, R11, PT ;  /* 0x0000000b1100720c */ /* 0x001fda0003f06270 */
[----:B------:R-:W-:Y:S05]  /*1a00*/  @P0 BRA `(.L_x_587) ;  /* 0x000000c000000947 */ /* 0x000fea0003800000 */
[----:B------:R-:W-:Y:S01]  /*1a10*/  IADD3 R2, R0, R17, RZ ;  /* 0x0000001100027210 */ /* 0x000fe20007ffe0ff */
[----:B------:R-:W-:Y:S01]  /*1a20*/  IMAD.MOV.U32 R3, RZ, RZ, 0x2 ;  /* 0x00000002ff037424 */ /* 0x000fe200078e00ff */
[----:B------:R-:W-:-:S03]  /*1a30*/  IADD3 R17, R17, 0x80, RZ ;  /* 0x0000008011117810 */ /* 0x000fc60007ffe0ff */
[----:B------:R-:W-:-:S05]  /*1a40*/  IMAD.WIDE.U32 R2, R2, R3, c[0x0][0x168] ;  /* 0x00005a0002027625 */ /* 0x000fca00078e0003 */
[----:B------:R0:W-:Y:S02]  /*1a50*/  STG.E.U16 [R2.64], R8 ;  /* 0x0000000802007986 */ /* 0x0001e4000c101504 */
.L_x_586:
[----:B------:R-:W-:-:S13]  /*1a60*/  ISETP.GE.AND P0, PT, R17, R11, PT ;  /* 0x0000000b1100720c */ /* 0x000fda0003f06270 */
[----:B------:R-:W-:Y:S05]  /*1a70*/  @P0 BRA `(.L_x_588) ;  /* 0x000000d000000947 */ /* 0x000fea0003800000 */
[----:B0-----:R-:W-:Y:S02]  /*1a80*/  IADD3 R2, R0, R17, RZ ;  /* 0x0000001100027210 */ /* 0x001fe40007ffe0ff */
[----:B------:R-:W-:Y:S02]  /*1a90*/  MOV R3, 0x2 ;  /* 0x0000000200037802 */ /* 0x000fe40000000f00 */
[----:B------:R-:W-:-:S03]  /*1aa0*/  IADD3 R17, R17, 0x80, RZ ;  /* 0x0000008011117810 */ /* 0x000fc60007ffe0ff */
[----:B------:R-:W-:-:S05]  /*1ab0*/  IMAD.WIDE.U32 R2, R2, R3, c[0x0][0x168] ;  /* 0x00005a0002027625 */ /* 0x000fca00078e0003 */
[----:B------:R0:W-:Y:S02]  /*1ac0*/  STG.E.U16 [R2.64], R9 ;  /* 0x0000000902007986 */ /* 0x0001e4000c101504 */
.L_x_587:
[----:B------:R-:W-:-:S13]  /*1ad0*/  ISETP.GE.AND P0, PT, R17, R11, PT ;  /* 0x0000000b1100720c */ /* 0x000fda0003f06270 */
[----:B------:R-:W-:Y:S01]  /*1ae0*/  @P0 BREAK B1 ;  /* 0x0000000000010942 */ /* 0x000fe20003800000 */
[----:B------:R-:W-:Y:S05]  /*1af0*/  @P0 BRA `(.L_x_589) ;  /* 0x000000c000000947 */ /* 0x000fea0003800000 */
[----:B0-----:R-:W-:Y:S01]  /*1b00*/  HFMA2.MMA R3, -RZ, RZ, 0, 1.1920928955078125e-07 ;  /* 0x00000002ff037435 */ /* 0x001fe200000001ff */
[----:B------:R-:W-:Y:S01]  /*1b10*/  IMAD.IADD R2, R0, 0x1, R17 ;  /* 0x0000000100027824 */ /* 0x000fe200078e0211 */
[----:B------:R-:W-:-:S08]  /*1b20*/  IADD3 R17, R17, 0x80, RZ ;  /* 0x0000008011117810 */ /* 0x000fd00007ffe0ff */
[----:B------:R-:W-:-:S05]  /*1b30*/  IMAD.WIDE.U32 R2, R2, R3, c[0x0][0x168] ;  /* 0x00005a0002027625 */ /* 0x000fca00078e0003 */
[----:B-----5:R0:W-:Y:S02]  /*1b40*/  STG.E.U16 [R2.64], R13 ;  /* 0x0000000d02007986 */ /* 0x0201e4000c101504 */
.L_x_588:
[----:B------:R-:W-:Y:S05]  /*1b50*/  BSYNC B1 ;  /* 0x0000000000017941 */ /* 0x000fea0003800000 */
.L_x_584:
[----:B------:R-:W-:-:S13]  /*1b60*/  ISETP.GE.AND P0, PT, R17, R11, PT ;  /* 0x0000000b1100720c */ /* 0x000fda0003f06270 */
[----:B0-----:R-:W-:Y:S01]  /*1b70*/  @!P0 IADD3 R2, R0, R17, RZ ;  /* 0x0000001100028210 */ /* 0x001fe20007ffe0ff */
[----:B------:R-:W-:Y:S01]  /*1b80*/  @!P0 IMAD.MOV.U32 R3, RZ, RZ, 0x2 ;  /* 0x00000002ff038424 */ /* 0x000fe200078e00ff */
[----:B------:R-:W-:-:S03]  /*1b90*/  @!P0 IADD3 R17, R17, 0x80, RZ ;  /* 0x0000008011118810 */ /* 0x000fc60007ffe0ff */
[----:B------:R-:W-:-:S05]  /*1ba0*/  @!P0 IMAD.WIDE.U32 R2, R2, R3, c[0x0][0x168] ;  /* 0x00005a0002028625 */ /* 0x000fca00078e0003 */
[----:B-----5:R0:W-:Y:S02]  /*1bb0*/  @!P0 STG.E.U16 [R2.64], R12 ;  /* 0x0000000c02008986 */ /* 0x0201e4000c101504 */
.L_x_589:
[----:B------:R-:W-:Y:S05]  /*1bc0*/  BSYNC B0 ;  /* 0x0000000000007941 */ /* 0x000fea0003800000 */
.L_x_583:
[----:B------:R-:W-:Y:S01]  /*1bd0*/  WARPSYNC 0xffffffff ;  /* 0xffffffff00007948 */ /* 0x000fe20003800000 */
[----:B------:R-:W-:-:S13]  /*1be0*/  ISETP.GE.AND P0, PT, R17, R11, PT ;  /* 0x0000000b1100720c */ /* 0x000fda0003f06270 */
[----:B------:R-:W-:Y:S05]  /*1bf0*/  @P0 EXIT ;  /* 0x000000000000094d */ /* 0x000fea0003800000 */
[----:B0-----:R-:W-:Y:S02]  /*1c00*/  IADD3 R2, R0, R17, RZ ;  /* 0x0000001100027210 */ /* 0x001fe40007ffe0ff */
[----:B------:R-:W-:-:S05]  /*1c10*/  MOV R3, 0x2 ;  /* 0x0000000200037802 */ /* 0x000fca0000000f00 */
[----:B------:R-:W-:-:S05]  /*1c20*/  IMAD.WIDE.U32 R2, R2, R3, c[0x0][0x168] ;  /* 0x00005a0002027625 */ /* 0x000fca00078e0003 */
[----:B-----5:R-:W-:Y:S01]  /*1c30*/  STG.E.U16 [R2.64], R10 ;  /* 0x0000000a02007986 */ /* 0x020fe2000c101504 */
[----:B------:R-:W-:Y:S05]  /*1c40*/  EXIT ;  /* 0x000000000000794d */ /* 0x000fea0003800000 */
.L_x_590:
        /* <DEDUP_REMOVED lines=11> */
.L_x_2515:


//--------------------- .text._ZN2at6native29vectorized_elementwise_kernelILi4EZZZNS0_16cosh_kernel_cudaERNS_18TensorIteratorBaseEENKUlvE0_clEvENKUlvE2_clEvEUlN3c108BFloat16EE_St5arrayIPcLm2EEEEviT0_T1_ --------------------------
	.section	.text._ZN2at6native29vectorized_elementwise_kernelILi4EZZZNS0_16cosh_kernel_cudaERNS_18TensorIteratorBaseEENKUlvE0_clEvENKUlvE2_clEvEUlN3c108BFloat16EE_St5arrayIPcLm2EEEEviT0_T1_,"ax",@progbits
	.sectioninfo	@"SHI_REGISTERS=32"
	.align	128
        .global         _ZN2at6native29vectorized_elementwise_kernelILi4EZZZNS0_16cosh_kernel_cudaERNS_18TensorIteratorBaseEENKUlvE0_clEvENKUlvE2_clEvEUlN3c108BFloat16EE_St5arrayIPcLm2EEEEviT0_T1_
        .type           _ZN2at6native29vectorized_elementwise_kernelILi4EZZZNS0_16cosh_kernel_cudaERNS_18TensorIteratorBaseEENKUlvE0_clEvENKUlvE2_clEvEUlN3c108BFloat16EE_St5arrayIPcLm2EEEEviT0_T1_,@function
        .size           _ZN2at6native29vectorized_elementwise_kernelILi4EZZZNS0_16cosh_kernel_cudaERNS_18TensorIteratorBaseEENKUlvE0_clEvENKUlvE2_clEvEUlN3c108BFloat16EE_St5arrayIPcLm2EEEEviT0_T1_,(.L_x_2516 - _ZN2at6native29vectorized_elementwise_kernelILi4EZZZNS0_16cosh_kernel_cudaERNS_18TensorIteratorBaseEENKUlvE0_clEvENKUlvE2_clEvEUlN3c108BFloat16EE_St5arrayIPcLm2EEEEviT0_T1_)
        .other          _ZN2at6native29vectorized_elementwise_kernelILi4EZZZNS0_16cosh_kernel_cudaERNS_18TensorIteratorBaseEENKUlvE0_clEvENKUlvE2_clEvEUlN3c108BFloat16EE_St5arrayIPcLm2EEEEviT0_T1_,@"STO_CUDA_ENTRY STV_DEFAULT"
_ZN2at6native29vectorized_elementwise_kernelILi4EZZZNS0_16cosh_kernel_cudaERNS_18TensorIteratorBaseEENKUlvE0_clEvENKUlvE2_clEvEUlN3c108BFloat16EE_St5arrayIPcLm2EEEEviT0_T1_:
.text._ZN2at6native29vectorized_elementwise_kernelILi4EZZZNS0_16cosh_kernel_cudaERNS_18TensorIteratorBaseEENKUlvE0_clEvENKUlvE2_clEvEUlN3c108BFloat16EE_St5arrayIPcLm2EEEEviT0_T1_:
        /* <DEDUP_REMOVED lines=11> */
[----:B------:R-:W2:Y:S04]  /*00b0*/  LDG.E.64 R28, [R6.64] ;  /* 0x00000004061c7981 */ /* 0x000ea8000c1e1b00 */
[----:B------:R2:W3:Y:S01]  /*00c0*/  LDG.E.64 R4, [R6.64+0x400] ;  /* 0x0004000406047981 */ /* 0x0004e2000c1e1b00 */
[----:B------:R-:W-:Y:S01]  /*00d0*/  IMAD.MOV.U32 R17, RZ, RZ, 0x42fc0000 ;  /* 0x42fc0000ff117424 */ /* 0x000fe200078e00ff */
[--C-:B--2---:R-:W-:Y:S02]  /*00e0*/  PRMT R7, RZ, 0x5410, R28.reuse ;  /* 0x00005410ff077816 */ /* 0x104fe4000000001c */
[----:B------:R-:W-:Y:S02]  /*00f0*/  PRMT R28, RZ, 0x7610, R28 ;  /* 0x00007610ff1c7816 */ /* 0x000fe4000000001c */
[----:B------:R-:W-:Y:S01]  /*0100*/  PRMT R6, RZ, 0x5410, R29 ;  /* 0x00005410ff067816 */ /* 0x000fe2000000001d */
[----:B------:R-:W-:Y:S01]  /*0110*/  FMUL.FTZ R8, |R7|, 1.4426950216293334961 ;  /* 0x3fb8aa3b07087820 */ /* 0x000fe20000410200 */
[--C-:B---3--:R-:W-:Y:S01]  /*0120*/  PRMT R13, RZ, 0x5410, R4.reuse ;  /* 0x00005410ff0d7816 */ /* 0x108fe20000000004 */
[----:B------:R-:W-:Y:S01]  /*0130*/  FMUL.FTZ R22, |R28|, 1.4426950216293334961 ;  /* 0x3fb8aa3b1c167820 */ /* 0x000fe20000410200 */
[----:B------:R-:W-:Y:S01]  /*0140*/  PRMT R18, RZ, 0x7610, R4 ;  /* 0x00007610ff127816 */ /* 0x000fe20000000004 */
[----:B------:R0:W1:Y:S01]  /*0150*/  FRND.TRUNC R10, R8 ;  /* 0x00000008000a7307 */ /* 0x000062000020d000 */
[----:B------:R-:W-:Y:S01]  /*0160*/  FMUL.FTZ R26, |R6|, 1.4426950216293334961 ;  /* 0x3fb8aa3b061a7820 */ /* 0x000fe20000410200 */
[--C-:B------:R-:W-:Y:S01]  /*0170*/  PRMT R15, RZ, 0x5410, R5.reuse ;  /* 0x00005410ff0f7816 */ /* 0x100fe20000000005 */
[----:B------:R-:W-:Y:S01]  /*0180*/  FMUL.FTZ R20, |R13|, 1.4426950216293334961 ;  /* 0x3fb8aa3b0d147820 */ /* 0x000fe20000410200 */
[----:B------:R-:W-:Y:S01]  /*0190*/  PRMT R16, RZ, 0x7610, R5 ;  /* 0x00007610ff107816 */ /* 0x000fe20000000005 */
[----:B------:R-:W-:-:S02]  /*01a0*/  FMUL.FTZ R14, |R18|, 1.4426950216293334961 ;  /* 0x3fb8aa3b120e7820 */ /* 0x000fc40000410200 */
[----:B------:R-:W-:Y:S01]  /*01b0*/  FMUL.FTZ R12, |R15|, 1.4426950216293334961 ;  /* 0x3fb8aa3b0f0c7820 */ /* 0x000fe20000410200 */
[----:B------:R-:W2:Y:S01]  /*01c0*/  FRND.TRUNC R22, R22 ;  /* 0x0000001600167307 */ /* 0x000ea2000020d000 */
[----:B0-----:R-:W-:Y:S01]  /*01d0*/  PRMT R8, RZ, 0x7610, R29 ;  /* 0x00007610ff087816 */ /* 0x001fe2000000001d */
[----:B------:R-:W-:-:S04]  /*01e0*/  FMUL.FTZ R4, |R16|, 1.4426950216293334961 ;  /* 0x3fb8aa3b10047820 */ /* 0x000fc80000410200 */
[----:B------:R-:W-:Y:S02]  /*01f0*/  FMUL.FTZ R24, |R8|, 1.4426950216293334961 ;  /* 0x3fb8aa3b08187820 */ /* 0x000fe40000410200 */
[----:B------:R-:W0:Y:S01]  /*0200*/  FRND.TRUNC R26, R26 ;  /* 0x0000001a001a7307 */ /* 0x000e22000020d000 */
[----:B-1----:R-:W-:Y:S02]  /*0210*/  FSETP.GT.FTZ.AND P0, PT, |R10|, 126, PT ;  /* 0x42fc00000a00780b */ /* 0x002fe40003f14200 */
[----:B------:R-:W-:-:S04]  /*0220*/  LOP3.LUT R9, R17, 0x80000000, R10, 0xb8, !PT ;  /* 0x8000000011097812 */ /* 0x000fc800078eb80a */
[----:B------:R-:W-:Y:S01]  /*0230*/  FSEL R10, R9, R10, P0 ;  /* 0x0000000a090a7208 */ /* 0x000fe20000000000 */
[----:B------:R-:W1:Y:S01]  /*0240*/  FRND.TRUNC R24, R24 ;  /* 0x0000001800187307 */ /* 0x000e62000020d000 */
[----:B--2---:R-:W-:Y:S02]  /*0250*/  FSETP.GT.FTZ.AND P0, PT, |R22|, 126, PT ;  /* 0x42fc00001600780b */ /* 0x004fe40003f14200 */
[----:B------:R-:W-:Y:S01]  /*0260*/  LOP3.LUT R11, R17, 0x80000000, R22, 0xb8, !PT ;  /* 0x80000000110b7812 */ /* 0x000fe200078eb816 */
[----:B------:R-:W-:-:S03]  /*0270*/  FFMA.FTZ R7, R10, -0.69314718246459960938, |R7| ;  /* 0xbf3172180a077823 */ /* 0x000fc60000010407 */
[----:B------:R-:W-:Y:S01]  /*0280*/  FSEL R11, R11, R22, P0 ;  /* 0x000000160b0b7208 */ /* 0x000fe20000000000 */
[----:B------:R-:W2:Y:S01]  /*0290*/  FRND.TRUNC R20, R20 ;  /* 0x0000001400147307 */ /* 0x000ea2000020d000 */
[----:B------:R-:W-:Y:S01]  /*02a0*/  FFMA.FTZ R7, R10, 1.9046542121259335545e-09, R7 ;  /* 0x3102e3080a077823 */ /* 0x000fe20000010007 */
[----:B0-----:R-:W-:Y:S01]  /*02b0*/  FSETP.GT.FTZ.AND P0, PT, |R26|, 126, PT ;  /* 0x42fc00001a00780b */ /* 0x001fe20003f14200 */
[----:B------:R-:W-:Y:S01]  /*02c0*/  FADD.FTZ R10, R10, 12583037 ;  /* 0x4b40007d0a0a7421 */ /* 0x000fe20000010000 */
[----:B------:R-:W-:Y:S01]  /*02d0*/  LOP3.LUT R5, R17, 0x80000000, R26, 0xb8, !PT ;  /* 0x8000000011057812 */ /* 0x000fe200078eb81a */
[----:B------:R-:W-:Y:S02]  /*02e0*/  FMUL.FTZ R9, R7, 1.4426950216293334961 ;  /* 0x3fb8aa3b07097820 */ /* 0x000fe40000410000 */
[----:B------:R-:W-:Y:S01]  /*02f0*/  FFMA.FTZ R28, R11, -0.69314718246459960938, |R28| ;  /* 0xbf3172180b1c7823 */ /* 0x000fe2000001041c */
[----:B------:R-:W0:Y:S01]  /*0300*/  FRND.TRUNC R14, R14 ;  /* 0x0000000e000e7307 */ /* 0x000e22000020d000 */
[----:B------:R-:W-:-:S02]  /*0310*/  FSEL R7, R5, R26, P0 ;  /* 0x0000001a05077208 */ /* 0x000fc40000000000 */
[----:B-1----:R-:W-:Y:S01]  /*0320*/  FSETP.GT.FTZ.AND P0, PT, |R24|, 126, PT ;  /* 0x42fc00001800780b */ /* 0x002fe20003f14200 */
[----:B------:R-:W-:Y:S01]  /*0330*/  FFMA.FTZ R28, R11, 1.9046542121259335545e-09, R28 ;  /* 0x3102e3080b1c7823 */ /* 0x000fe2000001001c */
[----:B------:R-:W-:Y:S01]  /*0340*/  LOP3.LUT R5, R17, 0x80000000, R24, 0xb8, !PT ;  /* 0x8000000011057812 */ /* 0x000fe200078eb818 */
[----:B------:R-:W-:Y:S02]  /*0350*/  FADD.FTZ R11, R11, 12583037 ;  /* 0x4b40007d0b0b7421 */ /* 0x000fe40000010000 */
[----:B------:R-:W1:Y:S01]  /*0360*/  FRND.TRUNC R12, R12 ;  /* 0x0000000c000c7307 */ /* 0x000e62000020d000 */
[----:B------:R-:W-:Y:S01]  /*0370*/  FSEL R5, R5, R24, P0 ;  /* 0x0000001805057208 */ /* 0x000fe20000000000 */
[----:B------:R-:W-:Y:S01]  /*0380*/  IMAD.SHL.U32 R11, R11, 0x800000, RZ ;  /* 0x008000000b0b7824 */ /* 0x000fe200078e00ff */
[----:B--2---:R-:W-:Y:S02]  /*0390*/  FSETP.GT.FTZ.AND P0, PT, |R20|, 126, PT ;  /* 0x42fc00001400780b */ /* 0x004fe40003f14200 */
[----:B------:R-:W-:Y:S01]  /*03a0*/  LOP3.LUT R19, R17, 0x80000000, R20, 0xb8, !PT ;  /* 0x8000000011137812 */ /* 0x000fe200078eb814 */
[----:B------:R-:W-:-:S02]  /*03b0*/  FFMA.FTZ R24, R5, -0.69314718246459960938, |R8| ;  /* 0xbf31721805187823 */ /* 0x000fc40000010408 */
[----:B------:R2:W3:Y:S01]  /*03c0*/  FRND.TRUNC R22, R4 ;  /* 0x0000000400167307 */ /* 0x0004e2000020d000 */
[----:B0-----:R-:W-:Y:S01]  /*03d0*/  LOP3.LUT R21, R17, 0x80000000, R14, 0xb8, !PT ;  /* 0x8000000011157812 */ /* 0x001fe200078eb80e */
[----:B------:R-:W-:-:S04]  /*03e0*/  FFMA.FTZ R24, R5, 1.9046542121259335545e-09, R24 ;  /* 0x3102e30805187823 */ /* 0x000fc80000010018 */
[----:B------:R-:W-:Y:S01]  /*03f0*/  FMUL.FTZ R24, R24, 1.4426950216293334961 ;  /* 0x3fb8aa3b18187820 */ /* 0x000fe20000410000 */
[----:B-1----:R-:W-:Y:S01]  /*0400*/  FSETP.GT.FTZ.AND P1, PT, |R12|, 126, PT ;  /* 0x42fc00000c00780b */ /* 0x002fe20003f34200 */
[----:B--2---:R-:W-:Y:S01]  /*0410*/  FFMA.FTZ R4, R7, -0.69314718246459960938, |R6| ;  /* 0xbf31721807047823 */ /* 0x004fe20000010406 */
[----:B------:R-:W-:Y:S01]  /*0420*/  LOP3.LUT R23, R17, 0x80000000, R12, 0xb8, !PT ;  /* 0x8000000011177812 */ /* 0x000fe200078eb80c */
[----:B------:R-:W-:Y:S01]  /*0430*/  FMUL.FTZ R6, R28, 1.4426950216293334961 ;  /* 0x3fb8aa3b1c067820 */ /* 0x000fe20000410000 */
[----:B------:R-:W-:Y:S01]  /*0440*/  MUFU.EX2 R9, R9 ;  /* 0x0000000900097308 */ /* 0x000fe20000000800 */
[----:B------:R-:W-:Y:S01]  /*0450*/  FFMA.FTZ R4, R7, 1.9046542121259335545e-09, R4 ;  /* 0x3102e30807047823 */ /* 0x000fe20000010004 */
[----:B------:R-:W-:Y:S02]  /*0460*/  FSEL R12, R23, R12, P1 ;  /* 0x0000000c170c7208 */ /* 0x000fe40000800000 */
[----:B---3--:R-:W-:Y:S01]  /*0470*/  LOP3.LUT R17, R17, 0x80000000, R22, 0xb8, !PT ;  /* 0x8000000011117812 */ /* 0x008fe200078eb816 */
[----:B------:R-:W-:Y:S01]  /*0480*/  FMUL.FTZ R8, R4, 1.4426950216293334961 ;  /* 0x3fb8aa3b04087820 */ /* 0x000fe20000410000 */
[----:B------:R-:W-:-:S02]  /*0490*/  FSEL R4, R19, R20, P0 ;  /* 0x0000001413047208 */ /* 0x000fc40000000000 */
[----:B------:R-:W-:Y:S01]  /*04a0*/  FSETP.GT.FTZ.AND P0, PT, |R14|, 126, PT ;  /* 0x42fc00000e00780b */ /* 0x000fe20003f14200 */
[----:B------:R-:W0:Y:S02]  /*04b0*/  MUFU.EX2 R6, R6 ;  /* 0x0000000600067308 */ /* 0x000e240000000800 */
[----:B------:R-:W-:Y:S01]  /*04c0*/  FFMA.FTZ R19, R4, -0.69314718246459960938, |R13| ;  /* 0xbf31721804137823 */ /* 0x000fe2000001040d */
[----:B------:R-:W-:Y:S02]  /*04d0*/  FSEL R13, R21, R14, P0 ;  /* 0x0000000e150d7208 */ /* 0x000fe40000000000 */
[----:B------:R-:W-:Y:S01]  /*04e0*/  FSETP.GT.FTZ.AND P0, PT, |R22|, 126, PT ;  /* 0x42fc00001600780b */ /* 0x000fe20003f14200 */
[----:B------:R-:W-:Y:S02]  /*04f0*/  FFMA.FTZ R19, R4, 1.9046542121259335545e-09, R19 ;  /* 0x3102e30804137823 */ /* 0x000fe40000010013 */
[----:B------:R-:W-:Y:S01]  /*0500*/  FFMA.FTZ R20, R13, -0.69314718246459960938, |R18| ;  /* 0xbf3172180d147823 */ /* 0x000fe20000010412 */
[----:B------:R-:W-:Y:S01]  /*0510*/  FSEL R17, R17, R22, P0 ;  /* 0x0000001611117208 */ /* 0x000fe20000000000 */
[----:B------:R-:W-:Y:S01]  /*0520*/  FMUL.FTZ R18, R19, 1.4426950216293334961 ;  /* 0x3fb8aa3b13127820 */ /* 0x000fe20000410000 */
[----:B------:R-:W1:Y:S01]  /*0530*/  MUFU.EX2 R8, R8 ;  /* 0x0000000800087308 */ /* 0x000e620000000800 */
[----:B------:R-:W-:-:S02]  /*0540*/  FFMA.FTZ R20, R13, 1.9046542121259335545e-09, R20 ;  /* 0x3102e3080d147823 */ /* 0x000fc40000010014 */
[----:B------:R-:W-:Y:S02]  /*0550*/  FFMA.FTZ R19, R12, -0.69314718246459960938, |R15| ;  /* 0xbf3172180c137823 */ /* 0x000fe4000001040f */
[----:B------:R-:W-:Y:S02]  /*0560*/  FMUL.FTZ R15, R20, 1.4426950216293334961 ;  /* 0x3fb8aa3b140f7820 */ /* 0x000fe40000410000 */
[----:B------:R-:W-:Y:S01]  /*0570*/  FFMA.FTZ R19, R12, 1.9046542121259335545e-09, R19 ;  /* 0x3102e3080c137823 */ /* 0x000fe20000010013 */
[----:B------:R-:W2:Y:S01]  /*0580*/  MUFU.EX2 R14, R24 ;  /* 0x00000018000e7308 */ /* 0x000ea20000000800 */
[----:B------:R-:W-:Y:S02]  /*0590*/  FFMA.FTZ R20, R17, -0.69314718246459960938, |R16| ;  /* 0xbf31721811147823 */ /* 0x000fe40000010410 */
[----:B------:R-:W-:Y:S02]  /*05a0*/  FMUL.FTZ R16, R19, 1.4426950216293334961 ;  /* 0x3fb8aa3b13107820 */ /* 0x000fe40000410000 */
[----:B------:R-:W-:Y:S01]  /*05b0*/  FFMA.FTZ R19, R17, 1.9046542121259335545e-09, R20 ;  /* 0x3102e30811137823 */ /* 0x000fe20000010014 */
[----:B------:R-:W-:Y:S01]  /*05c0*/  SHF.L.U32 R20, R10, 0x17, RZ ;  /* 0x000000170a147819 */ /* 0x000fe200000006ff */
[----:B0-----:R-:W-:Y:S01]  /*05d0*/  FMUL.FTZ R6, R11, R6 ;  /* 0x000000060b067220 */ /* 0x001fe20000410000 */
[----:B------:R-:W0:Y:S01]  /*05e0*/  MUFU.EX2 R18, R18 ;  /* 0x0000001200127308 */ /* 0x000e220000000800 */
[----:B------:R-:W-:-:S02]  /*05f0*/  FMUL.FTZ R10, R19, 1.4426950216293334961 ;  /* 0x3fb8aa3b130a7820 */ /* 0x000fc40000410000 */
[----:B------:R-:W-:Y:S02]  /*0600*/  FADD.FTZ R19, R7, 12583037 ;  /* 0x4b40007d07137421 */ /* 0x000fe40000010000 */
[----:B------:R-:W-:Y:S02]  /*0610*/  FADD.FTZ R13, R13, 12583037 ;  /* 0x4b40007d0d0d7421 */ /* 0x000fe40000010000 */
[----:B------:R-:W-:Y:S01]  /*0620*/  FADD.FTZ R11, R5, 12583037 ;  /* 0x4b40007d050b7421 */ /* 0x000fe20000010000 */
[----:B------:R-:W3:Y:S01]  /*0630*/  MUFU.EX2 R15, R15 ;  /* 0x0000000f000f7308 */ /* 0x000ee20000000800 */
[----:B------:R-:W-:Y:S01]  /*0640*/  SHF.L.U32 R19, R19, 0x17, RZ ;  /* 0x0000001713137819 */ /* 0x000fe200000006ff */
[----:B------:R-:W-:Y:S02]  /*0650*/  FADD.FTZ R12, R12, 12583037 ;  /* 0x4b40007d0c0c7421 */ /* 0x000fe40000010000 */
[----:B------:R-:W-:Y:S02]  /*0660*/  FADD.FTZ R4, R4, 12583037 ;  /* 0x4b40007d04047421 */ /* 0x000fe40000010000 */
[----:B------:R-:W-:-:S02]  /*0670*/  FADD.FTZ R17, R17, 12583037 ;  /* 0x4b40007d11117421 */ /* 0x000fc40000010000 */
[----:B------:R-:W4:Y:S01]  /*0680*/  MUFU.EX2 R16, R16 ;  /* 0x0000001000107308 */ /* 0x000f220000000800 */
[----:B------:R-:W-:Y:S01]  /*0690*/  FMUL.FTZ R9, R20, R9 ;  /* 0x0000000914097220 */ /* 0x000fe20000410000 */
[----:B------:R-:W-:Y:S01]  /*06a0*/  SHF.L.U32 R20, R13, 0x17, RZ ;  /* 0x000000170d147819 */ /* 0x000fe200000006ff */
[----:B-1----:R-:W-:Y:S01]  /*06b0*/  FMUL.FTZ R8, R19, R8 ;  /* 0x0000000813087220 */ /* 0x002fe20000410000 */
[----:B------:R-:W-:Y:S01]  /*06c0*/  SHF.L.U32 R19, R11, 0x17, RZ ;  /* 0x000000170b137819 */ /* 0x000fe200000006ff */
[----:B------:R-:W-:Y:S01]  /*06d0*/  IMAD.SHL.U32 R21, R4, 0x800000, RZ ;  /* 0x0080000004157824 */ /* 0x000fe200078e00ff */
[----:B------:R-:W-:Y:S01]  /*06e0*/  SHF.L.U32 R13, R12, 0x17, RZ ;  /* 0x000000170c0d7819 */ /* 0x000fe200000006ff */
[----:B------:R-:W-:Y:S01]  /*06f0*/  IMAD.SHL.U32 R17, R17, 0x800000, RZ ;  /* 0x0080000011117824 */ /* 0x000fe200078e00ff */
[----:B------:R-:W1:Y:S01]  /*0700*/  MUFU.EX2 R10, R10 ;  /* 0x0000000a000a7308 */ /* 0x000e620000000800 */
[----:B--2---:R-:W-:Y:S02]  /*0710*/  FMUL.FTZ R14, R19, R14 ;  /* 0x0000000e130e7220 */ /* 0x004fe40000410000 */
[----:B0-----:R-:W-:-:S02]  /*0720*/  FMUL.FTZ R18, R21, R18 ;  /* 0x0000001215127220 */ /* 0x001fc40000410000 */
[----:B---3--:R-:W-:-:S03]  /*0730*/  FMUL.FTZ R15, R20, R15 ;  /* 0x0000000f140f7220 */ /* 0x008fc60000410000 */
[----:B------:R-:W0:Y:S01]  /*0740*/  MUFU.RCP R7, R9 ;  /* 0x0000000900077308 */ /* 0x000e220000001000 */
[----:B----4-:R-:W-:-:S07]  /*0750*/  FMUL.FTZ R16, R13, R16 ;  /* 0x000000100d107220 */ /* 0x010fce0000410000 */
[----:B------:R-:W2:Y:S01]  /*0760*/  MUFU.RCP R5, R6 ;  /* 0x0000000600057308 */ /* 0x000ea20000001000 */
[----:B-1----:R-:W-:-:S07]  /*0770*/  FMUL.FTZ R17, R17, R10 ;  /* 0x0000000a11117220 */ /* 0x002fce0000410000 */
[----:B------:R-:W1:Y:S01]  /*0780*/  MUFU.RCP R11, R8 ;  /* 0x00000008000b7308 */ /* 0x000e620000001000 */
[----:B0-----:R-:W-:-:S04]  /*0790*/  FMUL.FTZ R20, R7, 0.125 ;  /* 0x3e00000007147820 */ /* 0x001fc80000410000 */
[----:B------:R-:W-:-:S03]  /*07a0*/  FFMA.FTZ R9, R9, 2, R20 ;  /* 0x4000000009097823 */ /* 0x000fc60000010014 */
[----:B------:R-:W0:Y:S01]  /*07b0*/  MUFU.RCP R19, R14 ;  /* 0x0000000e00137308 */ /* 0x000e220000001000 */
[----:B--2---:R-:W-:-:S04]  /*07c0*/  FMUL.FTZ R5, R5, 0.125 ;  /* 0x3e00000005057820 */ /* 0x004fc80000410000 */
[----:B------:R-:W-:Y:S02]  /*07d0*/  FFMA.FTZ R20, R6, 2, R5 ;  /* 0x4000000006147823 */ /* 0x000fe40000010005 */
[----:B------:R-:W-:Y:S01]  /*07e0*/  IMAD.WIDE.U32 R6, R0, R3, c[0x0][0x168] ;  /* 0x00005a0000067625 */ /* 0x000fe200078e0003 */
[----:B------:R-:W2:Y:S03]  /*07f0*/  MUFU.RCP R4, R18 ;  /* 0x0000001200047308 */ /* 0x000ea60000001000 */
[----:B-1----:R-:W-:Y:S02]  /*0800*/  FMUL.FTZ R11, R11, 0.125 ;  /* 0x3e0000000b0b7820 */ /* 0x002fe40000410000 */
[----:B------:R-:W-:-:S03]  /*0810*/  IMAD.WIDE R6, R2, 0x8, R6 ;  /* 0x0000000802067825 */ /* 0x000fc600078e0206 */
[----:B------:R-:W1:Y:S01]  /*0820*/  MUFU.RCP R12, R15 ;  /* 0x0000000f000c7308 */ /* 0x000e620000001000 */
[----:B0-----:R-:W-:Y:S02]  /*0830*/  FMUL.FTZ R19, R19, 0.125 ;  /* 0x3e00000013137820 */ /* 0x001fe40000410000 */
[----:B------:R-:W-:Y:S02]  /*0840*/  FFMA.FTZ R8, R8, 2, R11 ;  /* 0x4000000008087823 */ /* 0x000fe4000001000b */
[----:B------:R-:W-:-:S03]  /*0850*/  FFMA.FTZ R19, R14, 2, R19 ;  /* 0x400000000e137823 */ /* 0x000fc60000010013 */
[----:B------:R-:W0:Y:S01]  /*0860*/  MUFU.RCP R13, R16 ;  /* 0x00000010000d7308 */ /* 0x000e220000001000 */
[----:B--2---:R-:W-:Y:S01]  /*0870*/  FMUL.FTZ R3, R4, 0.125 ;  /* 0x3e00000004037820 */ /* 0x004fe20000410000 */
[----:B------:R-:W-:-:S03]  /*0880*/  F2FP.BF16.PACK_AB R19, R19, R8 ;  /* 0x000000081313723e */ /* 0x000fc600000010ff */
[----:B------:R-:W-:Y:S01]  /*0890*/  FFMA.FTZ R3, R18, 2, R3 ;  /* 0x4000000012037823 */ /* 0x000fe20000010003 */
[----:B------:R-:W-:Y:S02]  /*08a0*/  F2FP.BF16.PACK_AB R18, R20, R9 ;  /* 0x000000091412723e */ /* 0x000fe400000010ff */
[----:B------:R-:W2:Y:S01]  /*08b0*/  MUFU.RCP R10, R17 ;  /* 0x00000011000a7308 */ /* 0x000ea20000001000 */
[----:B-1----:R-:W-:Y:S02]  /*08c0*/  FMUL.FTZ R12, R12, 0.125 ;  /* 0x3e0000000c0c7820 */ /* 0x002fe40000410000 */
[----:B------:R-:W-:Y:S02]  /*08d0*/  STG.E.64 [R6.64], R18 ;  /* 0x0000001206007986 */ /* 0x000fe4000c101b04 */
[----:B------:R-:W-:Y:S02]  /*08e0*/  FFMA.FTZ R12, R15, 2, R12 ;  /* 0x400000000f0c7823 */ /* 0x000fe4000001000c */
[----:B0-----:R-:W-:-:S03]  /*08f0*/  FMUL.FTZ R13, R13, 0.125 ;  /* 0x3e0000000d0d7820 */ /* 0x001fc60000410000 */
[----:B------:R-:W-:Y:S01]  /*0900*/  F2FP.BF16.PACK_AB R12, R12, R3 ;  /* 0x000000030c0c723e */ /* 0x000fe200000010ff */
[----:B------:R-:W-:Y:S02]  /*0910*/  FFMA.FTZ R13, R16, 2, R13 ;  /* 0x40000000100d7823 */ /* 0x000fe4000001000d */
[----:B--2---:R-:W-:-:S04]  /*0920*/  FMUL.FTZ R10, R10, 0.125 ;  /* 0x3e0000000a0a7820 */ /* 0x004fc80000410000 */
[----:B------:R-:W-:-:S05]  /*0930*/  FFMA.FTZ R10, R17, 2, R10 ;  /* 0x40000000110a7823 */ /* 0x000fca000001000a */
[----:B------:R-:W-:-:S05]  /*0940*/  F2FP.BF16.PACK_AB R13, R10, R13 ;  /* 0x0000000d0a0d723e */ /* 0x000fca00000010ff */
[----:B------:R-:W-:Y:S01]  /*0950*/  STG.E.64 [R6.64+0x400], R12 ;  /* 0x0004000c06007986 */ /* 0x000fe2000c101b04 */
[----:B------:R-:W-:Y:S05]  /*0960*/  EXIT ;  /* 0x000000000000794d */ /* 0x000fea0003800000 */
.L_x_591:
        /* <DEDUP_REMOVED lines=87> */
.L_x_593:
[----:B0-----:R-:W-:Y:S05]  /*0ee0*/  BSYNC B0 ;  /* 0x0000000000007941 */ /* 0x001fea0003800000 */
.L_x_592:
        /* <DEDUP_REMOVED lines=23> */
.L_x_595:
[----:B------:R-:W-:Y:S05]  /*1060*/  BSYNC B0 ;  /* 0x0000000000007941 */ /* 0x000fea0003800000 */
.L_x_594:
        /* <DEDUP_REMOVED lines=24> */
.L_x_597:
[----:B------:R-:W-:Y:S05]  /*11f0*/  BSYNC B0 ;  /* 0x0000000000007941 */ /* 0x000fea0003800000 */
.L_x_596:
        /* <DEDUP_REMOVED lines=20> */
.L_x_599:
[----:B------:R-:W-:Y:S05]  /*1340*/  BSYNC B0 ;  /* 0x0000000000007941 */ /* 0x000fea0003800000 */
.L_x_598:
        /* <DEDUP_REMOVED lines=20> */
.L_x_601:
[----:B------:R-:W-:Y:S05]  /*1490*/  BSYNC B0 ;  /* 0x0000000000007941 */ /* 0x000fea0003800000 */
.L_x_600:
        /* <DEDUP_REMOVED lines=20> */
.L_x_603:
[----:B------:R-:W-:Y:S05]  /*15e0*/  BSYNC B0 ;  /* 0x0000000000007941 */ /* 0x000fea0003800000 */
.L_x_602:
        /* <DEDUP_REMOVED lines=20> */
.L_x_605:
[----:B------:R-:W-:Y:S05]  /*1730*/  BSYNC B0 ;  /* 0x0000000000007941 */ /* 0x000fea0003800000 */
.L_x_604:
        /* <DEDUP_REMOVED lines=20> */
.L_x_607:
[----:B------:R-:W-:Y:S05]  /*1880*/  BSYNC B0 ;  /* 0x0000000000007941 */ /* 0x000fea0003800000 */
.L_x_606:
        /* <DEDUP_REMOVED lines=18> */
.L_x_610:
[----:B0-----:R-:W-:-:S13]  /*19b0*/  ISETP.GE.AND P0, PT, R17, R11, PT ;  /* 0x0000000b1100720c */ /* 0x001fda0003f06270 */
[----:B------:R-:W-:Y:S05]  /*19c0*/  @P0 BRA `(.L_x_612) ;  /* 0x000000c000000947 */ /* 0x000fea0003800000 */
[----:B------:R-:W-:Y:S01]  /*19d0*/  IADD3 R2, R0, R17, RZ ;  /* 0x0000001100027210 */ /* 0x000fe20007ffe0ff */
[----:B------:R-:W-:Y:S01]  /*19e0*/  IMAD.MOV.U32 R3, RZ, RZ, 0x2 ;  /* 0x00000002ff037424 */ /* 0x000fe200078e00ff */
[----:B------:R-:W-:-:S03]  /*19f0*/  IADD3 R17, R17, 0x80, RZ ;  /* 0x0000008011117810 */ /* 0x000fc60007ffe0ff */
[----:B------:R-:W-:-:S05]  /*1a00*/  IMAD.WIDE.U32 R2, R2, R3, c[0x0][0x168] ;  /* 0x00005a0002027625 */ /* 0x000fca00078e0003 */
[----:B------:R0:W-:Y:S02]  /*1a10*/  STG.E.U16 [R2.64], R8 ;  /* 0x0000000802007986 */ /* 0x0001e4000c101504 */
.L_x_611:
[----:B------:R-:W-:-:S13]  /*1a20*/  ISETP.GE.AND P0, PT, R17, R11, PT ;  /* 0x0000000b1100720c */ /* 0x000fda0003f06270 */
[----:B------:R-:W-:Y:S05]  /*1a30*/  @P0 BRA `(.L_x_613) ;  /* 0x000000d000000947 */ /* 0x000fea0003800000 */
[----:B0-----:R-:W-:Y:S02]  /*1a40*/  IADD3 R2, R0, R17, RZ ;  /* 0x0000001100027210 */ /* 0x001fe40007ffe0ff */
[----:B------:R-:W-:Y:S02]  /*1a50*/  MOV R3, 0x2 ;  /* 0x0000000200037802 */ /* 0x000fe40000000f00 */
[----:B------:R-:W-:-:S03]  /*1a60*/  IADD3 R17, R17, 0x80, RZ ;  /* 0x0000008011117810 */ /* 0x000fc60007ffe0ff */
[----:B------:R-:W-:-:S05]  /*1a70*/  IMAD.WIDE.U32 R2, R2, R3, c[0x0][0x168] ;  /* 0x00005a0002027625 */ /* 0x000fca00078e0003 */
[----:B------:R0:W-:Y:S02]  /*1a80*/  STG.E.U16 [R2.64], R9 ;  /* 0x0000000902007986 */ /* 0x0001e4000c101504 */
.L_x_612:
        /* <DEDUP_REMOVED lines=8> */
.L_x_613:
[----:B------:R-:W-:Y:S05]  /*1b10*/  BSYNC B1 ;  /* 0x0000000000017941 */ /* 0x000fea0003800000 */
.L_x_609:
[----:B------:R-:W-:-:S13]  /*1b20*/  ISETP.GE.AND P0, PT, R17, R11, PT ;  /* 0x0000000b1100720c */ /* 0x000fda0003f06270 */
[----:B0-----:R-:W-:Y:S01]  /*1b30*/  @!P0 IADD3 R2, R0, R17, RZ ;  /* 0x0000001100028210 */ /* 0x001fe20007ffe0ff */
[----:B------:R-:W-:Y:S01]  /*1b40*/  @!P0 IMAD.MOV.U32 R3, RZ, RZ, 0x2 ;  /* 0x00000002ff038424 */ /* 0x000fe200078e00ff */
[----:B------:R-:W-:-:S03]  /*1b50*/  @!P0 IADD3 R17, R17, 0x80, RZ ;  /* 0x0000008011118810 */ /* 0x000fc60007ffe0ff */
[----:B------:R-:W-:-:S05]  /*1b60*/  @!P0 IMAD.WIDE.U32 R2, R2, R3, c[0x0][0x168] ;  /* 0x00005a0002028625 */ /* 0x000fca00078e0003 */
[----:B-----5:R0:W-:Y:S02]  /*1b70*/  @!P0 STG.E.U16 [R2.64], R12 ;  /* 0x0000000c02008986 */ /* 0x0201e4000c101504 */
.L_x_614:
[----:B------:R-:W-:Y:S05]  /*1b80*/  BSYNC B0 ;  /* 0x0000000000007941 */ /* 0x000fea0003800000 */
.L_x_608:
        /* <DEDUP_REMOVED lines=8> */
.L_x_615:
        /* <DEDUP_REMOVED lines=15> */
.L_x_2516:


//--------------------- .text._ZN2at6native29vectorized_elementwise_kernelILi8EZZZNS0_16cosh_kernel_cudaERNS_18TensorIteratorBaseEENKUlvE0_clEvENKUlvE2_clEvEUlN3c108BFloat16EE_St5arrayIPcLm2EEEEviT0_T1_ --------------------------
	.section	.text._ZN2at6native29vectorized_elementwise_kernelILi8EZZZNS0_16cosh_kernel_cudaERNS_18TensorIteratorBaseEENKUlvE0_clEvENKUlvE2_clEvEUlN3c108BFloat16EE_St5arrayIPcLm2EEEEviT0_T1_,"ax",@progbits
	.sectioninfo	@"SHI_REGISTERS=4"
	.align	128
        .global         _ZN2at6native29vectorized_elementwise_kernelILi8EZZZNS0_16cosh_kernel_cudaERNS_18TensorIteratorBaseEENKUlvE0_clEvENKUlvE2_clEvEUlN3c108BFloat16EE_St5arrayIPcLm2EEEEviT0_T1_
        .type           _ZN2at6native29vectorized_elementwise_kernelILi8EZZZNS0_16cosh_kernel_cudaERNS_18TensorIteratorBaseEENKUlvE0_clEvENKUlvE2_clEvEUlN3c108BFloat16EE_St5arrayIPcLm2EEEEviT0_T1_,@function
        .size           _ZN2at6native29vectorized_elementwise_kernelILi8EZZZNS0_16cosh_kernel_cudaERNS_18TensorIteratorBaseEENKUlvE0_clEvENKUlvE2_clEvEUlN3c108BFloat16EE_St5arrayIPcLm2EEEEviT0_T1_,(.L_x_2517 - _ZN2at6native29vectorized_elementwise_kernelILi8EZZZNS0_16cosh_kernel_cudaERNS_18TensorIteratorBaseEENKUlvE0_clEvENKUlvE2_clEvEUlN3c108BFloat16EE_St5arrayIPcLm2EEEEviT0_T1_)
        .other          _ZN2at6native29vectorized_elementwise_kernelILi8EZZZNS0_16cosh_kernel_cudaERNS_18TensorIteratorBaseEENKUlvE0_clEvENKUlvE2_clEvEUlN3c108BFloat16EE_St5arrayIPcLm2EEEEviT0_T1_,@"STO_CUDA_ENTRY STV_DEFAULT"
_ZN2at6native29vectorized_elementwise_kernelILi8EZZZNS0_16cosh_kernel_cudaERNS_18TensorIteratorBaseEENKUlvE0_clEvENKUlvE2_clEvEUlN3c108BFloat16EE_St5arrayIPcLm2EEEEviT0_T1_:
.text._ZN2at6native29vectorized_elementwise_kernelILi8EZZZNS0_16cosh_kernel_cudaERNS_18TensorIteratorBaseEENKUlvE0_clEvENKUlvE2_clEvEUlN3c108BFloat16EE_St5arrayIPcLm2EEEEviT0_T1_:
[----:B------:R-:W-:Y:S02]  /*0000*/  MOV R1, c[0x0][0x28] ;  /* 0x00000a0000017a02 */ /* 0x000fe40000000f00 */
[----:B------:R-:W-:Y:S05]  /*0010*/  EXIT ;  /* 0x000000000000794d */ /* 0x000fea0003800000 */
.L_x_616:
        /* <DEDUP_REMOVED lines=14> */
.L_x_2517:


//--------------------- .text._ZN2at6native18elementwise_kernelILi128ELi4EZNS0_15gpu_kernel_implIZZZNS0_16cosh_kernel_cudaERNS_18TensorIteratorBaseEENKUlvE0_clEvENKUlvE1_clEvEUlN3c104HalfEE_EEvS4_RKT_EUliE_EEviT1_ --------------------------
	.section	.text._ZN2at6native18elementwise_kernelILi128ELi4EZNS0_15gpu_kernel_implIZZZNS0_16cosh_kernel_cudaERNS_18TensorIteratorBaseEENKUlvE0_clEvENKUlvE1_clEvEUlN3c104HalfEE_EEvS4_RKT_EUliE_EEviT1_,"ax",@progbits
	.sectioninfo	@"SHI_REGISTERS=26"
	.align	128
        .global         _ZN2at6native18elementwise_kernelILi128ELi4EZNS0_15gpu_kernel_implIZZZNS0_16cosh_kernel_cudaERNS_18TensorIteratorBaseEENKUlvE0_clEvENKUlvE1_clEvEUlN3c104HalfEE_EEvS4_RKT_EUliE_EEviT1_
        .type           _ZN2at6native18elementwise_kernelILi128ELi4EZNS0_15gpu_kernel_implIZZZNS0_16cosh_kernel_cudaERNS_18TensorIteratorBaseEENKUlvE0_clEvENKUlvE1_clEvEUlN3c104HalfEE_EEvS4_RKT_EUliE_EEviT1_,@function
        .size           _ZN2at6native18elementwise_kernelILi128ELi4EZNS0_15gpu_kernel_implIZZZNS0_16cosh_kernel_cudaERNS_18TensorIteratorBaseEENKUlvE0_clEvENKUlvE1_clEvEUlN3c104HalfEE_EEvS4_RKT_EUliE_EEviT1_,(.L_x_2518 - _ZN2at6native18elementwise_kernelILi128ELi4EZNS0_15gpu_kernel_implIZZZNS0_16cosh_kernel_cudaERNS_18TensorIteratorBaseEENKUlvE0_clEvENKUlvE1_clEvEUlN3c104HalfEE_EEvS4_RKT_EUliE_EEviT1_)
        .other          _ZN2at6native18elementwise_kernelILi128ELi4EZNS0_15gpu_kernel_implIZZZNS0_16cosh_kernel_cudaERNS_18TensorIteratorBaseEENKUlvE0_clEvENKUlvE1_clEvEUlN3c104HalfEE_EEvS4_RKT_EUliE_EEviT1_,@"STO_CUDA_ENTRY STV_DEFAULT"
_ZN2at6native18elementwise_kernelILi128ELi4EZNS0_15gpu_kernel_implIZZZNS0_16cosh_kernel_cudaERNS_18TensorIteratorBaseEENKUlvE0_clEvENKUlvE1_clEvEUlN3c104HalfEE_EEvS4_RKT_EUliE_EEviT1_:
.text._ZN2at6native18elementwise_kernelILi128ELi4EZNS0_15gpu_kernel_implIZZZNS0_16cosh_kernel_cudaERNS_18TensorIteratorBaseEENKUlvE0_clEvENKUlvE1_clEvEUlN3c104HalfEE_EEvS4_RKT_EUliE_EEviT1_:
        /* <DEDUP_REMOVED lines=237> */
.L_x_619:
        /* <DEDUP_REMOVED lines=18> */
[----:B0-----:R-:W-:Y:S01]  /*0ff0*/  F2FP.PACK_AB R0, RZ, R0 ;  /* 0x00000000ff00723e */ /* 0x001fe200000000ff */
[----:B------:R-:W-:Y:S05]  /*1000*/  BRA `(.L_x_625) ;  /* 0x00000e5000007947 */ /* 0x000fea0003800000 */
.L_x_623:
[----:B------:R-:W2:Y:S02]  /*1010*/  LDG.E.U8 R2, [R2.64] ;  /* 0x0000002402027981 */ /* 0x000ea4000c1e1100 */
[----:B--2---:R-:W0:Y:S02]  /*1020*/  I2F.U16 R0, R2 ;  /* 0x0000000200007306 */ /* 0x004e240000101000 */
[----:B0-----:R-:W-:Y:S01]  /*1030*/  F2FP.PACK_AB R0, RZ, R0 ;  /* 0x00000000ff00723e */ /* 0x001fe200000000ff */
[----:B------:R-:W-:Y:S05]  /*1040*/  BRA `(.L_x_625) ;  /* 0x00000e1000007947 */ /* 0x000fea0003800000 */
.L_x_622:
        /* <DEDUP_REMOVED lines=8> */
[----:B0-----:R-:W-:Y:S01]  /*10d0*/  F2FP.PACK_AB R0, RZ, R0 ;  /* 0x00000000ff00723e */ /* 0x001fe200000000ff */
[----:B------:R-:W-:Y:S05]  /*10e0*/  BRA `(.L_x_625) ;  /* 0x00000d7000007947 */ /* 0x000fea0003800000 */
.L_x_627:
[----:B------:R-:W2:Y:S02]  /*10f0*/  LDG.E R2, [R2.64] ;  /* 0x0000002402027981 */ /* 0x000ea4000c1e1900 */
[----:B--2---:R-:W0:Y:S02]  /*1100*/  I2F R0, R2 ;  /* 0x0000000200007306 */ /* 0x004e240000201400 */
[----:B0-----:R-:W-:Y:S01]  /*1110*/  F2FP.PACK_AB R0, RZ, R0 ;  /* 0x00000000ff00723e */ /* 0x001fe200000000ff */
[----:B------:R-:W-:Y:S05]  /*1120*/  BRA `(.L_x_625) ;  /* 0x00000d3000007947 */ /* 0x000fea0003800000 */
.L_x_626:
[----:B------:R-:W2:Y:S02]  /*1130*/  LDG.E.U16 R2, [R2.64] ;  /* 0x0000002402027981 */ /* 0x000ea4000c1e1500 */
[----:B--2---:R-:W0:Y:S02]  /*1140*/  I2F.S16 R0, R2 ;  /* 0x0000000200007306 */ /* 0x004e240000101400 */
[----:B0-----:R-:W-:Y:S01]  /*1150*/  F2FP.PACK_AB R0, RZ, R0 ;  /* 0x00000000ff00723e */ /* 0x001fe200000000ff */
[----:B------:R-:W-:Y:S05]  /*1160*/  BRA `(.L_x_625) ;  /* 0x00000cf000007947 */ /* 0x000fea0003800000 */
.L_x_621:
[----:B------:R-:W-:-:S13]  /*1170*/  ISETP.GT.AND P0, PT, R4, 0x6, PT ;  /* 0x000000060400780c */ /* 0x000fda0003f04270 */
[----:B------:R-:W-:Y:S05]  /*1180*/  @P0 BRA `(.L_x_628) ;  /* 0x0000009000000947 */ /* 0x000fea0003800000 */
[----:B------:R-:W-:-:S13]  /*1190*/  ISETP.NE.AND P0, PT, R4, 0x5, PT ;  /* 0x000000050400780c */ /* 0x000fda0003f05270 */
[----:B------:R-:W-:Y:S05]  /*11a0*/  @!P0 BRA `(.L_x_629) ;  /* 0x0000005000008947 */ /* 0x000fea0003800000 */
[----:B------:R-:W-:-:S13]  /*11b0*/  ISETP.NE.AND P0, PT, R4, 0x6, PT ;  /* 0x000000060400780c */ /* 0x000fda0003f05270 */
[----:B------:R-:W-:Y:S05]  /*11c0*/  @P0 BRA `(.L_x_624) ;  /* 0x00000ad000000947 */ /* 0x000fea0003800000 */
[----:B------:R-:W2:Y:S02]  /*11d0*/  LDG.E R2, [R2.64] ;  /* 0x0000002402027981 */ /* 0x000ea4000c1e1900 */
[----:B--2---:R-:W-:Y:S01]  /*11e0*/  F2FP.PACK_AB R0, RZ, R2 ;  /* 0x00000002ff00723e */ /* 0x004fe200000000ff */
[----:B------:R-:W-:Y:S05]  /*11f0*/  BRA `(.L_x_625) ;  /* 0x00000c6000007947 */ /* 0x000fea0003800000 */
.L_x_629:
[----:B------:R0:W5:Y:S01]  /*1200*/  LDG.E.U16 R0, [R2.64] ;  /* 0x0000002402007981 */ /* 0x000162000c1e1500 */
[----:B------:R-:W-:Y:S05]  /*1210*/  BRA `(.L_x_625) ;  /* 0x00000c4000007947 */ /* 0x000fea0003800000 */
.L_x_628:
[----:B------:R-:W-:-:S13]  /*1220*/  ISETP.NE.AND P0, PT, R4, 0x7, PT ;  /* 0x000000070400780c */ /* 0x000fda0003f05270 */
[----:B------:R-:W-:Y:S05]  /*1230*/  @!P0 BRA `(.L_x_630) ;  /* 0x0000009000008947 */ /* 0x000fea0003800000 */
[----:B------:R-:W-:-:S13]  /*1240*/  ISETP.NE.AND P0, PT, R4, 0x8, PT ;  /* 0x000000080400780c */ /* 0x000fda0003f05270 */
[----:B------:R-:W-:Y:S05]  /*1250*/  @!P0 BRA `(.L_x_631) ;  /* 0x0000005000008947 */ /* 0x000fea0003800000 */
[----:B------:R-:W-:-:S13]  /*1260*/  ISETP.NE.AND P0, PT, R4, 0x9, PT ;  /* 0x000000090400780c */ /* 0x000fda0003f05270 */
[----:B------:R-:W-:Y:S05]  /*1270*/  @P0 BRA `(.L_x_624) ;  /* 0x00000a2000000947 */ /* 0x000fea0003800000 */
[----:B------:R-:W2:Y:S02]  /*1280*/  LDG.E R2, [R2.64] ;  /* 0x0000002402027981 */ /* 0x000ea4000c1e1900 */
[----:B--2---:R-:W-:Y:S01]  /*1290*/  F2FP.PACK_AB R0, RZ, R2 ;  /* 0x00000002ff00723e */ /* 0x004fe200000000ff */
[----:B------:R-:W-:Y:S05]  /*12a0*/  BRA `(.L_x_625) ;  /* 0x00000bb000007947 */ /* 0x000fea0003800000 */
.L_x_631:
[----:B------:R0:W5:Y:S01]  /*12b0*/  LDG.E.U16 R0, [R2.64] ;  /* 0x0000002402007981 */ /* 0x000162000c1e1500 */
[----:B------:R-:W-:Y:S05]  /*12c0*/  BRA `(.L_x_625) ;  /* 0x00000b9000007947 */ /* 0x000fea0003800000 */
.L_x_630:
[----:B------:R-:W2:Y:S02]  /*12d0*/  LDG.E.64 R2, [R2.64] ;  /* 0x0000002402027981 */ /* 0x000ea4000c1e1b00 */
[----:B--2---:R-:W0:Y:S01]  /*12e0*/  F2F.F32.F64 R0, R2 ;  /* 0x0000000200007310 */ /* 0x004e220000301000 */
[----:B------:R-:W0:-:S14]  /*12f0*/  DSETP.GEU.AND P0, PT, |R2|, c[0x2][0x0], PT ;  /* 0x008000000200762a */ /* 0x000e1c0003f0e200 */
[----:B0-----:R-:W-:-:S05]  /*1300*/  @!P0 FMUL R0, R0, 1.175494350822287508e-38 ;  /* 0x0080000000008820 */ /* 0x001fca0000400000 */
[----:B------:R-:W-:Y:S01]  /*1310*/  F2FP.PACK_AB R0, RZ, R0 ;  /* 0x00000000ff00723e */ /* 0x000fe200000000ff */
[----:B------:R-:W-:Y:S05]  /*1320*/  BRA `(.L_x_625) ;  /* 0x00000b3000007947 */ /* 0x000fea0003800000 */
.L_x_620:
        /* <DEDUP_REMOVED lines=11> */
[----:B------:R-:W-:Y:S01]  /*13e0*/  F2FP.PACK_AB R0, RZ, R0 ;  /* 0x00000000ff00723e */ /* 0x000fe200000000ff */
[----:B------:R-:W-:Y:S05]  /*13f0*/  BRA `(.L_x_625) ;  /* 0x00000a6000007947 */ /* 0x000fea0003800000 */
.L_x_634:
[----:B------:R-:W2:Y:S02]  /*1400*/  LDG.E.64 R2, [R2.64] ;  /* 0x0000002402027981 */ /* 0x000ea4000c1e1b00 */
[----:B--2---:R-:W0:Y:S01]  /*1410*/  F2F.F32.F64 R0, R2 ;  /* 0x0000000200007310 */ /* 0x004e220000301000 */
[----:B------:R-:W0:-:S14]  /*1420*/  DSETP.GEU.AND P0, PT, |R2|, c[0x2][0x0], PT ;  /* 0x008000000200762a */ /* 0x000e1c0003f0e200 */
[----:B0-----:R-:W-:-:S05]  /*1430*/  @!P0 FMUL R0, R0, 1.175494350822287508e-38 ;  /* 0x0080000000008820 */ /* 0x001fca0000400000 */
[----:B------:R-:W-:Y:S01]  /*1440*/  F2FP.PACK_AB R0, RZ, R0 ;  /* 0x00000000ff00723e */ /* 0x000fe200000000ff */
[----:B------:R-:W-:Y:S05]  /*1450*/  BRA `(.L_x_625) ;  /* 0x00000a0000007947 */ /* 0x000fea0003800000 */
.L_x_633:
        /* <DEDUP_REMOVED lines=25> */
[----:B------:R-:W-:-:S04]  /*15f0*/  F2FP.PACK_AB R5, RZ, R5 ;  /* 0x00000005ff05723e */ /* 0x000fc800000000ff */
[----:B------:R-:W-:Y:S01]  /*1600*/  PRMT R0, R5, 0x7610, R0 ;  /* 0x0000761005007816 */ /* 0x000fe20000000000 */
[----:B------:R-:W-:Y:S05]  /*1610*/  BRA `(.L_x_625) ;  /* 0x0000084000007947 */ /* 0x000fea0003800000 */
.L_x_636:
        /* <DEDUP_REMOVED lines=12> */
[----:B------:R-:W-:-:S04]  /*16e0*/  F2FP.PACK_AB R4, RZ, R4 ;  /* 0x00000004ff04723e */ /* 0x000fc800000000ff */
[----:B------:R-:W-:Y:S01]  /*16f0*/  PRMT R0, R4, 0x7610, R0 ;  /* 0x0000761004007816 */ /* 0x000fe20000000000 */
[----:B------:R-:W-:Y:S05]  /*1700*/  BRA `(.L_x_625) ;  /* 0x0000075000007947 */ /* 0x000fea0003800000 */
.L_x_635:
[----:B------:R-:W2:Y:S02]  /*1710*/  LDG.E.U16 R0, [R2.64] ;  /* 0x0000002402007981 */ /* 0x000ea4000c1e1500 */
[----:B--2---:R-:W-:-:S04]  /*1720*/  PRMT R0, RZ, 0x5410, R0 ;  /* 0x00005410ff007816 */ /* 0x004fc80000000000 */
[----:B------:R-:W-:Y:S01]  /*1730*/  F2FP.PACK_AB R0, RZ, R0 ;  /* 0x00000000ff00723e */ /* 0x000fe200000000ff */
[----:B------:R-:W-:Y:S05]  /*1740*/  BRA `(.L_x_625) ;  /* 0x0000071000007947 */ /* 0x000fea0003800000 */
.L_x_632:
        /* <DEDUP_REMOVED lines=10> */
[----:B0-----:R-:W-:Y:S01]  /*17f0*/  F2FP.PACK_AB R0, RZ, R0 ;  /* 0x00000000ff00723e */ /* 0x001fe200000000ff */
[----:B------:R-:W-:Y:S05]  /*1800*/  BRA `(.L_x_625) ;  /* 0x0000065000007947 */ /* 0x000fea0003800000 */
.L_x_639:
        /* <DEDUP_REMOVED lines=21> */
.L_x_643:
[----:B------:R-:W-:Y:S05]  /*1960*/  BSYNC B1 ;  /* 0x0000000000017941 */ /* 0x000fea0003800000 */
.L_x_642:
[----:B------:R-:W-:Y:S01]  /*1970*/  LEA R3, R0, 0x3b800000, 0x17 ;  /* 0x3b80000000037811 */ /* 0x000fe200078eb8ff */
[----:B------:R-:W-:-:S05]  /*1980*/  IMAD.SHL.U32 R0, R2, 0x100000, RZ ;  /* 0x0010000002007824 */ /* 0x000fca00078e00ff */
[----:B------:R-:W-:Y:S02]  /*1990*/  LOP3.LUT R0, R3, R0, R4, 0xfe, !PT ;  /* 0x0000000003007212 */ /* 0x000fe400078efe04 */
.L_x_641:
[----:B------:R-:W-:Y:S05]  /*19a0*/  BSYNC B0 ;  /* 0x0000000000007941 */ /* 0x000fea0003800000 */
.L_x_640:
[----:B------:R-:W-:Y:S01]  /*19b0*/  F2FP.PACK_AB R0, RZ, R0 ;  /* 0x00000000ff00723e */ /* 0x000fe200000000ff */
[----:B------:R-:W-:Y:S05]  /*19c0*/  BRA `(.L_x_625) ;  /* 0x0000049000007947 */ /* 0x000fea0003800000 */
.L_x_638:
        /* <DEDUP_REMOVED lines=21> */
.L_x_647:
[----:B------:R-:W-:Y:S05]  /*1b20*/  BSYNC B1 ;  /* 0x0000000000017941 */ /* 0x000fea0003800000 */
.L_x_646:
[----:B------:R-:W-:Y:S01]  /*1b30*/  LEA R3, R0, 0x37800000, 0x17 ;  /* 0x3780000000037811 */ /* 0x000fe200078eb8ff */
[----:B------:R-:W-:-:S05]  /*1b40*/  IMAD.SHL.U32 R0, R2, 0x200000, RZ ;  /* 0x0020000002007824 */ /* 0x000fca00078e00ff */
[----:B------:R-:W-:Y:S02]  /*1b50*/  LOP3.LUT R0, R3, R0, R4, 0xfe, !PT ;  /* 0x0000000003007212 */ /* 0x000fe400078efe04 */
.L_x_645:
[----:B------:R-:W-:Y:S05]  /*1b60*/  BSYNC B0 ;  /* 0x0000000000007941 */ /* 0x000fea0003800000 */
.L_x_644:
[----:B------:R-:W-:Y:S01]  /*1b70*/  F2FP.PACK_AB R0, RZ, R0 ;  /* 0x00000000ff00723e */ /* 0x000fe200000000ff */
[----:B------:R-:W-:Y:S05]  /*1b80*/  BRA `(.L_x_625) ;  /* 0x000002d000007947 */ /* 0x000fea0003800000 */
.L_x_637:
        /* <DEDUP_REMOVED lines=14> */
.L_x_651:
[----:B------:R-:W-:Y:S05]  /*1c70*/  BSYNC B0 ;  /* 0x0000000000007941 */ /* 0x000fea0003800000 */
.L_x_650:
[----:B------:R-:W-:Y:S01]  /*1c80*/  F2FP.PACK_AB R0, RZ, R0 ;  /* 0x00000000ff00723e */ /* 0x000fe200000000ff */
[----:B------:R-:W-:Y:S05]  /*1c90*/  BRA `(.L_x_625) ;  /* 0x000001c000007947 */ /* 0x000fea0003800000 */
.L_x_624:
        /* <DEDUP_REMOVED lines=21> */
.L_x_649:
[----:B------:R-:W2:Y:S02]  /*1df0*/  LDG.E.64 R2, [R2.64] ;  /* 0x0000002402027981 */ /* 0x000ea4000c1e1b00 */
[----:B--2---:R-:W0:Y:S02]  /*1e00*/  I2F.U64 R0, R2 ;  /* 0x0000000200007312 */ /* 0x004e240000301000 */
[----:B0-----:R-:W-:Y:S01]  /*1e10*/  F2FP.PACK_AB R0, RZ, R0 ;  /* 0x00000000ff00723e */ /* 0x001fe200000000ff */
[----:B------:R-:W-:Y:S05]  /*1e20*/  BRA `(.L_x_625) ;  /* 0x0000003000007947 */ /* 0x000fea0003800000 */
.L_x_648:
[----:B------:R-:W2:Y:S02]  /*1e30*/  LDG.E R2, [R2.64] ;  /* 0x0000002402027981 */ /* 0x000ea4000c1e1900 */
[----:B--2---:R-:W0:Y:S02]  /*1e40*/  I2F.U32 R0, R2 ;  /* 0x0000000200007306 */ /* 0x004e240000201000 */
[----:B0-----:R-:W-:-:S06]  /*1e50*/  F2FP.PACK_AB R0, RZ, R0 ;  /* 0x00000000ff00723e */ /* 0x001fcc00000000ff */
.L_x_625:
[----:B-----5:R-:W-:Y:S01]  /*1e60*/  HADD2.F32 R0, -RZ, R0.H0_H0 ;  /* 0x20000000ff007230 */ /* 0x020fe20000004100 */
        /* <DEDUP_REMOVED lines=19> */
[----:B------:R-:W-:Y:S01]  /*1fa0*/  F2FP.PACK_AB R2, RZ, R2 ;  /* 0x00000002ff02723e */ /* 0x000fe200000000ff */
        /* <DEDUP_REMOVED lines=9> */
[----:B------:R-:W-:-:S04]  /*2040*/  HADD2.F32 R0, -RZ, R2.H0_H0 ;  /* 0x20000002ff007230 */ /* 0x000fc80000004100 */
[----:B------:R-:W0:Y:S02]  /*2050*/  F2I.FTZ.TRUNC.NTZ R3, R0 ;  /* 0x0000000000037305 */ /* 0x000e24000021f100 */
[----:B0-----:R0:W-:Y:S01]  /*2060*/  STG.E.U8 [R16.64], R3 ;  /* 0x0000000310007986 */ /* 0x0011e2000c101124 */
[----:B------:R-:W-:Y:S05]  /*2070*/  BRA `(.L_x_657) ;  /* 0x00000e8000007947 */ /* 0x000fea0003800000 */
.L_x_655:
[----:B------:R-:W-:-:S06]  /*2080*/  HADD2.F32 R3, -RZ, R2.H0_H0 ;  /* 0x20000002ff037230 */ /* 0x000fcc0000004100 */
[----:B------:R-:W0:Y:S02]  /*2090*/  F2I.S64.TRUNC R2, R3 ;  /* 0x0000000300027311 */ /* 0x000e24000020d900 */
[----:B0-----:R0:W-:Y:S01]  /*20a0*/  STG.E.U8 [R16.64], R2 ;  /* 0x0000000210007986 */ /* 0x0011e2000c101124 */
[----:B------:R-:W-:Y:S05]  /*20b0*/  BRA `(.L_x_657) ;  /* 0x00000e4000007947 */ /* 0x000fea0003800000 */
.L_x_654:
[----:B------:R-:W-:-:S13]  /*20c0*/  ISETP.NE.AND P0, PT, R4, 0x2, PT ;  /* 0x000000020400780c */ /* 0x000fda0003f05270 */
[----:B------:R-:W-:Y:S05]  /*20d0*/  @!P0 BRA `(.L_x_658) ;  /* 0x000000c000008947 */ /* 0x000fea0003800000 */
[----:B------:R-:W-:-:S13]  /*20e0*/  ISETP.NE.AND P0, PT, R4, 0x3, PT ;  /* 0x000000030400780c */ /* 0x000fda0003f05270 */
[----:B------:R-:W-:Y:S05]  /*20f0*/  @!P0 BRA `(.L_x_659) ;  /* 0x0000006000008947 */ /* 0x000fea0003800000 */
[----:B------:R-:W-:-:S13]  /*2100*/  ISETP.NE.AND P0, PT, R4, 0x4, PT ;  /* 0x000000040400780c */ /* 0x000fda0003f05270 */
[----:B------:R-:W-:Y:S05]  /*2110*/  @P0 BRA `(.L_x_656) ;  /* 0x00000c3000000947 */ /* 0x000fea0003800000 */
[----:B------:R-:W-:-:S06]  /*2120*/  HADD2.F32 R2, -RZ, R2.H0_H0 ;  /* 0x20000002ff027230 */ /* 0x000fcc0000004100 */
[----:B------:R-:W0:Y:S02]  /*2130*/  F2I.S64.TRUNC R2, R2 ;  /* 0x0000000200027311 */ /* 0x000e24000020d900 */
[----:B0-----:R0:W-:Y:S01]  /*2140*/  STG.E.64 [R16.64], R2 ;  /* 0x0000000210007986 */ /* 0x0011e2000c101b24 */
[----:B------:R-:W-:Y:S05]  /*2150*/  BRA `(.L_x_657) ;  /* 0x00000da000007947 */ /* 0x000fea0003800000 */
.L_x_659:
[----:B------:R-:W-:-:S04]  /*2160*/  HADD2.F32 R2, -RZ, R2.H0_H0 ;  /* 0x20000002ff027230 */ /* 0x000fc80000004100 */
[----:B------:R-:W0:Y:S02]  /*2170*/  F2I.FTZ.TRUNC.NTZ R3, R2 ;  /* 0x0000000200037305 */ /* 0x000e24000021f100 */
[----:B0-----:R0:W-:Y:S01]  /*2180*/  STG.E [R16.64], R3 ;  /* 0x0000000310007986 */ /* 0x0011e2000c101924 */
[----:B------:R-:W-:Y:S05]  /*2190*/  BRA `(.L_x_657) ;  /* 0x00000d6000007947 */ /* 0x000fea0003800000 */
.L_x_658:
[----:B------:R-:W-:-:S04]  /*21a0*/  HADD2.F32 R2, -RZ, R2.H0_H0 ;  /* 0x20000002ff027230 */ /* 0x000fc80000004100 */
[----:B------:R-:W0:Y:S02]  /*21b0*/  F2I.FTZ.TRUNC.NTZ R3, R2 ;  /* 0x0000000200037305 */ /* 0x000e24000021f100 */
[----:B0-----:R0:W-:Y:S01]  /*21c0*/  STG.E.U16 [R16.64], R3 ;  /* 0x0000000310007986 */ /* 0x0011e2000c101524 */
[----:B------:R-:W-:Y:S05]  /*21d0*/  BRA `(.L_x_657) ;  /* 0x00000d2000007947 */ /* 0x000fea0003800000 */
.L_x_653:
[----:B------:R-:W-:-:S13]  /*21e0*/  ISETP.GT.AND P0, PT, R4, 0x6, PT ;  /* 0x000000060400780c */ /* 0x000fda0003f04270 */
[----:B------:R-:W-:Y:S05]  /*21f0*/  @P0 BRA `(.L_x_660) ;  /* 0x0000009000000947 */ /* 0x000fea0003800000 */
[----:B------:R-:W-:-:S13]  /*2200*/  ISETP.NE.AND P0, PT, R4, 0x5, PT ;  /* 0x000000050400780c */ /* 0x000fda0003f05270 */
[----:B------:R-:W-:Y:S05]  /*2210*/  @!P0 BRA `(.L_x_661) ;  /* 0x0000005000008947 */ /* 0x000fea0003800000 */
[----:B------:R-:W-:-:S13]  /*2220*/  ISETP.NE.AND P0, PT, R4, 0x6, PT ;  /* 0x000000060400780c */ /* 0x000fda0003f05270 */
[----:B------:R-:W-:Y:S05]  /*2230*/  @P0 BRA `(.L_x_656) ;  /* 0x00000b1000000947 */ /* 0x000fea0003800000 */
[----:B------:R-:W-:-:S05]  /*2240*/  HADD2.F32 R3, -RZ, R2.H0_H0 ;  /* 0x20000002ff037230 */ /* 0x000fca0000004100 */
[----:B------:R0:W-:Y:S01]  /*2250*/  STG.E [R16.64], R3 ;  /* 0x0000000310007986 */ /* 0x0001e2000c101924 */
[----:B------:R-:W-:Y:S05]  /*2260*/  BRA `(.L_x_657) ;  /* 0x00000c9000007947 */ /* 0x000fea0003800000 */
.L_x_661:
[----:B------:R0:W-:Y:S01]  /*2270*/  STG.E.U16 [R16.64], R2 ;  /* 0x0000000210007986 */ /* 0x0001e2000c101524 */
[----:B------:R-:W-:Y:S05]  /*2280*/  BRA `(.L_x_657) ;  /* 0x00000c7000007947 */ /* 0x000fea0003800000 */
.L_x_660:
[----:B------:R-:W-:-:S13]  /*2290*/  ISETP.NE.AND P0, PT, R4, 0x7, PT ;  /* 0x000000070400780c */ /* 0x000fda0003f05270 */
[----:B------:R-:W-:Y:S05]  /*22a0*/  @!P0 BRA `(.L_x_662) ;  /* 0x000000d000008947 */ /* 0x000fea0003800000 */
[----:B------:R-:W-:-:S13]  /*22b0*/  ISETP.NE.AND P0, PT, R4, 0x8, PT ;  /* 0x000000080400780c */ /* 0x000fda0003f05270 */
[----:B------:R-:W-:Y:S05]  /*22c0*/  @!P0 BRA `(.L_x_663) ;  /* 0x0000006000008947 */ /* 0x000fea0003800000 */
[----:B------:R-:W-:-:S13]  /*22d0*/  ISETP.NE.AND P0, PT, R4, 0x9, PT ;  /* 0x000000090400780c */ /* 0x000fda0003f05270 */
[----:B------:R-:W-:Y:S05]  /*22e0*/  @P0 BRA `(.L_x_656) ;  /* 0x00000a6000000947 */ /* 0x000fea0003800000 */
[----:B------:R-:W-:Y:S01]  /*22f0*/  HADD2.F32 R2, -RZ, R2.H0_H0 ;  /* 0x20000002ff027230 */ /* 0x000fe20000004100 */
[----:B------:R-:W-:-:S05]  /*2300*/  IMAD.MOV.U32 R3, RZ, RZ, RZ ;  /* 0x000000ffff037224 */ /* 0x000fca00078e00ff */
[----:B------:R0:W-:Y:S01]  /*2310*/  STG.E.64 [R16.64], R2 ;  /* 0x0000000210007986 */ /* 0x0001e2000c101b24 */
[----:B------:R-:W-:Y:S05]  /*2320*/  BRA `(.L_x_657) ;  /* 0x00000bd000007947 */ /* 0x000fea0003800000 */
.L_x_663:
[----:B------:R-:W-:-:S05]  /*2330*/  HADD2.F32 R0, -RZ, R2.H0_H0 ;  /* 0x20000002ff007230 */ /* 0x000fca0000004100 */
[----:B------:R-:W-:-:S04]  /*2340*/  F2FP.PACK_AB R0, RZ, R0 ;  /* 0x00000000ff00723e */ /* 0x000fc800000000ff */
[----:B------:R-:W-:-:S05]  /*2350*/  PRMT R0, R0, 0x5410, RZ ;  /* 0x0000541000007816 */ /* 0x000fca00000000ff */
[----:B------:R0:W-:Y:S01]  /*2360*/  STG.E [R16.64], R0 ;  /* 0x0000000010007986 */ /* 0x0001e2000c101924 */
[----:B------:R-:W-:Y:S05]  /*2370*/  BRA `(.L_x_657) ;  /* 0x00000b8000007947 */ /* 0x000fea0003800000 */
.L_x_662:
[----:B------:R-:W-:-:S05]  /*2380*/  HADD2.F32 R2, -RZ, R2.H0_H0 ;  /* 0x20000002ff027230 */ /* 0x000fca0000004100 */
[----:B------:R-:W-:-:S06]  /*2390*/  FMUL.FTZ R2, R2, 1 ;  /* 0x3f80000002027820 */ /* 0x000fcc0000410000 */
[----:B------:R-:W0:Y:S02]  /*23a0*/  F2F.F64.F32 R2, R2 ;  /* 0x0000000200027310 */ /* 0x000e240000201800 */
[----:B0-----:R0:W-:Y:S01]  /*23b0*/  STG.E.64 [R16.64], R2 ;  /* 0x0000000210007986 */ /* 0x0011e2000c101b24 */
[----:B------:R-:W-:Y:S05]  /*23c0*/  BRA `(.L_x_657) ;  /* 0x00000b3000007947 */ /* 0x000fea0003800000 */
.L_x_652:
        /* <DEDUP_REMOVED lines=8> */
[----:B------:R-:W-:-:S05]  /*2450*/  HADD2.F32 R2, -RZ, R2.H0_H0 ;  /* 0x20000002ff027230 */ /* 0x000fca0000004100 */
[----:B------:R-:W-:-:S04]  /*2460*/  FSETP.NEU.FTZ.AND P0, PT, R2, RZ, PT ;  /* 0x000000ff0200720b */ /* 0x000fc80003f1d000 */
[----:B------:R-:W-:-:S05]  /*2470*/  SEL R3, RZ, 0x1, !P0 ;  /* 0x00000001ff037807 */ /* 0x000fca0004000000 */
[----:B------:R0:W-:Y:S01]  /*2480*/  STG.E.U8 [R16.64], R3 ;  /* 0x0000000310007986 */ /* 0x0001e2000c101124 */
[----:B------:R-:W-:Y:S05]  /*2490*/  BRA `(.L_x_657) ;  /* 0x00000a6000007947 */ /* 0x000fea0003800000 */
.L_x_666:
[----:B------:R-:W-:Y:S01]  /*24a0*/  HADD2.F32 R2, -RZ, R2.H0_H0 ;  /* 0x20000002ff027230 */ /* 0x000fe20000004100 */
[----:B------:R-:W-:-:S04]  /*24b0*/  CS2R R6, SRZ ;  /* 0x0000000000067805 */ /* 0x000fc8000001ff00 */
[----:B------:R-:W-:-:S04]  /*24c0*/  FMUL.FTZ R2, R2, 1 ;  /* 0x3f80000002027820 */ /* 0x000fc80000410000 */
[----:B------:R-:W0:Y:S02]  /*24d0*/  F2F.F64.F32 R4, R2 ;  /* 0x0000000200047310 */ /* 0x000e240000201800 */
[----:B0-----:R0:W-:Y:S01]  /*24e0*/  STG.E.128 [R16.64], R4 ;  /* 0x0000000410007986 */ /* 0x0011e2000c101d24 */
[----:B------:R-:W-:Y:S05]  /*24f0*/  BRA `(.L_x_657) ;  /* 0x00000a0000007947 */ /* 0x000fea0003800000 */
.L_x_665:
[----:B------:R-:W-:-:S13]  /*2500*/  ISETP.NE.AND P0, PT, R4, 0xf, PT ;  /* 0x0000000f0400780c */ /* 0x000fda0003f05270 */
[----:B------:R-:W-:Y:S05]  /*2510*/  @!P0 BRA `(.L_x_667) ;  /* 0x000002d000008947 */ /* 0x000fea0003800000 */
[----:B------:R-:W-:-:S13]  /*2520*/  ISETP.NE.AND P0, PT, R4, 0x17, PT ;  /* 0x000000170400780c */ /* 0x000fda0003f05270 */
[----:B------:R-:W-:Y:S05]  /*2530*/  @!P0 BRA `(.L_x_668) ;  /* 0x0000015000008947 */ /* 0x000fea0003800000 */
[----:B------:R-:W-:-:S13]  /*2540*/  ISETP.NE.AND P0, PT, R4, 0x18, PT ;  /* 0x000000180400780c */ /* 0x000fda0003f05270 */
[----:B------:R-:W-:Y:S05]  /*2550*/  @P0 BRA `(.L_x_656) ;  /* 0x000007f000000947 */ /* 0x000fea0003800000 */
[----:B------:R-:W-:Y:S01]  /*2560*/  HADD2.F32 R5, -RZ, R2.H0_H0 ;  /* 0x20000002ff057230 */ /* 0x000fe20000004100 */
[----:B------:R-:W-:Y:S04]  /*2570*/  BSSY B0, `(.L_x_669) ;  /* 0x000000e000007945 */ /* 0x000fe80003800000 */
        /* <DEDUP_REMOVED lines=13> */
.L_x_670:
[----:B------:R-:W-:Y:S05]  /*2650*/  BSYNC B0 ;  /* 0x0000000000007941 */ /* 0x000fea0003800000 */
.L_x_669:
[----:B------:R-:W-:-:S05]  /*2660*/  LOP3.LUT R3, R0, R3, RZ, 0xfc, !PT ;  /* 0x0000000300037212 */ /* 0x000fca00078efcff */
[----:B------:R0:W-:Y:S01]  /*2670*/  STG.E.U8 [R16.64], R3 ;  /* 0x0000000310007986 */ /* 0x0001e2000c101124 */
[----:B------:R-:W-:Y:S05]  /*2680*/  BRA `(.L_x_657) ;  /* 0x0000087000007947 */ /* 0x000fea0003800000 */
.L_x_668:
[----:B------:R-:W-:Y:S01]  /*2690*/  HADD2.F32 R3, -RZ, R2.H0_H0 ;  /* 0x20000002ff037230 */ /* 0x000fe20000004100 */
[----:B------:R-:W-:Y:S04]  /*26a0*/  BSSY B0, `(.L_x_671) ;  /* 0x000000f000007945 */ /* 0x000fe80003800000 */
        /* <DEDUP_REMOVED lines=11> */
.L_x_672:
[----:B------:R-:W-:Y:S01]  /*2760*/  IMAD.MOV.U32 R0, RZ, RZ, 0x7f ;  /* 0x0000007fff007424 */ /* 0x000fe200078e00ff */
[----:B------:R-:W-:-:S04]  /*2770*/  ISETP.GT.U32.AND P0, PT, R2, 0x7f800000, PT ;  /* 0x7f8000000200780c */ /* 0x000fc80003f04070 */
[----:B------:R-:W-:-:S04]  /*2780*/  SEL R0, R0, 0x7c, P0 ;  /* 0x0000007c00007807 */ /* 0x000fc80000000000 */
.L_x_673:
[----:B------:R-:W-:Y:S05]  /*2790*/  BSYNC B0 ;  /* 0x0000000000007941 */ /* 0x000fea0003800000 */
.L_x_671:
[----:B------:R-:W-:-:S04]  /*27a0*/  LOP3.LUT R2, R3, 0x80000000, RZ, 0xc0, !PT ;  /* 0x8000000003027812 */ /* 0x000fc800078ec0ff */
[----:B------:R-:W-:-:S04]  /*27b0*/  SHF.R.U32.HI R3, RZ, 0x18, R2 ;  /* 0x00000018ff037819 */ /* 0x000fc80000011602 */
[----:B------:R-:W-:-:S05]  /*27c0*/  LOP3.LUT R3, R0, R3, RZ, 0xfc, !PT ;  /* 0x0000000300037212 */ /* 0x000fca00078efcff */
[----:B------:R0:W-:Y:S01]  /*27d0*/  STG.E.U8 [R16.64], R3 ;  /* 0x0000000310007986 */ /* 0x0001e2000c101124 */
[----:B------:R-:W-:Y:S05]  /*27e0*/  BRA `(.L_x_657) ;  /* 0x0000071000007947 */ /* 0x000fea0003800000 */
.L_x_667:
[----:B------:R-:W-:-:S05]  /*27f0*/  HADD2.F32 R0, -RZ, R2.H0_H0 ;  /* 0x20000002ff007230 */ /* 0x000fca0000004100 */
[----:B------:R-:W-:-:S05]  /*2800*/  F2FP.BF16.PACK_AB R0, RZ, R0 ;  /* 0x00000000ff00723e */ /* 0x000fca00000010ff */
[----:B------:R0:W-:Y:S01]  /*2810*/  STG.E.U16 [R16.64], R0 ;  /* 0x0000000010007986 */ /* 0x0001e2000c101524 */
[----:B------:R-:W-:Y:S05]  /*2820*/  BRA `(.L_x_657) ;  /* 0x000006d000007947 */ /* 0x000fea0003800000 */
.L_x_664:
        /* <DEDUP_REMOVED lines=8> */
[----:B------:R-:W-:-:S06]  /*28b0*/  HADD2.F32 R3, -RZ, R2.H0_H0 ;  /* 0x20000002ff037230 */ /* 0x000fcc0000004100 */
[----:B------:R-:W0:Y:S02]  /*28c0*/  F2I.FTZ.U32.TRUNC.NTZ R3, R3 ;  /* 0x0000000300037305 */ /* 0x000e24000021f000 */
[----:B0-----:R0:W-:Y:S01]  /*28d0*/  STG.E.U16 [R16.64], R3 ;  /* 0x0000000310007986 */ /* 0x0011e2000c101524 */
[----:B------:R-:W-:Y:S05]  /*28e0*/  BRA `(.L_x_657) ;  /* 0x0000061000007947 */ /* 0x000fea0003800000 */
.L_x_676:
[----:B------:R-:W-:Y:S01]  /*28f0*/  HADD2.F32 R3, -RZ, R2.H0_H0 ;  /* 0x20000002ff037230 */ /* 0x000fe20000004100 */
[----:B------:R-:W-:Y:S01]  /*2900*/  BSSY B0, `(.L_x_677) ;  /* 0x0000014000007945 */ /* 0x000fe20003800000 */
[----:B------:R-:W-:-:S03]  /*2910*/  IMAD.MOV.U32 R8, RZ, RZ, 0x80 ;  /* 0x00000080ff087424 */ /* 0x000fc600078e00ff */
        /* <DEDUP_REMOVED lines=14> */
.L_x_679:
[----:B------:R-:W-:-:S04]  /*2a00*/  LOP3.LUT R2, R3, 0x80000000, RZ, 0xc0, !PT ;  /* 0x8000000003027812 */ /* 0x000fc800078ec0ff */
[----:B------:R-:W-:-:S04]  /*2a10*/  SHF.R.U32.HI R3, RZ, 0x18, R2 ;  /* 0x00000018ff037819 */ /* 0x000fc80000011602 */
[----:B------:R-:W-:-:S04]  /*2a20*/  LOP3.LUT R0, R0, R3, RZ, 0xfc, !PT ;  /* 0x0000000300007212 */ /* 0x000fc800078efcff */
[----:B------:R-:W-:Y:S02]  /*2a30*/  PRMT R8, R0, 0x7610, R8 ;  /* 0x0000761000087816 */ /* 0x000fe40000000008 */
.L_x_678:
[----:B------:R-:W-:Y:S05]  /*2a40*/  BSYNC B0 ;  /* 0x0000000000007941 */ /* 0x000fea0003800000 */
.L_x_677:
[----:B------:R0:W-:Y:S01]  /*2a50*/  STG.E.U8 [R16.64], R8 ;  /* 0x0000000810007986 */ /* 0x0001e2000c101124 */
[----:B------:R-:W-:Y:S05]  /*2a60*/  BRA `(.L_x_657) ;  /* 0x0000049000007947 */ /* 0x000fea0003800000 */
.L_x_675:
        /* <DEDUP_REMOVED lines=17> */
.L_x_682:
[----:B------:R-:W-:-:S04]  /*2b80*/  LOP3.LUT R2, R3, 0x80000000, RZ, 0xc0, !PT ;  /* 0x8000000003027812 */ /* 0x000fc800078ec0ff */
[----:B------:R-:W-:-:S04]  /*2b90*/  SHF.R.U32.HI R3, RZ, 0x18, R2 ;  /* 0x00000018ff037819 */ /* 0x000fc80000011602 */
[----:B------:R-:W-:-:S04]  /*2ba0*/  LOP3.LUT R0, R0, R3, RZ, 0xfc, !PT ;  /* 0x0000000300007212 */ /* 0x000fc800078efcff */
[----:B------:R-:W-:Y:S02]  /*2bb0*/  PRMT R8, R0, 0x7610, R8 ;  /* 0x0000761000087816 */ /* 0x000fe40000000008 */
.L_x_681:
[----:B------:R-:W-:Y:S05]  /*2bc0*/  BSYNC B0 ;  /* 0x0000000000007941 */ /* 0x000fea0003800000 */
.L_x_680:
[----:B------:R0:W-:Y:S01]  /*2bd0*/  STG.E.U8 [R16.64], R8 ;  /* 0x0000000810007986 */ /* 0x0001e2000c101124 */
[----:B------:R-:W-:Y:S05]  /*2be0*/  BRA `(.L_x_657) ;  /* 0x0000031000007947 */ /* 0x000fea0003800000 */
.L_x_674:
[----:B------:R-:W-:-:S13]  /*2bf0*/  ISETP.NE.AND P0, PT, R4, 0x1c, PT ;  /* 0x0000001c0400780c */ /* 0x000fda0003f05270 */
[----:B------:R-:W-:Y:S05]  /*2c00*/  @!P0 BRA `(.L_x_683) ;  /* 0x000002c000008947 */ /* 0x000fea0003800000 */
[----:B------:R-:W-:-:S13]  /*2c10*/  ISETP.NE.AND P0, PT, R4, 0x1d, PT ;  /* 0x0000001d0400780c */ /* 0x000fda0003f05270 */
[----:B------:R-:W-:Y:S05]  /*2c20*/  @!P0 BRA `(.L_x_684) ;  /* 0x0000026000008947 */ /* 0x000fea0003800000 */
[----:B------:R-:W-:-:S13]  /*2c30*/  ISETP.NE.AND P0, PT, R4, 0x2c, PT ;  /* 0x0000002c0400780c */ /* 0x000fda0003f05270 */
[----:B------:R-:W-:Y:S05]  /*2c40*/  @P0 BRA `(.L_x_656) ;  /* 0x0000010000000947 */ /* 0x000fea0003800000 */
[----:B------:R-:W-:Y:S01]  /*2c50*/  HADD2.F32 R3, -RZ, R2.H0_H0 ;  /* 0x20000002ff037230 */ /* 0x000fe20000004100 */
[----:B------:R-:W-:-:S04]  /*2c60*/  PLOP3.LUT P0, PT, PT, PT, PT, 0x80, 0x0 ;  /* 0x000000000000781c */ /* 0x000fc80003f0f070 */
        /* <DEDUP_REMOVED lines=14> */
.L_x_656:
        /* <DEDUP_REMOVED lines=20> */
.L_x_684:
[----:B------:R-:W-:-:S06]  /*2e90*/  HADD2.F32 R2, -RZ, R2.H0_H0 ;  /* 0x20000002ff027230 */ /* 0x000fcc0000004100 */
[----:B------:R-:W0:Y:S02]  /*2ea0*/  F2I.U64.TRUNC R2, R2 ;  /* 0x0000000200027311 */ /* 0x000e24000020d800 */
[----:B0-----:R0:W-:Y:S01]  /*2eb0*/  STG.E.64 [R16.64], R2 ;  /* 0x0000000210007986 */ /* 0x0011e2000c101b24 */
[----:B------:R-:W-:Y:S05]  /*2ec0*/  BRA `(.L_x_657) ;  /* 0x0000003000007947 */ /* 0x000fea0003800000 */
.L_x_683:
[----:B------:R-:W-:-:S04]  /*2ed0*/  HADD2.F32 R2, -RZ, R2.H0_H0 ;  /* 0x20000002ff027230 */ /* 0x000fc80000004100 */
[----:B------:R-:W0:Y:S02]  /*2ee0*/  F2I.FTZ.U32.TRUNC.NTZ R3, R2 ;  /* 0x0000000200037305 */ /* 0x000e24000021f000 */
[----:B0-----:R0:W-:Y:S02]  /*2ef0*/  STG.E [R16.64], R3 ;  /* 0x0000000310007986 */ /* 0x0011e4000c101924 */
.L_x_657:
[----:B------:R-:W-:-:S05]  /*2f00*/  IMAD R18, R18, 0x200, R23 ;  /* 0x0000020012127824 */ /* 0x000fca00078e0217 */
[----:B------:R-:W-:Y:S02]  /*2f10*/  IADD3 R19, R18, 0x80, RZ ;  /* 0x0000008012137810 */ /* 0x000fe40007ffe0ff */
.L_x_618:
[----:B------:R-:W-:Y:S05]  /*2f20*/  BSYNC B6 ;  /* 0x0000000000067941 */ /* 0x000fea0003800000 */
.L_x_617:
        /* <DEDUP_REMOVED lines=231> */
.L_x_687:
        /* <DEDUP_REMOVED lines=20> */
.L_x_691:
[----:B------:R-:W2:Y:S02]  /*3ee0*/  LDG.E.U8 R2, [R2.64] ;  /* 0x0000002402027981 */ /* 0x000ea4000c1e1100 */
[----:B--2---:R-:W0:Y:S02]  /*3ef0*/  I2F.U16 R0, R2 ;  /* 0x0000000200007306 */ /* 0x004e240000101000 */
[----:B0-----:R-:W-:Y:S01]  /*3f00*/  F2FP.PACK_AB R0, RZ, R0 ;  /* 0x00000000ff00723e */ /* 0x001fe200000000ff */
[----:B------:R-:W-:Y:S05]  /*3f10*/  BRA `(.L_x_693) ;  /* 0x00000e1000007947 */ /* 0x000fea0003800000 */
.L_x_690:
        /* <DEDUP_REMOVED lines=10> */
.L_x_695:
[----:B------:R-:W2:Y:S02]  /*3fc0*/  LDG.E R2, [R2.64] ;  /* 0x0000002402027981 */ /* 0x000ea4000c1e1900 */
[----:B--2---:R-:W0:Y:S02]  /*3fd0*/  I2F R0, R2 ;  /* 0x0000000200007306 */ /* 0x004e240000201400 */
[----:B0-----:R-:W-:Y:S01]  /*3fe0*/  F2FP.PACK_AB R0, RZ, R0 ;  /* 0x00000000ff00723e */ /* 0x001fe200000000ff */
[----:B------:R-:W-:Y:S05]  /*3ff0*/  BRA `(.L_x_693) ;  /* 0x00000d3000007947 */ /* 0x000fea0003800000 */
.L_x_694:
[----:B------:R-:W2:Y:S02]  /*4000*/  LDG.E.U16 R2, [R2.64] ;  /* 0x0000002402027981 */ /* 0x000ea4000c1e1500 */
[----:B--2---:R-:W0:Y:S02]  /*4010*/  I2F.S16 R0, R2 ;  /* 0x0000000200007306 */ /* 0x004e240000101400 */
[----:B0-----:R-:W-:Y:S01]  /*4020*/  F2FP.PACK_AB R0, RZ, R0 ;  /* 0x00000000ff00723e */ /* 0x001fe200000000ff */
[----:B------:R-:W-:Y:S05]  /*4030*/  BRA `(.L_x_693) ;  /* 0x00000cf000007947 */ /* 0x000fea0003800000 */
.L_x_689:
        /* <DEDUP_REMOVED lines=9> */
.L_x_697:
[----:B------:R0:W5:Y:S01]  /*40d0*/  LDG.E.U16 R0, [R2.64] ;  /* 0x0000002402007981 */ /* 0x000162000c1e1500 */
[----:B------:R-:W-:Y:S05]  /*40e0*/  BRA `(.L_x_693) ;  /* 0x00000c4000007947 */ /* 0x000fea0003800000 */
.L_x_696:
        /* <DEDUP_REMOVED lines=9> */
.L_x_699:
[----:B------:R0:W5:Y:S01]  /*4180*/  LDG.E.U16 R0, [R2.64] ;  /* 0x0000002402007981 */ /* 0x000162000c1e1500 */
[----:B------:R-:W-:Y:S05]  /*4190*/  BRA `(.L_x_693) ;  /* 0x00000b9000007947 */ /* 0x000fea0003800000 */
.L_x_698:
[----:B------:R-:W2:Y:S02]  /*41a0*/  LDG.E.64 R2, [R2.64] ;  /* 0x0000002402027981 */ /* 0x000ea4000c1e1b00 */
[----:B--2---:R-:W0:Y:S01]  /*41b0*/  F2F.F32.F64 R0, R2 ;  /* 0x0000000200007310 */ /* 0x004e220000301000 */
[----:B------:R-:W0:-:S14]  /*41c0*/  DSETP.GEU.AND P0, PT, |R2|, c[0x2][0x0], PT ;  /* 0x008000000200762a */ /* 0x000e1c0003f0e200 */
[----:B0-----:R-:W-:-:S05]  /*41d0*/  @!P0 FMUL R0, R0, 1.175494350822287508e-38 ;  /* 0x0080000000008820 */ /* 0x001fca0000400000 */
[----:B------:R-:W-:Y:S01]  /*41e0*/  F2FP.PACK_AB R0, RZ, R0 ;  /* 0x00000000ff00723e */ /* 0x000fe200000000ff */
[----:B------:R-:W-:Y:S05]  /*41f0*/  BRA `(.L_x_693) ;  /* 0x00000b3000007947 */ /* 0x000fea0003800000 */
.L_x_688:
        /* <DEDUP_REMOVED lines=13> */
.L_x_702:
[----:B------:R-:W2:Y:S02]  /*42d0*/  LDG.E.64 R2, [R2.64] ;  /* 0x0000002402027981 */ /* 0x000ea4000c1e1b00 */
[----:B--2---:R-:W0:Y:S01]  /*42e0*/  F2F.F32.F64 R0, R2 ;  /* 0x0000000200007310 */ /* 0x004e220000301000 */
[----:B------:R-:W0:-:S14]  /*42f0*/  DSETP.GEU.AND P0, PT, |R2|, c[0x2][0x0], PT ;  /* 0x008000000200762a */ /* 0x000e1c0003f0e200 */
[----:B0-----:R-:W-:-:S05]  /*4300*/  @!P0 FMUL R0, R0, 1.175494350822287508e-38 ;  /* 0x0080000000008820 */ /* 0x001fca0000400000 */
[----:B------:R-:W-:Y:S01]  /*4310*/  F2FP.PACK_AB R0, RZ, R0 ;  /* 0x00000000ff00723e */ /* 0x000fe200000000ff */
[----:B------:R-:W-:Y:S05]  /*4320*/  BRA `(.L_x_693) ;  /* 0x00000a0000007947 */ /* 0x000fea0003800000 */
.L_x_701:
        /* <DEDUP_REMOVED lines=28> */
.L_x_704:
        /* <DEDUP_REMOVED lines=15> */
.L_x_703:
[----:B------:R-:W2:Y:S02]  /*45e0*/  LDG.E.U16 R0, [R2.64] ;  /* 0x0000002402007981 */ /* 0x000ea4000c1e1500 */
[----:B--2---:R-:W-:-:S04]  /*45f0*/  PRMT R0, RZ, 0x5410, R0 ;  /* 0x00005410ff007816 */ /* 0x004fc80000000000 */
[----:B------:R-:W-:Y:S01]  /*4600*/  F2FP.PACK_AB R0, RZ, R0 ;  /* 0x00000000ff00723e */ /* 0x000fe200000000ff */
[----:B------:R-:W-:Y:S05]  /*4610*/  BRA `(.L_x_693) ;  /* 0x0000071000007947 */ /* 0x000fea0003800000 */
.L_x_700:
        /* <DEDUP_REMOVED lines=12> */
.L_x_707:
        /* <DEDUP_REMOVED lines=21> */
.L_x_711:
[----:B------:R-:W-:Y:S05]  /*4830*/  BSYNC B1 ;  /* 0x0000000000017941 */ /* 0x000fea0003800000 */
.L_x_710:
[----:B------:R-:W-:Y:S01]  /*4840*/  LEA R3, R0, 0x3b800000, 0x17 ;  /* 0x3b80000000037811 */ /* 0x000fe200078eb8ff */
[----:B------:R-:W-:-:S05]  /*4850*/  IMAD.SHL.U32 R0, R2, 0x100000, RZ ;  /* 0x0010000002007824 */ /* 0x000fca00078e00ff */
[----:B------:R-:W-:Y:S02]  /*4860*/  LOP3.LUT R0, R3, R0, R4, 0xfe, !PT ;  /* 0x0000000003007212 */ /* 0x000fe400078efe04 */
.L_x_709:
[----:B------:R-:W-:Y:S05]  /*4870*/  BSYNC B0 ;  /* 0x0000000000007941 */ /* 0x000fea0003800000 */
.L_x_708:
[----:B------:R-:W-:Y:S01]  /*4880*/  F2FP.PACK_AB R0, RZ, R0 ;  /* 0x00000000ff00723e */ /* 0x000fe200000000ff */
[----:B------:R-:W-:Y:S05]  /*4890*/  BRA `(.L_x_693) ;  /* 0x0000049000007947 */ /* 0x000fea0003800000 */
.L_x_706:
        /* <DEDUP_REMOVED lines=21> */
.L_x_715:
[----:B------:R-:W-:Y:S05]  /*49f0*/  BSYNC B1 ;  /* 0x0000000000017941 */ /* 0x000fea0003800000 */
.L_x_714:
[----:B------:R-:W-:Y:S01]  /*4a00*/  LEA R3, R0, 0x37800000, 0x17 ;  /* 0x3780000000037811 */ /* 0x000fe200078eb8ff */
[----:B------:R-:W-:-:S05]  /*4a10*/  IMAD.SHL.U32 R0, R2, 0x200000, RZ ;  /* 0x0020000002007824 */ /* 0x000fca00078e00ff */
[----:B------:R-:W-:Y:S02]  /*4a20*/  LOP3.LUT R0, R3, R0, R4, 0xfe, !PT ;  /* 0x0000000003007212 */ /* 0x000fe400078efe04 */
.L_x_713:
[----:B------:R-:W-:Y:S05]  /*4a30*/  BSYNC B0 ;  /* 0x0000000000007941 */ /* 0x000fea0003800000 */
.L_x_712:
[----:B------:R-:W-:Y:S01]  /*4a40*/  F2FP.PACK_AB R0, RZ, R0 ;  /* 0x00000000ff00723e */ /* 0x000fe200000000ff */
[----:B------:R-:W-:Y:S05]  /*4a50*/  BRA `(.L_x_693) ;  /* 0x000002d000007947 */ /* 0x000fea0003800000 */
.L_x_705:
        /* <DEDUP_REMOVED lines=14> */
.L_x_719:
[----:B------:R-:W-:Y:S05]  /*4b40*/  BSYNC B0 ;  /* 0x0000000000007941 */ /* 0x000fea0003800000 */
.L_x_718:
[----:B------:R-:W-:Y:S01]  /*4b50*/  F2FP.PACK_AB R0, RZ, R0 ;  /* 0x00000000ff00723e */ /* 0x000fe200000000ff */
[----:B------:R-:W-:Y:S05]  /*4b60*/  BRA `(.L_x_693) ;  /* 0x000001c000007947 */ /* 0x000fea0003800000 */
.L_x_692:
        /* <DEDUP_REMOVED lines=21> */
.L_x_717:
[----:B------:R-:W2:Y:S02]  /*4cc0*/  LDG.E.64 R2, [R2.64] ;  /* 0x0000002402027981 */ /* 0x000ea4000c1e1b00 */
[----:B--2---:R-:W0:Y:S02]  /*4cd0*/  I2F.U64 R0, R2 ;  /* 0x0000000200007312 */ /* 0x004e240000301000 */
[----:B0-----:R-:W-:Y:S01]  /*4ce0*/  F2FP.PACK_AB R0, RZ, R0 ;  /* 0x00000000ff00723e */ /* 0x001fe200000000ff */
[----:B------:R-:W-:Y:S05]  /*4cf0*/  BRA `(.L_x_693) ;  /* 0x0000003000007947 */ /* 0x000fea0003800000 */
.L_x_716:
[----:B------:R-:W2:Y:S02]  /*4d00*/  LDG.E R2, [R2.64] ;  /* 0x0000002402027981 */ /* 0x000ea4000c1e1900 */
[----:B--2---:R-:W0:Y:S02]  /*4d10*/  I2F.U32 R0, R2 ;  /* 0x0000000200007306 */ /* 0x004e240000201000 */
[----:B0-----:R-:W-:-:S06]  /*4d20*/  F2FP.PACK_AB R0, RZ, R0 ;  /* 0x00000000ff00723e */ /* 0x001fcc00000000ff */
.L_x_693:
        /* <DEDUP_REMOVED lines=34> */
.L_x_723:
[----:B------:R-:W-:-:S06]  /*4f50*/  HADD2.F32 R3, -RZ, R2.H0_H0 ;  /* 0x20000002ff037230 */ /* 0x000fcc0000004100 */
[----:B------:R-:W0:Y:S02]  /*4f60*/  F2I.S64.TRUNC R2, R3 ;  /* 0x0000000300027311 */ /* 0x000e24000020d900 */
[----:B0-----:R0:W-:Y:S01]  /*4f70*/  STG.E.U8 [R16.64], R2 ;  /* 0x0000000210007986 */ /* 0x0011e2000c101124 */
[----:B------:R-:W-:Y:S05]  /*4f80*/  BRA `(.L_x_725) ;  /* 0x00000e4000007947 */ /* 0x000fea0003800000 */
.L_x_722:
        /* <DEDUP_REMOVED lines=10> */
.L_x_727:
[----:B------:R-:W-:-:S04]  /*5030*/  HADD2.F32 R2, -RZ, R2.H0_H0 ;  /* 0x20000002ff027230 */ /* 0x000fc80000004100 */
[----:B------:R-:W0:Y:S02]  /*5040*/  F2I.FTZ.TRUNC.NTZ R3, R2 ;  /* 0x0000000200037305 */ /* 0x000e24000021f100 */
[----:B0-----:R0:W-:Y:S01]  /*5050*/  STG.E [R16.64], R3 ;  /* 0x0000000310007986 */ /* 0x0011e2000c101924 */
[----:B------:R-:W-:Y:S05]  /*5060*/  BRA `(.L_x_725) ;  /* 0x00000d6000007947 */ /* 0x000fea0003800000 */
.L_x_726:
[----:B------:R-:W-:-:S04]  /*5070*/  HADD2.F32 R2, -RZ, R2.H0_H0 ;  /* 0x20000002ff027230 */ /* 0x000fc80000004100 */
[----:B------:R-:W0:Y:S02]  /*5080*/  F2I.FTZ.TRUNC.NTZ R3, R2 ;  /* 0x0000000200037305 */ /* 0x000e24000021f100 */
[----:B0-----:R0:W-:Y:S01]  /*5090*/  STG.E.U16 [R16.64], R3 ;  /* 0x0000000310007986 */ /* 0x0011e2000c101524 */
[----:B------:R-:W-:Y:S05]  /*50a0*/  BRA `(.L_x_725) ;  /* 0x00000d2000007947 */ /* 0x000fea0003800000 */
.L_x_721:
        /* <DEDUP_REMOVED lines=9> */
.L_x_729:
[----:B------:R0:W-:Y:S01]  /*5140*/  STG.E.U16 [R16.64], R2 ;  /* 0x0000000210007986 */ /* 0x0001e2000c101524 */
[----:B------:R-:W-:Y:S05]  /*5150*/  BRA `(.L_x_725) ;  /* 0x00000c7000007947 */ /* 0x000fea0003800000 */
.L_x_728:
        /* <DEDUP_REMOVED lines=10> */
.L_x_731:
[----:B------:R-:W-:-:S05]  /*5200*/  HADD2.F32 R0, -RZ, R2.H0_H0 ;  /* 0x20000002ff007230 */ /* 0x000fca0000004100 */
[----:B------:R-:W-:-:S04]  /*5210*/  F2FP.PACK_AB R0, RZ, R0 ;  /* 0x00000000ff00723e */ /* 0x000fc800000000ff */
[----:B------:R-:W-:-:S05]  /*5220*/  PRMT R0, R0, 0x5410, RZ ;  /* 0x0000541000007816 */ /* 0x000fca00000000ff */
[----:B------:R0:W-:Y:S01]  /*5230*/  STG.E [R16.64], R0 ;  /* 0x0000000010007986 */ /* 0x0001e2000c101924 */
[----:B------:R-:W-:Y:S05]  /*5240*/  BRA `(.L_x_725) ;  /* 0x00000b8000007947 */ /* 0x000fea0003800000 */
.L_x_730:
[----:B------:R-:W-:-:S05]  /*5250*/  HADD2.F32 R2, -RZ, R2.H0_H0 ;  /* 0x20000002ff027230 */ /* 0x000fca0000004100 */
[----:B------:R-:W-:-:S06]  /*5260*/  FMUL.FTZ R2, R2, 1 ;  /* 0x3f80000002027820 */ /* 0x000fcc0000410000 */
[----:B------:R-:W0:Y:S02]  /*5270*/  F2F.F64.F32 R2, R2 ;  /* 0x0000000200027310 */ /* 0x000e240000201800 */
[----:B0-----:R0:W-:Y:S01]  /*5280*/  STG.E.64 [R16.64], R2 ;  /* 0x0000000210007986 */ /* 0x0011e2000c101b24 */
[----:B------:R-:W-:Y:S05]  /*5290*/  BRA `(.L_x_725) ;  /* 0x00000b3000007947 */ /* 0x000fea0003800000 */
.L_x_720:
        /* <DEDUP_REMOVED lines=13> */
.L_x_734:
[----:B------:R-:W-:Y:S01]  /*5370*/  HADD2.F32 R2, -RZ, R2.H0_H0 ;  /* 0x20000002ff027230 */ /* 0x000fe20000004100 */
[----:B------:R-:W-:-:S04]  /*5380*/  CS2R R6, SRZ ;  /* 0x0000000000067805 */ /* 0x000fc8000001ff00 */
[----:B------:R-:W-:-:S04]  /*5390*/  FMUL.FTZ R2, R2, 1 ;  /* 0x3f80000002027820 */ /* 0x000fc80000410000 */
[----:B------:R-:W0:Y:S02]  /*53a0*/  F2F.F64.F32 R4, R2 ;  /* 0x0000000200047310 */ /* 0x000e240000201800 */
[----:B0-----:R0:W-:Y:S01]  /*53b0*/  STG.E.128 [R16.64], R4 ;  /* 0x0000000410007986 */ /* 0x0011e2000c101d24 */
[----:B------:R-:W-:Y:S05]  /*53c0*/  BRA `(.L_x_725) ;  /* 0x00000a0000007947 */ /* 0x000fea0003800000 */
.L_x_733:
        /* <DEDUP_REMOVED lines=21> */
.L_x_738:
[----:B------:R-:W-:Y:S05]  /*5520*/  BSYNC B0 ;  /* 0x0000000000007941 */ /* 0x000fea0003800000 */
.L_x_737:
[----:B------:R-:W-:-:S05]  /*5530*/  LOP3.LUT R3, R0, R3, RZ, 0xfc, !PT ;  /* 0x0000000300037212 */ /* 0x000fca00078efcff */
[----:B------:R0:W-:Y:S01]  /*5540*/  STG.E.U8 [R16.64], R3 ;  /* 0x0000000310007986 */ /* 0x0001e2000c101124 */
[----:B------:R-:W-:Y:S05]  /*5550*/  BRA `(.L_x_725) ;  /* 0x0000087000007947 */ /* 0x000fea0003800000 */
.L_x_736:
        /* <DEDUP_REMOVED lines=13> */
.L_x_740:
[----:B------:R-:W-:Y:S01]  /*5630*/  IMAD.MOV.U32 R0, RZ, RZ, 0x7f ;  /* 0x0000007fff007424 */ /* 0x000fe200078e00ff */
[----:B------:R-:W-:-:S04]  /*5640*/  ISETP.GT.U32.AND P0, PT, R2, 0x7f800000, PT ;  /* 0x7f8000000200780c */ /* 0x000fc80003f04070 */
[----:B------:R-:W-:-:S04]  /*5650*/  SEL R0, R0, 0x7c, P0 ;  /* 0x0000007c00007807 */ /* 0x000fc80000000000 */
.L_x_741:
[----:B------:R-:W-:Y:S05]  /*5660*/  BSYNC B0 ;  /* 0x0000000000007941 */ /* 0x000fea0003800000 */
.L_x_739:
[----:B------:R-:W-:-:S04]  /*5670*/  LOP3.LUT R2, R3, 0x80000000, RZ, 0xc0, !PT ;  /* 0x8000000003027812 */ /* 0x000fc800078ec0ff */
[----:B------:R-:W-:-:S04]  /*5680*/  SHF.R.U32.HI R3, RZ, 0x18, R2 ;  /* 0x00000018ff037819 */ /* 0x000fc80000011602 */
[----:B------:R-:W-:-:S05]  /*5690*/  LOP3.LUT R3, R0, R3, RZ, 0xfc, !PT ;  /* 0x0000000300037212 */ /* 0x000fca00078efcff */
[----:B------:R0:W-:Y:S01]  /*56a0*/  STG.E.U8 [R16.64], R3 ;  /* 0x0000000310007986 */ /* 0x0001e2000c101124 */
[----:B------:R-:W-:Y:S05]  /*56b0*/  BRA `(.L_x_725) ;  /* 0x0000071000007947 */ /* 0x000fea0003800000 */
.L_x_735:
[----:B------:R-:W-:-:S05]  /*56c0*/  HADD2.F32 R0, -RZ, R2.H0_H0 ;  /* 0x20000002ff007230 */ /* 0x000fca0000004100 */
[----:B------:R-:W-:-:S05]  /*56d0*/  F2FP.BF16.PACK_AB R0, RZ, R0 ;  /* 0x00000000ff00723e */ /* 0x000fca00000010ff */
[----:B------:R0:W-:Y:S01]  /*56e0*/  STG.E.U16 [R16.64], R0 ;  /* 0x0000000010007986 */ /* 0x0001e2000c101524 */
[----:B------:R-:W-:Y:S05]  /*56f0*/  BRA `(.L_x_725) ;  /* 0x000006d000007947 */ /* 0x000fea0003800000 */
.L_x_732:
        /* <DEDUP_REMOVED lines=12> */
.L_x_744:
        /* <DEDUP_REMOVED lines=17> */
.L_x_747:
[----:B------:R-:W-:-:S04]  /*58d0*/  LOP3.LUT R2, R3, 0x80000000, RZ, 0xc0, !PT ;  /* 0x8000000003027812 */ /* 0x000fc800078ec0ff */
[----:B------:R-:W-:-:S04]  /*58e0*/  SHF.R.U32.HI R3, RZ, 0x18, R2 ;  /* 0x00000018ff037819 */ /* 0x000fc80000011602 */
[----:B------:R-:W-:-:S04]  /*58f0*/  LOP3.LUT R0, R0, R3, RZ, 0xfc, !PT ;  /* 0x0000000300007212 */ /* 0x000fc800078efcff */
[----:B------:R-:W-:Y:S02]  /*5900*/  PRMT R8, R0, 0x7610, R8 ;  /* 0x0000761000087816 */ /* 0x000fe40000000008 */
.L_x_746:
[----:B------:R-:W-:Y:S05]  /*5910*/  BSYNC B0 ;  /* 0x0000000000007941 */ /* 0x000fea0003800000 */
.L_x_745:
[----:B------:R0:W-:Y:S01]  /*5920*/  STG.E.U8 [R16.64], R8 ;  /* 0x0000000810007986 */ /* 0x0001e2000c101124 */
[----:B------:R-:W-:Y:S05]  /*5930*/  BRA `(.L_x_725) ;  /* 0x0000049000007947 */ /* 0x000fea0003800000 */
.L_x_743:
        /* <DEDUP_REMOVED lines=17> */
.L_x_750:
[----:B------:R-:W-:-:S04]  /*5a50*/  LOP3.LUT R2, R3, 0x80000000, RZ, 0xc0, !PT ;  /* 0x8000000003027812 */ /* 0x000fc800078ec0ff */
[----:B------:R-:W-:-:S04]  /*5a60*/  SHF.R.U32.HI R3, RZ, 0x18, R2 ;  /* 0x00000018ff037819 */ /* 0x000fc80000011602 */
[----:B------:R-:W-:-:S04]  /*5a70*/  LOP3.LUT R0, R0, R3, RZ, 0xfc, !PT ;  /* 0x0000000300007212 */ /* 0x000fc800078efcff */
[----:B------:R-:W-:Y:S02]  /*5a80*/  PRMT R8, R0, 0x7610, R8 ;  /* 0x0000761000087816 */ /* 0x000fe40000000008 */
.L_x_749:
[----:B------:R-:W-:Y:S05]  /*5a90*/  BSYNC B0 ;  /* 0x0000000000007941 */ /* 0x000fea0003800000 */
.L_x_748:
[----:B------:R0:W-:Y:S01]  /*5aa0*/  STG.E.U8 [R16.64], R8 ;  /* 0x0000000810007986 */ /* 0x0001e2000c101124 */
[----:B------:R-:W-:Y:S05]  /*5ab0*/  BRA `(.L_x_725) ;  /* 0x0000031000007947 */ /* 0x000fea0003800000 */
.L_x_742:
        /* <DEDUP_REMOVED lines=22> */
.L_x_724:
        /* <DEDUP_REMOVED lines=20> */
.L_x_752:
[----:B------:R-:W-:-:S06]  /*5d60*/  HADD2.F32 R2, -RZ, R2.H0_H0 ;  /* 0x20000002ff027230 */ /* 0x000fcc0000004100 */
[----:B------:R-:W0:Y:S02]  /*5d70*/  F2I.U64.TRUNC R2, R2 ;  /* 0x0000000200027311 */ /* 0x000e24000020d800 */
[----:B0-----:R0:W-:Y:S01]  /*5d80*/  STG.E.64 [R16.64], R2 ;  /* 0x0000000210007986 */ /* 0x0011e2000c101b24 */
[----:B------:R-:W-:Y:S05]  /*5d90*/  BRA `(.L_x_725) ;  /* 0x0000003000007947 */ /* 0x000fea0003800000 */
.L_x_751:
[----:B------:R-:W-:-:S04]  /*5da0*/  HADD2.F32 R2, -RZ, R2.H0_H0 ;  /* 0x20000002ff027230 */ /* 0x000fc80000004100 */
[----:B------:R-:W0:Y:S02]  /*5db0*/  F2I.FTZ.U32.TRUNC.NTZ R3, R2 ;  /* 0x0000000200037305 */ /* 0x000e24000021f000 */
[----:B0-----:R0:W-:Y:S02]  /*5dc0*/  STG.E [R16.64], R3 ;  /* 0x0000000310007986 */ /* 0x0011e4000c101924 */
.L_x_725:
        /* <DEDUP_REMOVED lines=231> */
.L_x_753:
        /* <DEDUP_REMOVED lines=20> */
.L_x_757:
[----:B------:R-:W2:Y:S02]  /*6d80*/  LDG.E.U8 R2, [R2.64] ;  /* 0x0000002402027981 */ /* 0x000ea4000c1e1100 */
[----:B--2---:R-:W0:Y:S02]  /*6d90*/  I2F.U16 R0, R2 ;  /* 0x0000000200007306 */ /* 0x004e240000101000 */
[----:B0-----:R-:W-:Y:S01]  /*6da0*/  F2FP.PACK_AB R0, RZ, R0 ;  /* 0x00000000ff00723e */ /* 0x001fe200000000ff */
[----:B------:R-:W-:Y:S05]  /*6db0*/  BRA `(.L_x_759) ;  /* 0x00000e1000007947 */ /* 0x000fea0003800000 */
.L_x_756:
        /* <DEDUP_REMOVED lines=10> */
.L_x_761:
[----:B------:R-:W2:Y:S02]  /*6e60*/  LDG.E R2, [R2.64] ;  /* 0x0000002402027981 */ /* 0x000ea4000c1e1900 */
[----:B--2---:R-:W0:Y:S02]  /*6e70*/  I2F R0, R2 ;  /* 0x0000000200007306 */ /* 0x004e240000201400 */
[----:B0-----:R-:W-:Y:S01]  /*6e80*/  F2FP.PACK_AB R0, RZ, R0 ;  /* 0x00000000ff00723e */ /* 0x001fe200000000ff */
[----:B------:R-:W-:Y:S05]  /*6e90*/  BRA `(.L_x_759) ;  /* 0x00000d3000007947 */ /* 0x000fea0003800000 */
.L_x_760:
[----:B------:R-:W2:Y:S02]  /*6ea0*/  LDG.E.U16 R2, [R2.64] ;  /* 0x0000002402027981 */ /* 0x000ea4000c1e1500 */
[----:B--2---:R-:W0:Y:S02]  /*6eb0*/  I2F.S16 R0, R2 ;  /* 0x0000000200007306 */ /* 0x004e240000101400 */
[----:B0-----:R-:W-:Y:S01]  /*6ec0*/  F2FP.PACK_AB R0, RZ, R0 ;  /* 0x00000000ff00723e */ /* 0x001fe200000000ff */
[----:B------:R-:W-:Y:S05]  /*6ed0*/  BRA `(.L_x_759) ;  /* 0x00000cf000007947 */ /* 0x000fea0003800000 */
.L_x_755:
        /* <DEDUP_REMOVED lines=9> */
.L_x_763:
[----:B------:R0:W5:Y:S01]  /*6f70*/  LDG.E.U16 R0, [R2.64] ;  /* 0x0000002402007981 */ /* 0x000162000c1e1500 */
[----:B------:R-:W-:Y:S05]  /*6f80*/  BRA `(.L_x_759) ;  /* 0x00000c4000007947 */ /* 0x000fea0003800000 */
.L_x_762:
        /* <DEDUP_REMOVED lines=9> */
.L_x_765:
[----:B------:R0:W5:Y:S01]  /*7020*/  LDG.E.U16 R0, [R2.64] ;  /* 0x0000002402007981 */ /* 0x000162000c1e1500 */
[----:B------:R-:W-:Y:S05]  /*7030*/  BRA `(.L_x_759) ;  /* 0x00000b9000007947 */ /* 0x000fea0003800000 */
.L_x_764:
[----:B------:R-:W2:Y:S02]  /*7040*/  LDG.E.64 R2, [R2.64] ;  /* 0x0000002402027981 */ /* 0x000ea4000c1e1b00 */
[----:B--2---:R-:W0:Y:S01]  /*7050*/  F2F.F32.F64 R0, R2 ;  /* 0x0000000200007310 */ /* 0x004e220000301000 */
[----:B------:R-:W0:-:S14]  /*7060*/  DSETP.GEU.AND P0, PT, |R2|, c[0x2][0x0], PT ;  /* 0x008000000200762a */ /* 0x000e1c0003f0e200 */
[----:B0-----:R-:W-:-:S05]  /*7070*/  @!P0 FMUL R0, R0, 1.175494350822287508e-38 ;  /* 0x0080000000008820 */ /* 0x001fca0000400000 */
[----:B------:R-:W-:Y:S01]  /*7080*/  F2FP.PACK_AB R0, RZ, R0 ;  /* 0x00000000ff00723e */ /* 0x000fe200000000ff */
[----:B------:R-:W-:Y:S05]  /*7090*/  BRA `(.L_x_759) ;  /* 0x00000b3000007947 */ /* 0x000fea0003800000 */
.L_x_754:
        /* <DEDUP_REMOVED lines=13> */
.L_x_768:
[----:B------:R-:W2:Y:S02]  /*7170*/  LDG.E.64 R2, [R2.64] ;  /* 0x0000002402027981 */ /* 0x000ea4000c1e1b00 */
[----:B--2---:R-:W0:Y:S01]  /*7180*/  F2F.F32.F64 R0, R2 ;  /* 0x0000000200007310 */ /* 0x004e220000301000 */
[----:B------:R-:W0:-:S14]  /*7190*/  DSETP.GEU.AND P0, PT, |R2|, c[0x2][0x0], PT ;  /* 0x008000000200762a */ /* 0x000e1c0003f0e200 */
[----:B0-----:R-:W-:-:S05]  /*71a0*/  @!P0 FMUL R0, R0, 1.175494350822287508e-38 ;  /* 0x0080000000008820 */ /* 0x001fca0000400000 */
[----:B------:R-:W-:Y:S01]  /*71b0*/  F2FP.PACK_AB R0, RZ, R0 ;  /* 0x00000000ff00723e */ /* 0x000fe200000000ff */
[----:B------:R-:W-:Y:S05]  /*71c0*/  BRA `(.L_x_759) ;  /* 0x00000a0000007947 */ /* 0x000fea0003800000 */
.L_x_767:
        /* <DEDUP_REMOVED lines=28> */
.L_x_770:
        /* <DEDUP_REMOVED lines=15> */
.L_x_769:
[----:B------:R-:W2:Y:S02]  /*7480*/  LDG.E.U16 R0, [R2.64] ;  /* 0x0000002402007981 */ /* 0x000ea4000c1e1500 */
[----:B--2---:R-:W-:-:S04]  /*7490*/  PRMT R0, RZ, 0x5410, R0 ;  /* 0x00005410ff007816 */ /* 0x004fc80000000000 */
[----:B------:R-:W-:Y:S01]  /*74a0*/  F2FP.PACK_AB R0, RZ, R0 ;  /* 0x00000000ff00723e */ /* 0x000fe200000000ff */
[----:B------:R-:W-:Y:S05]  /*74b0*/  BRA `(.L_x_759) ;  /* 0x0000071000007947 */ /* 0x000fea0003800000 */
.L_x_766:
        /* <DEDUP_REMOVED lines=12> */
.L_x_773:
        /* <DEDUP_REMOVED lines=21> */
.L_x_777:
[----:B------:R-:W-:Y:S05]  /*76d0*/  BSYNC B1 ;  /* 0x0000000000017941 */ /* 0x000fea0003800000 */
.L_x_776:
[----:B------:R-:W-:Y:S01]  /*76e0*/  LEA R3, R0, 0x3b800000, 0x17 ;  /* 0x3b80000000037811 */ /* 0x000fe200078eb8ff */
[----:B------:R-:W-:-:S05]  /*76f0*/  IMAD.SHL.U32 R0, R2, 0x100000, RZ ;  /* 0x0010000002007824 */ /* 0x000fca00078e00ff */
[----:B------:R-:W-:Y:S02]  /*7700*/  LOP3.LUT R0, R3, R0, R4, 0xfe, !PT ;  /* 0x0000000003007212 */ /* 0x000fe400078efe04 */
.L_x_775:
[----:B------:R-:W-:Y:S05]  /*7710*/  BSYNC B0 ;  /* 0x0000000000007941 */ /* 0x000fea0003800000 */
.L_x_774:
[----:B------:R-:W-:Y:S01]  /*7720*/  F2FP.PACK_AB R0, RZ, R0 ;  /* 0x00000000ff00723e */ /* 0x000fe200000000ff */
[----:B------:R-:W-:Y:S05]  /*7730*/  BRA `(.L_x_759) ;  /* 0x0000049000007947 */ /* 0x000fea0003800000 */
.L_x_772:
        /* <DEDUP_REMOVED lines=21> */
.L_x_781:
[----:B------:R-:W-:Y:S05]  /*7890*/  BSYNC B1 ;  /* 0x0000000000017941 */ /* 0x000fea0003800000 */
.L_x_780:
[----:B------:R-:W-:Y:S01]  /*78a0*/  LEA R3, R0, 0x37800000, 0x17 ;  /* 0x3780000000037811 */ /* 0x000fe200078eb8ff */
[----:B------:R-:W-:-:S05]  /*78b0*/  IMAD.SHL.U32 R0, R2, 0x200000, RZ ;  /* 0x0020000002007824 */ /* 0x000fca00078e00ff */
[----:B------:R-:W-:Y:S02]  /*78c0*/  LOP3.LUT R0, R3, R0, R4, 0xfe, !PT ;  /* 0x0000000003007212 */ /* 0x000fe400078efe04 */
.L_x_779:
[----:B------:R-:W-:Y:S05]  /*78d0*/  BSYNC B0 ;  /* 0x0000000000007941 */ /* 0x000fea0003800000 */
.L_x_778:
[----:B------:R-:W-:Y:S01]  /*78e0*/  F2FP.PACK_AB R0, RZ, R0 ;  /* 0x00000000ff00723e */ /* 0x000fe200000000ff */
[----:B------:R-:W-:Y:S05]  /*78f0*/  BRA `(.L_x_759) ;  /* 0x000002d000007947 */ /* 0x000fea0003800000 */
.L_x_771:
        /* <DEDUP_REMOVED lines=14> */
.L_x_785:
[----:B------:R-:W-:Y:S05]  /*79e0*/  BSYNC B0 ;  /* 0x0000000000007941 */ /* 0x000fea0003800000 */
.L_x_784:
[----:B------:R-:W-:Y:S01]  /*79f0*/  F2FP.PACK_AB R0, RZ, R0 ;  /* 0x00000000ff00723e */ /* 0x000fe200000000ff */
[----:B------:R-:W-:Y:S05]  /*7a00*/  BRA `(.L_x_759) ;  /* 0x000001c000007947 */ /* 0x000fea0003800000 */
.L_x_758:
        /* <DEDUP_REMOVED lines=21> */
.L_x_783:
[----:B------:R-:W2:Y:S02]  /*7b60*/  LDG.E.64 R2, [R2.64] ;  /* 0x0000002402027981 */ /* 0x000ea4000c1e1b00 */
[----:B--2---:R-:W0:Y:S02]  /*7b70*/  I2F.U64 R0, R2 ;  /* 0x0000000200007312 */ /* 0x004e240000301000 */
[----:B0-----:R-:W-:Y:S01]  /*7b80*/  F2FP.PACK_AB R0, RZ, R0 ;  /* 0x00000000ff00723e */ /* 0x001fe200000000ff */
[----:B------:R-:W-:Y:S05]  /*7b90*/  BRA `(.L_x_759) ;  /* 0x0000003000007947 */ /* 0x000fea0003800000 */
.L_x_782:
[----:B------:R-:W2:Y:S02]  /*7ba0*/  LDG.E R2, [R2.64] ;  /* 0x0000002402027981 */ /* 0x000ea4000c1e1900 */
[----:B--2---:R-:W0:Y:S02]  /*7bb0*/  I2F.U32 R0, R2 ;  /* 0x0000000200007306 */ /* 0x004e240000201000 */
[----:B0-----:R-:W-:-:S06]  /*7bc0*/  F2FP.PACK_AB R0, RZ, R0 ;  /* 0x00000000ff00723e */ /* 0x001fcc00000000ff */
.L_x_759:
        /* <DEDUP_REMOVED lines=34> */
.L_x_789:
[----:B------:R-:W-:-:S06]  /*7df0*/  HADD2.F32 R3, -RZ, R2.H0_H0 ;  /* 0x20000002ff037230 */ /* 0x000fcc0000004100 */
[----:B------:R-:W0:Y:S02]  /*7e00*/  F2I.S64.TRUNC R2, R3 ;  /* 0x0000000300027311 */ /* 0x000e24000020d900 */
[----:B0-----:R0:W-:Y:S01]  /*7e10*/  STG.E.U8 [R16.64], R2 ;  /* 0x0000000210007986 */ /* 0x0011e2000c101124 */
[----:B------:R-:W-:Y:S05]  /*7e20*/  BRA `(.L_x_791) ;  /* 0x00000e4000007947 */ /* 0x000fea0003800000 */
.L_x_788:
        /* <DEDUP_REMOVED lines=10> */
.L_x_793:
[----:B------:R-:W-:-:S04]  /*7ed0*/  HADD2.F32 R2, -RZ, R2.H0_H0 ;  /* 0x20000002ff027230 */ /* 0x000fc80000004100 */
[----:B------:R-:W0:Y:S02]  /*7ee0*/  F2I.FTZ.TRUNC.NTZ R3, R2 ;  /* 0x0000000200037305 */ /* 0x000e24000021f100 */
[----:B0-----:R0:W-:Y:S01]  /*7ef0*/  STG.E [R16.64], R3 ;  /* 0x0000000310007986 */ /* 0x0011e2000c101924 */
[----:B------:R-:W-:Y:S05]  /*7f00*/  BRA `(.L_x_791) ;  /* 0x00000d6000007947 */ /* 0x000fea0003800000 */
.L_x_792:
[----:B------:R-:W-:-:S04]  /*7f10*/  HADD2.F32 R2, -RZ, R2.H0_H0 ;  /* 0x20000002ff027230 */ /* 0x000fc80000004100 */
[----:B------:R-:W0:Y:S02]  /*7f20*/  F2I.FTZ.TRUNC.NTZ R3, R2 ;  /* 0x0000000200037305 */ /* 0x000e24000021f100 */
[----:B0-----:R0:W-:Y:S01]  /*7f30*/  STG.E.U16 [R16.64], R3 ;  /* 0x0000000310007986 */ /* 0x0011e2000c101524 */
[----:B------:R-:W-:Y:S05]  /*7f40*/  BRA `(.L_x_791) ;  /* 0x00000d2000007947 */ /* 0x000fea0003800000 */
.L_x_787:
        /* <DEDUP_REMOVED lines=9> */
.L_x_795:
[----:B------:R0:W-:Y:S01]  /*7fe0*/  STG.E.U16 [R16.64], R2 ;  /* 0x0000000210007986 */ /* 0x0001e2000c101524 */
[----:B------:R-:W-:Y:S05]  /*7ff0*/  BRA `(.L_x_791) ;  /* 0x00000c7000007947 */ /* 0x000fea0003800000 */
.L_x_794:
        /* <DEDUP_REMOVED lines=10> */
.L_x_797:
[----:B------:R-:W-:-:S05]  /*80a0*/  HADD2.F32 R0, -RZ, R2.H0_H0 ;  /* 0x20000002ff007230 */ /* 0x000fca0000004100 */
[----:B------:R-:W-:-:S04]  /*80b0*/  F2FP.PACK_AB R0, RZ, R0 ;  /* 0x00000000ff00723e */ /* 0x000fc800000000ff */
[----:B------:R-:W-:-:S05]  /*80c0*/  PRMT R0, R0, 0x5410, RZ ;  /* 0x0000541000007816 */ /* 0x000fca00000000ff */
[----:B------:R0:W-:Y:S01]  /*80d0*/  STG.E [R16.64], R0 ;  /* 0x0000000010007986 */ /* 0x0001e2000c101924 */
[----:B------:R-:W-:Y:S05]  /*80e0*/  BRA `(.L_x_791) ;  /* 0x00000b8000007947 */ /* 0x000fea0003800000 */
.L_x_796:
[----:B------:R-:W-:-:S05]  /*80f0*/  HADD2.F32 R2, -RZ, R2.H0_H0 ;  /* 0x20000002ff027230 */ /* 0x000fca0000004100 */
[----:B------:R-:W-:-:S06]  /*8100*/  FMUL.FTZ R2, R2, 1 ;  /* 0x3f80000002027820 */ /* 0x000fcc0000410000 */
[----:B------:R-:W0:Y:S02]  /*8110*/  F2F.F64.F32 R2, R2 ;  /* 0x0000000200027310 */ /* 0x000e240000201800 */
[----:B0-----:R0:W-:Y:S01]  /*8120*/  STG.E.64 [R16.64], R2 ;  /* 0x0000000210007986 */ /* 0x0011e2000c101b24 */
[----:B------:R-:W-:Y:S05]  /*8130*/  BRA `(.L_x_791) ;  /* 0x00000b3000007947 */ /* 0x000fea0003800000 */
.L_x_786:
        /* <DEDUP_REMOVED lines=13> */
.L_x_800:
[----:B------:R-:W-:Y:S01]  /*8210*/  HADD2.F32 R2, -RZ, R2.H0_H0 ;  /* 0x20000002ff027230 */ /* 0x000fe20000004100 */
[----:B------:R-:W-:-:S04]  /*8220*/  CS2R R6, SRZ ;  /* 0x0000000000067805 */ /* 0x000fc8000001ff00 */
[----:B------:R-:W-:-:S04]  /*8230*/  FMUL.FTZ R2, R2, 1 ;  /* 0x3f80000002027820 */ /* 0x000fc80000410000 */
[----:B------:R-:W0:Y:S02]  /*8240*/  F2F.F64.F32 R4, R2 ;  /* 0x0000000200047310 */ /* 0x000e240000201800 */
[----:B0-----:R0:W-:Y:S01]  /*8250*/  STG.E.128 [R16.64], R4 ;  /* 0x0000000410007986 */ /* 0x0011e2000c101d24 */
[----:B------:R-:W-:Y:S05]  /*8260*/  BRA `(.L_x_791) ;  /* 0x00000a0000007947 */ /* 0x000fea0003800000 */
.L_x_799:
        /* <DEDUP_REMOVED lines=21> */
.L_x_804:
[----:B------:R-:W-:Y:S05]  /*83c0*/  BSYNC B0 ;  /* 0x0000000000007941 */ /* 0x000fea0003800000 */
.L_x_803:
[----:B------:R-:W-:-:S05]  /*83d0*/  LOP3.LUT R3, R0, R3, RZ, 0xfc, !PT ;  /* 0x0000000300037212 */ /* 0x000fca00078efcff */
[----:B------:R0:W-:Y:S01]  /*83e0*/  STG.E.U8 [R16.64], R3 ;  /* 0x0000000310007986 */ /* 0x0001e2000c101124 */
[----:B------:R-:W-:Y:S05]  /*83f0*/  BRA `(.L_x_791) ;  /* 0x0000087000007947 */ /* 0x000fea0003800000 */
.L_x_802:
        /* <DEDUP_REMOVED lines=13> */
.L_x_806:
[----:B------:R-:W-:Y:S01]  /*84d0*/  IMAD.MOV.U32 R0, RZ, RZ, 0x7f ;  /* 0x0000007fff007424 */ /* 0x000fe200078e00ff */
[----:B------:R-:W-:-:S04]  /*84e0*/  ISETP.GT.U32.AND P0, PT, R2, 0x7f800000, PT ;  /* 0x7f8000000200780c */ /* 0x000fc80003f04070 */
[----:B------:R-:W-:-:S04]  /*84f0*/  SEL R0, R0, 0x7c, P0 ;  /* 0x0000007c00007807 */ /* 0x000fc80000000000 */
.L_x_807:
[----:B------:R-:W-:Y:S05]  /*8500*/  BSYNC B0 ;  /* 0x0000000000007941 */ /* 0x000fea0003800000 */
.L_x_805:
[----:B------:R-:W-:-:S04]  /*8510*/  LOP3.LUT R2, R3, 0x80000000, RZ, 0xc0, !PT ;  /* 0x8000000003027812 */ /* 0x000fc800078ec0ff */
[----:B------:R-:W-:-:S04]  /*8520*/  SHF.R.U32.HI R3, RZ, 0x18, R2 ;  /* 0x00000018ff037819 */ /* 0x000fc80000011602 */
[----:B------:R-:W-:-:S05]  /*8530*/  LOP3.LUT R3, R0, R3, RZ, 0xfc, !PT ;  /* 0x0000000300037212 */ /* 0x000fca00078efcff */
[----:B------:R0:W-:Y:S01]  /*8540*/  STG.E.U8 [R16.64], R3 ;  /* 0x0000000310007986 */ /* 0x0001e2000c101124 */
[----:B------:R-:W-:Y:S05]  /*8550*/  BRA `(.L_x_791) ;  /* 0x0000071000007947 */ /* 0x000fea0003800000 */
.L_x_801:
[----:B------:R-:W-:-:S05]  /*8560*/  HADD2.F32 R0, -RZ, R2.H0_H0 ;  /* 0x20000002ff007230 */ /* 0x000fca0000004100 */
[----:B------:R-:W-:-:S05]  /*8570*/  F2FP.BF16.PACK_AB R0, RZ, R0 ;  /* 0x00000000ff00723e */ /* 0x000fca00000010ff */
[----:B------:R0:W-:Y:S01]  /*8580*/  STG.E.U16 [R16.64], R0 ;  /* 0x0000000010007986 */ /* 0x0001e2000c101524 */
[----:B------:R-:W-:Y:S05]  /*8590*/  BRA `(.L_x_791) ;  /* 0x000006d000007947 */ /* 0x000fea0003800000 */
.L_x_798:
        /* <DEDUP_REMOVED lines=12> */
.L_x_810:
        /* <DEDUP_REMOVED lines=17> */
.L_x_813:
[----:B------:R-:W-:-:S04]  /*8770*/  LOP3.LUT R2, R3, 0x80000000, RZ, 0xc0, !PT ;  /* 0x8000000003027812 */ /* 0x000fc800078ec0ff */
[----:B------:R-:W-:-:S04]  /*8780*/  SHF.R.U32.HI R3, RZ, 0x18, R2 ;  /* 0x00000018ff037819 */ /* 0x000fc80000011602 */
[----:B------:R-:W-:-:S04]  /*8790*/  LOP3.LUT R0, R0, R3, RZ, 0xfc, !PT ;  /* 0x0000000300007212 */ /* 0x000fc800078efcff */
[----:B------:R-:W-:Y:S02]  /*87a0*/  PRMT R8, R0, 0x7610, R8 ;  /* 0x0000761000087816 */ /* 0x000fe40000000008 */
.L_x_812:
[----:B------:R-:W-:Y:S05]  /*87b0*/  BSYNC B0 ;  /* 0x0000000000007941 */ /* 0x000fea0003800000 */
.L_x_811:
[----:B------:R0:W-:Y:S01]  /*87c0*/  STG.E.U8 [R16.64], R8 ;  /* 0x0000000810007986 */ /* 0x0001e2000c101124 */
[----:B------:R-:W-:Y:S05]  /*87d0*/  BRA `(.L_x_791) ;  /* 0x0000049000007947 */ /* 0x000fea0003800000 */
.L_x_809:
        /* <DEDUP_REMOVED lines=17> */
.L_x_816:
[----:B------:R-:W-:-:S04]  /*88f0*/  LOP3.LUT R2, R3, 0x80000000, RZ, 0xc0, !PT ;  /* 0x8000000003027812 */ /* 0x000fc800078ec0ff */
[----:B------:R-:W-:-:S04]  /*8900*/  SHF.R.U32.HI R3, RZ, 0x18, R2 ;  /* 0x00000018ff037819 */ /* 0x000fc80000011602 */
[----:B------:R-:W-:-:S04]  /*8910*/  LOP3.LUT R0, R0, R3, RZ, 0xfc, !PT ;  /* 0x0000000300007212 */ /* 0x000fc800078efcff */
[----:B------:R-:W-:Y:S02]  /*8920*/  PRMT R8, R0, 0x7610, R8 ;  /* 0x0000761000087816 */ /* 0x000fe40000000008 */
.L_x_815:
[----:B------:R-:W-:Y:S05]  /*8930*/  BSYNC B0 ;  /* 0x0000000000007941 */ /* 0x000fea0003800000 */
.L_x_814:
[----:B------:R0:W-:Y:S01]  /*8940*/  STG.E.U8 [R16.64], R8 ;  /* 0x0000000810007986 */ /* 0x0001e2000c101124 */
[----:B------:R-:W-:Y:S05]  /*8950*/  BRA `(.L_x_791) ;  /* 0x0000031000007947 */ /* 0x000fea0003800000 */
.L_x_808:
        /* <DEDUP_REMOVED lines=22> */
.L_x_790:
        /* <DEDUP_REMOVED lines=20> */
.L_x_818:
[----:B------:R-:W-:-:S06]  /*8c00*/  HADD2.F32 R2, -RZ, R2.H0_H0 ;  /* 0x20000002ff027230 */ /* 0x000fcc0000004100 */
[----:B------:R-:W0:Y:S02]  /*8c10*/  F2I.U64.TRUNC R2, R2 ;  /* 0x0000000200027311 */ /* 0x000e24000020d800 */
[----:B0-----:R0:W-:Y:S01]  /*8c20*/  STG.E.64 [R16.64], R2 ;  /* 0x0000000210007986 */ /* 0x0011e2000c101b24 */
[----:B------:R-:W-:Y:S05]  /*8c30*/  BRA `(.L_x_791) ;  /* 0x0000003000007947 */ /* 0x000fea0003800000 */
.L_x_817:
[----:B------:R-:W-:-:S04]  /*8c40*/  HADD2.F32 R2, -RZ, R2.H0_H0 ;  /* 0x20000002ff027230 */ /* 0x000fc80000004100 */
[----:B------:R-:W0:Y:S02]  /*8c50*/  F2I.FTZ.U32.TRUNC.NTZ R3, R2 ;  /* 0x0000000200037305 */ /* 0x000e24000021f000 */
[----:B0-----:R0:W-:Y:S02]  /*8c60*/  STG.E [R16.64], R3 ;  /* 0x0000000310007986 */ /* 0x0011e4000c101924 */
.L_x_791:
[----:B------:R-:W-:Y:S02]  /*8c70*/  IADD3 R19, R19, 0x80, RZ ;  /* 0x0000008013137810 */ /* 0x000fe40007ffe0ff */
.L_x_686:
[----:B------:R-:W-:Y:S05]  /*8c80*/  BSYNC B6 ;  /* 0x0000000000067941 */ /* 0x000fea0003800000 */
.L_x_685:
        /* <DEDUP_REMOVED lines=230> */
.L_x_819:
        /* <DEDUP_REMOVED lines=20> */
.L_x_823:
[----:B------:R-:W2:Y:S02]  /*9c30*/  LDG.E.U8 R2, [R2.64] ;  /* 0x0000002402027981 */ /* 0x000ea4000c1e1100 */
[----:B--2---:R-:W0:Y:S02]  /*9c40*/  I2F.U16 R0, R2 ;  /* 0x0000000200007306 */ /* 0x004e240000101000 */
[----:B0-----:R-:W-:Y:S01]  /*9c50*/  F2FP.PACK_AB R0, RZ, R0 ;  /* 0x00000000ff00723e */ /* 0x001fe200000000ff */
[----:B------:R-:W-:Y:S05]  /*9c60*/  BRA `(.L_x_825) ;  /* 0x00000e1000007947 */ /* 0x000fea0003800000 */
.L_x_822:
        /* <DEDUP_REMOVED lines=10> */
.L_x_827:
[----:B------:R-:W2:Y:S02]  /*9d10*/  LDG.E R2, [R2.64] ;  /* 0x0000002402027981 */ /* 0x000ea4000c1e1900 */
[----:B--2---:R-:W0:Y:S02]  /*9d20*/  I2F R0, R2 ;  /* 0x0000000200007306 */ /* 0x004e240000201400 */
[----:B0-----:R-:W-:Y:S01]  /*9d30*/  F2FP.PACK_AB R0, RZ, R0 ;  /* 0x00000000ff00723e */ /* 0x001fe200000000ff */
[----:B------:R-:W-:Y:S05]  /*9d40*/  BRA `(.L_x_825) ;  /* 0x00000d3000007947 */ /* 0x000fea0003800000 */
.L_x_826:
[----:B------:R-:W2:Y:S02]  /*9d50*/  LDG.E.U16 R2, [R2.64] ;  /* 0x0000002402027981 */ /* 0x000ea4000c1e1500 */
[----:B--2---:R-:W0:Y:S02]  /*9d60*/  I2F.S16 R0, R2 ;  /* 0x0000000200007306 */ /* 0x004e240000101400 */
[----:B0-----:R-:W-:Y:S01]  /*9d70*/  F2FP.PACK_AB R0, RZ, R0 ;  /* 0x00000000ff00723e */ /* 0x001fe200000000ff */
[----:B------:R-:W-:Y:S05]  /*9d80*/  BRA `(.L_x_825) ;  /* 0x00000cf000007947 */ /* 0x000fea0003800000 */
.L_x_821:
        /* <DEDUP_REMOVED lines=9> */
.L_x_829:
[----:B------:R0:W5:Y:S01]  /*9e20*/  LDG.E.U16 R0, [R2.64] ;  /* 0x0000002402007981 */ /* 0x000162000c1e1500 */
[----:B------:R-:W-:Y:S05]  /*9e30*/  BRA `(.L_x_825) ;  /* 0x00000c4000007947 */ /* 0x000fea0003800000 */
.L_x_828:
        /* <DEDUP_REMOVED lines=9> */
.L_x_831:
[----:B------:R0:W5:Y:S01]  /*9ed0*/  LDG.E.U16 R0, [R2.64] ;  /* 0x0000002402007981 */ /* 0x000162000c1e1500 */
[----:B------:R-:W-:Y:S05]  /*9ee0*/  BRA `(.L_x_825) ;  /* 0x00000b9000007947 */ /* 0x000fea0003800000 */
.L_x_830:
[----:B------:R-:W2:Y:S02]  /*9ef0*/  LDG.E.64 R2, [R2.64] ;  /* 0x0000002402027981 */ /* 0x000ea4000c1e1b00 */
[----:B--2---:R-:W0:Y:S01]  /*9f00*/  F2F.F32.F64 R0, R2 ;  /* 0x0000000200007310 */ /* 0x004e220000301000 */
[----:B------:R-:W0:-:S14]  /*9f10*/  DSETP.GEU.AND P0, PT, |R2|, c[0x2][0x0], PT ;  /* 0x008000000200762a */ /* 0x000e1c0003f0e200 */
[----:B0-----:R-:W-:-:S05]  /*9f20*/  @!P0 FMUL R0, R0, 1.175494350822287508e-38 ;  /* 0x0080000000008820 */ /* 0x001fca0000400000 */
[----:B------:R-:W-:Y:S01]  /*9f30*/  F2FP.PACK_AB R0, RZ, R0 ;  /* 0x00000000ff00723e */ /* 0x000fe200000000ff */
[----:B------:R-:W-:Y:S05]  /*9f40*/  BRA `(.L_x_825) ;  /* 0x00000b3000007947 */ /* 0x000fea0003800000 */
.L_x_820:
        /* <DEDUP_REMOVED lines=13> */
.L_x_834:
[----:B------:R-:W2:Y:S02]  /*a020*/  LDG.E.64 R2, [R2.64] ;  /* 0x0000002402027981 */ /* 0x000ea4000c1e1b00 */
[----:B--2---:R-:W0:Y:S01]  /*a030*/  F2F.F32.F64 R0, R2 ;  /* 0x0000000200007310 */ /* 0x004e220000301000 */
[----:B------:R-:W0:-:S14]  /*a040*/  DSETP.GEU.AND P0, PT, |R2|, c[0x2][0x0], PT ;  /* 0x008000000200762a */ /* 0x000e1c0003f0e200 */
[----:B0-----:R-:W-:-:S05]  /*a050*/  @!P0 FMUL R0, R0, 1.175494350822287508e-38 ;  /* 0x0080000000008820 */ /* 0x001fca0000400000 */
[----:B------:R-:W-:Y:S01]  /*a060*/  F2FP.PACK_AB R0, RZ, R0 ;  /* 0x00000000ff00723e */ /* 0x000fe200000000ff */
[----:B------:R-:W-:Y:S05]  /*a070*/  BRA `(.L_x_825) ;  /* 0x00000a0000007947 */ /* 0x000fea0003800000 */
.L_x_833:
        /* <DEDUP_REMOVED lines=28> */
.L_x_836:
        /* <DEDUP_REMOVED lines=15> */
.L_x_835:
[----:B------:R-:W2:Y:S02]  /*a330*/  LDG.E.U16 R0, [R2.64] ;  /* 0x0000002402007981 */ /* 0x000ea4000c1e1500 */
[----:B--2---:R-:W-:-:S04]  /*a340*/  PRMT R0, RZ, 0x5410, R0 ;  /* 0x00005410ff007816 */ /* 0x004fc80000000000 */
[----:B------:R-:W-:Y:S01]  /*a350*/  F2FP.PACK_AB R0, RZ, R0 ;  /* 0x00000000ff00723e */ /* 0x000fe200000000ff */
[----:B------:R-:W-:Y:S05]  /*a360*/  BRA `(.L_x_825) ;  /* 0x0000071000007947 */ /* 0x000fea0003800000 */
.L_x_832:
        /* <DEDUP_REMOVED lines=12> */
.L_x_839:
        /* <DEDUP_REMOVED lines=21> */
.L_x_843:
[----:B------:R-:W-:Y:S05]  /*a580*/  BSYNC B1 ;  /* 0x0000000000017941 */ /* 0x000fea0003800000 */
.L_x_842:
[----:B------:R-:W-:Y:S01]  /*a590*/  LEA R3, R0, 0x3b800000, 0x17 ;  /* 0x3b80000000037811 */ /* 0x000fe200078eb8ff */
[----:B------:R-:W-:-:S05]  /*a5a0*/  IMAD.SHL.U32 R0, R2, 0x100000, RZ ;  /* 0x0010000002007824 */ /* 0x000fca00078e00ff */
[----:B------:R-:W-:Y:S02]  /*a5b0*/  LOP3.LUT R0, R3, R0, R4, 0xfe, !PT ;  /* 0x0000000003007212 */ /* 0x000fe400078efe04 */
.L_x_841:
[----:B------:R-:W-:Y:S05]  /*a5c0*/  BSYNC B0 ;  /* 0x0000000000007941 */ /* 0x000fea0003800000 */
.L_x_840:
[----:B------:R-:W-:Y:S01]  /*a5d0*/  F2FP.PACK_AB R0, RZ, R0 ;  /* 0x00000000ff00723e */ /* 0x000fe200000000ff */
[----:B------:R-:W-:Y:S05]  /*a5e0*/  BRA `(.L_x_825) ;  /* 0x0000049000007947 */ /* 0x000fea0003800000 */
.L_x_838:
        /* <DEDUP_REMOVED lines=21> */
.L_x_847:
[----:B------:R-:W-:Y:S05]  /*a740*/  BSYNC B1 ;  /* 0x0000000000017941 */ /* 0x000fea0003800000 */
.L_x_846:
[----:B------:R-:W-:Y:S01]  /*a750*/  LEA R3, R0, 0x37800000, 0x17 ;  /* 0x3780000000037811 */ /* 0x000fe200078eb8ff */
[----:B------:R-:W-:-:S05]  /*a760*/  IMAD.SHL.U32 R0, R2, 0x200000, RZ ;  /* 0x0020000002007824 */ /* 0x000fca00078e00ff */
[----:B------:R-:W-:Y:S02]  /*a770*/  LOP3.LUT R0, R3, R0, R4, 0xfe, !PT ;  /* 0x0000000003007212 */ /* 0x000fe400078efe04 */
.L_x_845:
[----:B------:R-:W-:Y:S05]  /*a780*/  BSYNC B0 ;  /* 0x0000000000007941 */ /* 0x000fea0003800000 */
.L_x_844:
[----:B------:R-:W-:Y:S01]  /*a790*/  F2FP.PACK_AB R0, RZ, R0 ;  /* 0x00000000ff00723e */ /* 0x000fe200000000ff */
[----:B------:R-:W-:Y:S05]  /*a7a0*/  BRA `(.L_x_825) ;  /* 0x000002d000007947 */ /* 0x000fea0003800000 */
.L_x_837:
        /* <DEDUP_REMOVED lines=14> */
.L_x_851:
[----:B------:R-:W-:Y:S05]  /*a890*/  BSYNC B0 ;  /* 0x0000000000007941 */ /* 0x000fea0003800000 */
.L_x_850:
[----:B------:R-:W-:Y:S01]  /*a8a0*/  F2FP.PACK_AB R0, RZ, R0 ;  /* 0x00000000ff00723e */ /* 0x000fe200000000ff */
[----:B------:R-:W-:Y:S05]  /*a8b0*/  BRA `(.L_x_825) ;  /* 0x000001c000007947 */ /* 0x000fea0003800000 */
.L_x_824:
        /* <DEDUP_REMOVED lines=21> */
.L_x_849:
[----:B------:R-:W2:Y:S02]  /*aa10*/  LDG.E.64 R2, [R2.64] ;  /* 0x0000002402027981 */ /* 0x000ea4000c1e1b00 */
[----:B--2---:R-:W0:Y:S02]  /*aa20*/  I2F.U64 R0, R2 ;  /* 0x0000000200007312 */ /* 0x004e240000301000 */
[----:B0-----:R-:W-:Y:S01]  /*aa30*/  F2FP.PACK_AB R0, RZ, R0 ;  /* 0x00000000ff00723e */ /* 0x001fe200000000ff */
[----:B------:R-:W-:Y:S05]  /*aa40*/  BRA `(.L_x_825) ;  /* 0x0000003000007947 */ /* 0x000fea0003800000 */
.L_x_848:
[----:B------:R-:W2:Y:S02]  /*aa50*/  LDG.E R2, [R2.64] ;  /* 0x0000002402027981 */ /* 0x000ea4000c1e1900 */
[----:B--2---:R-:W0:Y:S02]  /*aa60*/  I2F.U32 R0, R2 ;  /* 0x0000000200007306 */ /* 0x004e240000201000 */
[----:B0-----:R-:W-:-:S06]  /*aa70*/  F2FP.PACK_AB R0, RZ, R0 ;  /* 0x00000000ff00723e */ /* 0x001fcc00000000ff */
.L_x_825:
        /* <DEDUP_REMOVED lines=32> */
[----:B0-----:R-:W-:Y:S01]  /*ac80*/  STG.E.U8 [R16.64], R3 ;  /* 0x0000000310007986 */ /* 0x001fe2000c101124 */
[----:B------:R-:W-:Y:S05]  /*ac90*/  EXIT ;  /* 0x000000000000794d */ /* 0x000fea0003800000 */
.L_x_855:
[----:B------:R-:W-:-:S06]  /*aca0*/  HADD2.F32 R3, -RZ, R2.H0_H0 ;  /* 0x20000002ff037230 */ /* 0x000fcc0000004100 */
[----:B------:R-:W0:Y:S02]  /*acb0*/  F2I.S64.TRUNC R2, R3 ;  /* 0x0000000300027311 */ /* 0x000e24000020d900 */
[----:B0-----:R-:W-:Y:S01]  /*acc0*/  STG.E.U8 [R16.64], R2 ;  /* 0x0000000210007986 */ /* 0x001fe2000c101124 */
[----:B------:R-:W-:Y:S05]  /*acd0*/  EXIT ;  /* 0x000000000000794d */ /* 0x000fea0003800000 */
.L_x_854:
        /* <DEDUP_REMOVED lines=8> */
[----:B0-----:R-:W-:Y:S01]  /*ad60*/  STG.E.64 [R16.64], R2 ;  /* 0x0000000210007986 */ /* 0x001fe2000c101b24 */
[----:B------:R-:W-:Y:S05]  /*ad70*/  EXIT ;  /* 0x000000000000794d */ /* 0x000fea0003800000 */
.L_x_858:
[----:B------:R-:W-:-:S04]  /*ad80*/  HADD2.F32 R2, -RZ, R2.H0_H0 ;  /* 0x20000002ff027230 */ /* 0x000fc80000004100 */
[----:B------:R-:W0:Y:S02]  /*ad90*/  F2I.FTZ.TRUNC.NTZ R3, R2 ;  /* 0x0000000200037305 */ /* 0x000e24000021f100 */
[----:B0-----:R-:W-:Y:S01]  /*ada0*/  STG.E [R16.64], R3 ;  /* 0x0000000310007986 */ /* 0x001fe2000c101924 */
[----:B------:R-:W-:Y:S05]  /*adb0*/  EXIT ;  /* 0x000000000000794d */ /* 0x000fea0003800000 */
.L_x_857:
[----:B------:R-:W-:-:S04]  /*adc0*/  HADD2.F32 R2, -RZ, R2.H0_H0 ;  /* 0x20000002ff027230 */ /* 0x000fc80000004100 */
[----:B------:R-:W0:Y:S02]  /*add0*/  F2I.FTZ.TRUNC.NTZ R3, R2 ;  /* 0x0000000200037305 */ /* 0x000e24000021f100 */
[----:B0-----:R-:W-:Y:S01]  /*ade0*/  STG.E.U16 [R16.64], R3 ;  /* 0x0000000310007986 */ /* 0x001fe2000c101524 */
[----:B------:R-:W-:Y:S05]  /*adf0*/  EXIT ;  /* 0x000000000000794d */ /* 0x000fea0003800000 */
.L_x_853:
[----:B------:R-:W-:-:S13]  /*ae00*/  ISETP.GT.AND P0, PT, R5, 0x6, PT ;  /* 0x000000060500780c */ /* 0x000fda0003f04270 */
[----:B------:R-:W-:Y:S05]  /*ae10*/  @P0 BRA `(.L_x_859) ;  /* 0x0000009000000947 */ /* 0x000fea0003800000 */
[----:B------:R-:W-:-:S13]  /*ae20*/  ISETP.NE.AND P0, PT, R5, 0x5, PT ;  /* 0x000000050500780c */ /* 0x000fda0003f05270 */
[----:B------:R-:W-:Y:S05]  /*ae30*/  @!P0 BRA `(.L_x_860) ;  /* 0x0000005000008947 */ /* 0x000fea0003800000 */
[----:B------:R-:W-:-:S13]  /*ae40*/  ISETP.NE.AND P0, PT, R5, 0x6, PT ;  /* 0x000000060500780c */ /* 0x000fda0003f05270 */
[----:B------:R-:W-:Y:S05]  /*ae50*/  @P0 BRA `(.L_x_856) ;  /* 0x00000b1000000947 */ /* 0x000fea0003800000 */
[----:B------:R-:W-:-:S05]  /*ae60*/  HADD2.F32 R3, -RZ, R2.H0_H0 ;  /* 0x20000002ff037230 */ /* 0x000fca0000004100 */
[----:B------:R-:W-:Y:S01]  /*ae70*/  STG.E [R16.64], R3 ;  /* 0x0000000310007986 */ /* 0x000fe2000c101924 */
[----:B------:R-:W-:Y:S05]  /*ae80*/  EXIT ;  /* 0x000000000000794d */ /* 0x000fea0003800000 */
.L_x_860:
[----:B------:R-:W-:Y:S01]  /*ae90*/  STG.E.U16 [R16.64], R2 ;  /* 0x0000000210007986 */ /* 0x000fe2000c101524 */
[----:B------:R-:W-:Y:S05]  /*aea0*/  EXIT ;  /* 0x000000000000794d */ /* 0x000fea0003800000 */
.L_x_859:
        /* <DEDUP_REMOVED lines=8> */
[----:B------:R-:W-:Y:S01]  /*af30*/  STG.E.64 [R16.64], R2 ;  /* 0x0000000210007986 */ /* 0x000fe2000c101b24 */
[----:B------:R-:W-:Y:S05]  /*af40*/  EXIT ;  /* 0x000000000000794d */ /* 0x000fea0003800000 */
.L_x_862:
[----:B------:R-:W-:-:S05]  /*af50*/  HADD2.F32 R0, -RZ, R2.H0_H0 ;  /* 0x20000002ff007230 */ /* 0x000fca0000004100 */
[----:B------:R-:W-:-:S04]  /*af60*/  F2FP.PACK_AB R0, RZ, R0 ;  /* 0x00000000ff00723e */ /* 0x000fc800000000ff */
[----:B------:R-:W-:-:S05]  /*af70*/  PRMT R0, R0, 0x5410, RZ ;  /* 0x0000541000007816 */ /* 0x000fca00000000ff */
[----:B------:R-:W-:Y:S01]  /*af80*/  STG.E [R16.64], R0 ;  /* 0x0000000010007986 */ /* 0x000fe2000c101924 */
[----:B------:R-:W-:Y:S05]  /*af90*/  EXIT ;  /* 0x000000000000794d */ /* 0x000fea0003800000 */
.L_x_861:
[----:B------:R-:W-:-:S05]  /*afa0*/  HADD2.F32 R2, -RZ, R2.H0_H0 ;  /* 0x20000002ff027230 */ /* 0x000fca0000004100 */
[----:B------:R-:W-:-:S06]  /*afb0*/  FMUL.FTZ R2, R2, 1 ;  /* 0x3f80000002027820 */ /* 0x000fcc0000410000 */
[----:B------:R-:W0:Y:S02]  /*afc0*/  F2F.F64.F32 R2, R2 ;  /* 0x0000000200027310 */ /* 0x000e240000201800 */
[----:B0-----:R-:W-:Y:S01]  /*afd0*/  STG.E.64 [R16.64], R2 ;  /* 0x0000000210007986 */ /* 0x001fe2000c101b24 */
[----:B------:R-:W-:Y:S05]  /*afe0*/  EXIT ;  /* 0x000000000000794d */ /* 0x000fea0003800000 */
.L_x_852:
        /* <DEDUP_REMOVED lines=11> */
[----:B------:R-:W-:Y:S01]  /*b0a0*/  STG.E.U8 [R16.64], R3 ;  /* 0x0000000310007986 */ /* 0x000fe2000c101124 */
[----:B------:R-:W-:Y:S05]  /*b0b0*/  EXIT ;  /* 0x000000000000794d */ /* 0x000fea0003800000 */
.L_x_865:
[----:B------:R-:W-:Y:S01]  /*b0c0*/  HADD2.F32 R2, -RZ, R2.H0_H0 ;  /* 0x20000002ff027230 */ /* 0x000fe20000004100 */
[----:B------:R-:W-:-:S04]  /*b0d0*/  CS2R R6, SRZ ;  /* 0x0000000000067805 */ /* 0x000fc8000001ff00 */
[----:B------:R-:W-:-:S04]  /*b0e0*/  FMUL.FTZ R2, R2, 1 ;  /* 0x3f80000002027820 */ /* 0x000fc80000410000 */
[----:B------:R-:W0:Y:S02]  /*b0f0*/  F2F.F64.F32 R4, R2 ;  /* 0x0000000200047310 */ /* 0x000e240000201800 */
[----:B0-----:R-:W-:Y:S01]  /*b100*/  STG.E.128 [R16.64], R4 ;  /* 0x0000000410007986 */ /* 0x001fe2000c101d24 */
[----:B------:R-:W-:Y:S05]  /*b110*/  EXIT ;  /* 0x000000000000794d */ /* 0x000fea0003800000 */
.L_x_864:
        /* <DEDUP_REMOVED lines=21> */
.L_x_869:
[----:B------:R-:W-:Y:S05]  /*b270*/  BSYNC B0 ;  /* 0x0000000000007941 */ /* 0x000fea0003800000 */
.L_x_868:
[----:B------:R-:W-:-:S05]  /*b280*/  LOP3.LUT R3, R0, R3, RZ, 0xfc, !PT ;  /* 0x0000000300037212 */ /* 0x000fca00078efcff */
[----:B------:R-:W-:Y:S01]  /*b290*/  STG.E.U8 [R16.64], R3 ;  /* 0x0000000310007986 */ /* 0x000fe2000c101124 */
[----:B------:R-:W-:Y:S05]  /*b2a0*/  EXIT ;  /* 0x000000000000794d */ /* 0x000fea0003800000 */
.L_x_867:
        /* <DEDUP_REMOVED lines=13> */
.L_x_871:
[----:B------:R-:W-:Y:S01]  /*b380*/  IMAD.MOV.U32 R0, RZ, RZ, 0x7f ;  /* 0x0000007fff007424 */ /* 0x000fe200078e00ff */
[----:B------:R-:W-:-:S04]  /*b390*/  ISETP.GT.U32.AND P0, PT, R2, 0x7f800000, PT ;  /* 0x7f8000000200780c */ /* 0x000fc80003f04070 */
[----:B------:R-:W-:-:S04]  /*b3a0*/  SEL R0, R0, 0x7c, P0 ;  /* 0x0000007c00007807 */ /* 0x000fc80000000000 */
.L_x_872:
[----:B------:R-:W-:Y:S05]  /*b3b0*/  BSYNC B0 ;  /* 0x0000000000007941 */ /* 0x000fea0003800000 */
.L_x_870:
[----:B------:R-:W-:-:S04]  /*b3c0*/  LOP3.LUT R2, R3, 0x80000000, RZ, 0xc0, !PT ;  /* 0x8000000003027812 */ /* 0x000fc800078ec0ff */
[----:B------:R-:W-:-:S04]  /*b3d0*/  SHF.R.U32.HI R3, RZ, 0x18, R2 ;  /* 0x00000018ff037819 */ /* 0x000fc80000011602 */
[----:B------:R-:W-:-:S05]  /*b3e0*/  LOP3.LUT R3, R0, R3, RZ, 0xfc, !PT ;  /* 0x0000000300037212 */ /* 0x000fca00078efcff */
[----:B------:R-:W-:Y:S01]  /*b3f0*/  STG.E.U8 [R16.64], R3 ;  /* 0x0000000310007986 */ /* 0x000fe2000c101124 */
[----:B------:R-:W-:Y:S05]  /*b400*/  EXIT ;  /* 0x000000000000794d */ /* 0x000fea0003800000 */
.L_x_866:
[----:B------:R-:W-:-:S05]  /*b410*/  HADD2.F32 R0, -RZ, R2.H0_H0 ;  /* 0x20000002ff007230 */ /* 0x000fca0000004100 */
[----:B------:R-:W-:-:S05]  /*b420*/  F2FP.BF16.PACK_AB R0, RZ, R0 ;  /* 0x00000000ff00723e */ /* 0x000fca00000010ff */
[----:B------:R-:W-:Y:S01]  /*b430*/  STG.E.U16 [R16.64], R0 ;  /* 0x0000000010007986 */ /* 0x000fe2000c101524 */
[----:B------:R-:W-:Y:S05]  /*b440*/  EXIT ;  /* 0x000000000000794d */ /* 0x000fea0003800000 */
.L_x_863:
        /* <DEDUP_REMOVED lines=10> */
[----:B0-----:R-:W-:Y:S01]  /*b4f0*/  STG.E.U16 [R16.64], R3 ;  /* 0x0000000310007986 */ /* 0x001fe2000c101524 */
[----:B------:R-:W-:Y:S05]  /*b500*/  EXIT ;  /* 0x000000000000794d */ /* 0x000fea0003800000 */
.L_x_875:
        /* <DEDUP_REMOVED lines=17> */
.L_x_878:
[----:B------:R-:W-:-:S04]  /*b620*/  LOP3.LUT R2, R3, 0x80000000, RZ, 0xc0, !PT ;  /* 0x8000000003027812 */ /* 0x000fc800078ec0ff */
[----:B------:R-:W-:-:S04]  /*b630*/  SHF.R.U32.HI R3, RZ, 0x18, R2 ;  /* 0x00000018ff037819 */ /* 0x000fc80000011602 */
[----:B------:R-:W-:-:S04]  /*b640*/  LOP3.LUT R0, R0, R3, RZ, 0xfc, !PT ;  /* 0x0000000300007212 */ /* 0x000fc800078efcff */
[----:B------:R-:W-:Y:S02]  /*b650*/  PRMT R8, R0, 0x7610, R8 ;  /* 0x0000761000087816 */ /* 0x000fe40000000008 */
.L_x_877:
[----:B------:R-:W-:Y:S05]  /*b660*/  BSYNC B0 ;  /* 0x0000000000007941 */ /* 0x000fea0003800000 */
.L_x_876:
[----:B------:R-:W-:Y:S01]  /*b670*/  STG.E.U8 [R16.64], R8 ;  /* 0x0000000810007986 */ /* 0x000fe2000c101124 */
[----:B------:R-:W-:Y:S05]  /*b680*/  EXIT ;  /* 0x000000000000794d */ /* 0x000fea0003800000 */
.L_x_874:
        /* <DEDUP_REMOVED lines=17> */
.L_x_881:
[----:B------:R-:W-:-:S04]  /*b7a0*/  LOP3.LUT R2, R3, 0x80000000, RZ, 0xc0, !PT ;  /* 0x8000000003027812 */ /* 0x000fc800078ec0ff */
[----:B------:R-:W-:-:S04]  /*b7b0*/  SHF.R.U32.HI R3, RZ, 0x18, R2 ;  /* 0x00000018ff037819 */ /* 0x000fc80000011602 */
[----:B------:R-:W-:-:S04]  /*b7c0*/  LOP3.LUT R0, R0, R3, RZ, 0xfc, !PT ;  /* 0x0000000300007212 */ /* 0x000fc800078efcff */
[----:B------:R-:W-:Y:S02]  /*b7d0*/  PRMT R8, R0, 0x7610, R8 ;  /* 0x0000761000087816 */ /* 0x000fe40000000008 */
.L_x_880:
[----:B------:R-:W-:Y:S05]  /*b7e0*/  BSYNC B0 ;  /* 0x0000000000007941 */ /* 0x000fea0003800000 */
.L_x_879:
[----:B------:R-:W-:Y:S01]  /*b7f0*/  STG.E.U8 [R16.64], R8 ;  /* 0x0000000810007986 */ /* 0x000fe2000c101124 */
[----:B------:R-:W-:Y:S05]  /*b800*/  EXIT ;  /* 0x000000000000794d */ /* 0x000fea0003800000 */
.L_x_873:
        /* <DEDUP_REMOVED lines=22> */
.L_x_856:
        /* <DEDUP_REMOVED lines=20> */
.L_x_883:
[----:B------:R-:W-:-:S06]  /*bab0*/  HADD2.F32 R2, -RZ, R2.H0_H0 ;  /* 0x20000002ff027230 */ /* 0x000fcc0000004100 */
[----:B------:R-:W0:Y:S02]  /*bac0*/  F2I.U64.TRUNC R2, R2 ;  /* 0x0000000200027311 */ /* 0x000e24000020d800 */
[----:B0-----:R-:W-:Y:S01]  /*bad0*/  STG.E.64 [R16.64], R2 ;  /* 0x0000000210007986 */ /* 0x001fe2000c101b24 */
[----:B------:R-:W-:Y:S05]  /*bae0*/  EXIT ;  /* 0x000000000000794d */ /* 0x000fea0003800000 */
.L_x_882:
[----:B------:R-:W-:-:S04]  /*baf0*/  HADD2.F32 R2, -RZ, R2.H0_H0 ;  /* 0x20000002ff027230 */ /* 0x000fc80000004100 */
[----:B------:R-:W0:Y:S02]  /*bb00*/  F2I.FTZ.U32.TRUNC.NTZ R3, R2 ;  /* 0x0000000200037305 */ /* 0x000e24000021f000 */
[----:B0-----:R-:W-:Y:S01]  /*bb10*/  STG.E [R16.64], R3 ;  /* 0x0000000310007986 */ /* 0x001fe2000c101924 */
[----:B------:R-:W-:Y:S05]  /*bb20*/  EXIT ;  /* 0x000000000000794d */ /* 0x000fea0003800000 */
.L_x_884:
        /* <DEDUP_REMOVED lines=13> */
.L_x_2518:


//--------------------- .text._ZN2at6native27unrolled_elementwise_kernelIZZZNS0_16cosh_kernel_cudaERNS_18TensorIteratorBaseEENKUlvE0_clEvENKUlvE1_clEvEUlN3c104HalfEE_St5arrayIPcLm2EELi4E23TrivialOffsetCalculatorILi1EjESD_NS0_6memory12LoadWithCastILi1EEENSE_13StoreWithCastILi1EEEEEviT_T0_T2_T3_T4_T5_ --------------------------
	.section	.text._ZN2at6native27unrolled_elementwise_kernelIZZZNS0_16cosh_kernel_cudaERNS_18TensorIteratorBaseEENKUlvE0_clEvENKUlvE1_clEvEUlN3c104HalfEE_St5arrayIPcLm2EELi4E23TrivialOffsetCalculatorILi1EjESD_NS0_6memory12LoadWithCastILi1EEENSE_13StoreWithCastILi1EEEEEviT_T0_T2_T3_T4_T5_,"ax",@progbits
	.sectioninfo	@"SHI_REGISTERS=29"
	.align	128
        .global         _ZN2at6native27unrolled_elementwise_kernelIZZZNS0_16cosh_kernel_cudaERNS_18TensorIteratorBaseEENKUlvE0_clEvENKUlvE1_clEvEUlN3c104HalfEE_St5arrayIPcLm2EELi4E23TrivialOffsetCalculatorILi1EjESD_NS0_6memory12LoadWithCastILi1EEENSE_13StoreWithCastILi1EEEEEviT_T0_T2_T3_T4_T5_
        .type           _ZN2at6native27unrolled_elementwise_kernelIZZZNS0_16cosh_kernel_cudaERNS_18TensorIteratorBaseEENKUlvE0_clEvENKUlvE1_clEvEUlN3c104HalfEE_St5arrayIPcLm2EELi4E23TrivialOffsetCalculatorILi1EjESD_NS0_6memory12LoadWithCastILi1EEENSE_13StoreWithCastILi1EEEEEviT_T0_T2_T3_T4_T5_,@function
        .size           _ZN2at6native27unrolled_elementwise_kernelIZZZNS0_16cosh_kernel_cudaERNS_18TensorIteratorBaseEENKUlvE0_clEvENKUlvE1_clEvEUlN3c104HalfEE_St5arrayIPcLm2EELi4E23TrivialOffsetCalculatorILi1EjESD_NS0_6memory12LoadWithCastILi1EEENSE_13StoreWithCastILi1EEEEEviT_T0_T2_T3_T4_T5_,(.L_x_2519 - _ZN2at6native27unrolled_elementwise_kernelIZZZNS0_16cosh_kernel_cudaERNS_18TensorIteratorBaseEENKUlvE0_clEvENKUlvE1_clEvEUlN3c104HalfEE_St5arrayIPcLm2EELi4E23TrivialOffsetCalculatorILi1EjESD_NS0_6memory12LoadWithCastILi1EEENSE_13StoreWithCastILi1EEEEEviT_T0_T2_T3_T4_T5_)
        .other          _ZN2at6native27unrolled_elementwise_kernelIZZZNS0_16cosh_kernel_cudaERNS_18TensorIteratorBaseEENKUlvE0_clEvENKUlvE1_clEvEUlN3c104HalfEE_St5arrayIPcLm2EELi4E23TrivialOffsetCalculatorILi1EjESD_NS0_6memory12LoadWithCastILi1EEENSE_13StoreWithCastILi1EEEEEviT_T0_T2_T3_T4_T5_,@"STO_CUDA_ENTRY STV_DEFAULT"
_ZN2at6native27unrolled_elementwise_kernelIZZZNS0_16cosh_kernel_cudaERNS_18TensorIteratorBaseEENKUlvE0_clEvENKUlvE1_clEvEUlN3c104HalfEE_St5arrayIPcLm2EELi4E23TrivialOffsetCalculatorILi1EjESD_NS0_6memory12LoadWithCastILi1EEENSE_13StoreWithCastILi1EEEEEviT_T0_T2_T3_T4_T5_:
.text._ZN2at6native27unrolled_elementwise_kernelIZZZNS0_16cosh_kernel_cudaERNS_18TensorIteratorBaseEENKUlvE0_clEvENKUlvE1_clEvEUlN3c104HalfEE_St5arrayIPcLm2EELi4E23TrivialOffsetCalculatorILi1EjESD_NS0_6memory12LoadWithCastILi1EEENSE_13StoreWithCastILi1EEEEEviT_T0_T2_T3_T4_T5_:
        /* <DEDUP_REMOVED lines=29> */
[----:B0-----:R-:W-:-:S04]  /*01d0*/  F2FP.PACK_AB R0, RZ, R0 ;  /* 0x00000000ff00723e */ /* 0x001fc800000000ff */
[----:B------:R-:W-:Y:S01]  /*01e0*/  PRMT R25, R0, 0x7610, R25 ;  /* 0x0000761000197816 */ /* 0x000fe20000000019 */
[----:B------:R-:W-:Y:S05]  /*01f0*/  BRA `(.L_x_892) ;  /* 0x00000f3000007947 */ /* 0x000fea0003800000 */
.L_x_890:
[----:B------:R-:W2:Y:S02]  /*0200*/  LDG.E.U8 R2, [R2.64] ;  /* 0x0000002402027981 */ /* 0x000ea4000c1e1100 */
[----:B--2---:R-:W0:Y:S02]  /*0210*/  I2F.U16 R0, R2 ;  /* 0x0000000200007306 */ /* 0x004e240000101000 */
[----:B0-----:R-:W-:-:S04]  /*0220*/  F2FP.PACK_AB R0, RZ, R0 ;  /* 0x00000000ff00723e */ /* 0x001fc800000000ff */
[----:B------:R-:W-:Y:S01]  /*0230*/  PRMT R25, R0, 0x7610, R25 ;  /* 0x0000761000197816 */ /* 0x000fe20000000019 */
[----:B------:R-:W-:Y:S05]  /*0240*/  BRA `(.L_x_892) ;  /* 0x00000ee000007947 */ /* 0x000fea0003800000 */
.L_x_889:
        /* <DEDUP_REMOVED lines=8> */
[----:B0-----:R-:W-:-:S04]  /*02d0*/  F2FP.PACK_AB R0, RZ, R0 ;  /* 0x00000000ff00723e */ /* 0x001fc800000000ff */
[----:B------:R-:W-:Y:S01]  /*02e0*/  PRMT R25, R0, 0x7610, R25 ;  /* 0x0000761000197816 */ /* 0x000fe20000000019 */
[----:B------:R-:W-:Y:S05]  /*02f0*/  BRA `(.L_x_892) ;  /* 0x00000e3000007947 */ /* 0x000fea0003800000 */
.L_x_894:
[----:B------:R-:W2:Y:S02]  /*0300*/  LDG.E R2, [R2.64] ;  /* 0x0000002402027981 */ /* 0x000ea4000c1e1900 */
[----:B--2---:R-:W0:Y:S02]  /*0310*/  I2F R0, R2 ;  /* 0x0000000200007306 */ /* 0x004e240000201400 */
[----:B0-----:R-:W-:-:S04]  /*0320*/  F2FP.PACK_AB R0, RZ, R0 ;  /* 0x00000000ff00723e */ /* 0x001fc800000000ff */
[----:B------:R-:W-:Y:S01]  /*0330*/  PRMT R25, R0, 0x7610, R25 ;  /* 0x0000761000197816 */ /* 0x000fe20000000019 */
[----:B------:R-:W-:Y:S05]  /*0340*/  BRA `(.L_x_892) ;  /* 0x00000de000007947 */ /* 0x000fea0003800000 */
.L_x_893:
[----:B------:R-:W2:Y:S02]  /*0350*/  LDG.E.U16 R2, [R2.64] ;  /* 0x0000002402027981 */ /* 0x000ea4000c1e1500 */
[----:B--2---:R-:W0:Y:S02]  /*0360*/  I2F.S16 R0, R2 ;  /* 0x0000000200007306 */ /* 0x004e240000101400 */
[----:B0-----:R-:W-:-:S04]  /*0370*/  F2FP.PACK_AB R0, RZ, R0 ;  /* 0x00000000ff00723e */ /* 0x001fc800000000ff */
[----:B------:R-:W-:Y:S01]  /*0380*/  PRMT R25, R0, 0x7610, R25 ;  /* 0x0000761000197816 */ /* 0x000fe20000000019 */
[----:B------:R-:W-:Y:S05]  /*0390*/  BRA `(.L_x_892) ;  /* 0x00000d9000007947 */ /* 0x000fea0003800000 */
.L_x_888:
        /* <DEDUP_REMOVED lines=9> */
.L_x_896:
[----:B------:R0:W5:Y:S01]  /*0430*/  LDG.E.U16 R25, [R2.64] ;  /* 0x0000002402197981 */ /* 0x000162000c1e1500 */
[----:B------:R-:W-:Y:S05]  /*0440*/  BRA `(.L_x_892) ;  /* 0x00000ce000007947 */ /* 0x000fea0003800000 */
.L_x_895:
        /* <DEDUP_REMOVED lines=9> */
.L_x_898:
[----:B------:R0:W5:Y:S01]  /*04e0*/  LDG.E.U16 R25, [R2.64] ;  /* 0x0000002402197981 */ /* 0x000162000c1e1500 */
[----:B------:R-:W-:Y:S05]  /*04f0*/  BRA `(.L_x_892) ;  /* 0x00000c3000007947 */ /* 0x000fea0003800000 */
.L_x_897:
[----:B------:R-:W2:Y:S02]  /*0500*/  LDG.E.64 R2, [R2.64] ;  /* 0x0000002402027981 */ /* 0x000ea4000c1e1b00 */
[----:B--2---:R-:W0:Y:S01]  /*0510*/  F2F.F32.F64 R0, R2 ;  /* 0x0000000200007310 */ /* 0x004e220000301000 */
[----:B------:R-:W0:-:S14]  /*0520*/  DSETP.GEU.AND P0, PT, |R2|, c[0x2][0x0], PT ;  /* 0x008000000200762a */ /* 0x000e1c0003f0e200 */
[----:B0-----:R-:W-:-:S05]  /*0530*/  @!P0 FMUL R0, R0, 1.175494350822287508e-38 ;  /* 0x0080000000008820 */ /* 0x001fca0000400000 */
[----:B------:R-:W-:-:S04]  /*0540*/  F2FP.PACK_AB R0, RZ, R0 ;  /* 0x00000000ff00723e */ /* 0x000fc800000000ff */
[----:B------:R-:W-:Y:S01]  /*0550*/  PRMT R25, R0, 0x7610, R25 ;  /* 0x0000761000197816 */ /* 0x000fe20000000019 */
[----:B------:R-:W-:Y:S05]  /*0560*/  BRA `(.L_x_892) ;  /* 0x00000bc000007947 */ /* 0x000fea0003800000 */
.L_x_887:
        /* <DEDUP_REMOVED lines=11> */
[----:B------:R-:W-:-:S04]  /*0620*/  F2FP.PACK_AB R0, RZ, R0 ;  /* 0x00000000ff00723e */ /* 0x000fc800000000ff */
[----:B------:R-:W-:Y:S01]  /*0630*/  PRMT R25, R0, 0x7610, R25 ;  /* 0x0000761000197816 */ /* 0x000fe20000000019 */
[----:B------:R-:W-:Y:S05]  /*0640*/  BRA `(.L_x_892) ;  /* 0x00000ae000007947 */ /* 0x000fea0003800000 */
.L_x_901:
[----:B------:R-:W2:Y:S02]  /*0650*/  LDG.E.64 R2, [R2.64] ;  /* 0x0000002402027981 */ /* 0x000ea4000c1e1b00 */
[----:B--2---:R-:W0:Y:S01]  /*0660*/  F2F.F32.F64 R0, R2 ;  /* 0x0000000200007310 */ /* 0x004e220000301000 */
[----:B------:R-:W0:-:S14]  /*0670*/  DSETP.GEU.AND P0, PT, |R2|, c[0x2][0x0], PT ;  /* 0x008000000200762a */ /* 0x000e1c0003f0e200 */
[----:B0-----:R-:W-:-:S05]  /*0680*/  @!P0 FMUL R0, R0, 1.175494350822287508e-38 ;  /* 0x0080000000008820 */ /* 0x001fca0000400000 */
[----:B------:R-:W-:-:S04]  /*0690*/  F2FP.PACK_AB R0, RZ, R0 ;  /* 0x00000000ff00723e */ /* 0x000fc800000000ff */
[----:B------:R-:W-:Y:S01]  /*06a0*/  PRMT R25, R0, 0x7610, R25 ;  /* 0x0000761000197816 */ /* 0x000fe20000000019 */
[----:B------:R-:W-:Y:S05]  /*06b0*/  BRA `(.L_x_892) ;  /* 0x00000a7000007947 */ /* 0x000fea0003800000 */
.L_x_900:
        /* <DEDUP_REMOVED lines=28> */
.L_x_903:
        /* <DEDUP_REMOVED lines=16> */
.L_x_902:
[----:B------:R-:W2:Y:S02]  /*0980*/  LDG.E.U16 R0, [R2.64] ;  /* 0x0000002402007981 */ /* 0x000ea4000c1e1500 */
[----:B--2---:R-:W-:-:S04]  /*0990*/  PRMT R0, RZ, 0x5410, R0 ;  /* 0x00005410ff007816 */ /* 0x004fc80000000000 */
[----:B------:R-:W-:-:S04]  /*09a0*/  F2FP.PACK_AB R0, RZ, R0 ;  /* 0x00000000ff00723e */ /* 0x000fc800000000ff */
[----:B------:R-:W-:Y:S01]  /*09b0*/  PRMT R25, R0, 0x7610, R25 ;  /* 0x0000761000197816 */ /* 0x000fe20000000019 */
[----:B------:R-:W-:Y:S05]  /*09c0*/  BRA `(.L_x_892) ;  /* 0x0000076000007947 */ /* 0x000fea0003800000 */
.L_x_899:
        /* <DEDUP_REMOVED lines=12> */
.L_x_906:
        /* <DEDUP_REMOVED lines=21> */
.L_x_910:
[----:B------:R-:W-:Y:S05]  /*0be0*/  BSYNC B1 ;  /* 0x0000000000017941 */ /* 0x000fea0003800000 */
.L_x_909:
[----:B------:R-:W-:Y:S01]  /*0bf0*/  LEA R3, R0, 0x3b800000, 0x17 ;  /* 0x3b80000000037811 */ /* 0x000fe200078eb8ff */
[----:B------:R-:W-:-:S05]  /*0c00*/  IMAD.SHL.U32 R0, R2, 0x100000, RZ ;  /* 0x0010000002007824 */ /* 0x000fca00078e00ff */
[----:B------:R-:W-:Y:S02]  /*0c10*/  LOP3.LUT R0, R3, R0, R4, 0xfe, !PT ;  /* 0x0000000003007212 */ /* 0x000fe400078efe04 */
.L_x_908:
[----:B------:R-:W-:Y:S05]  /*0c20*/  BSYNC B0 ;  /* 0x0000000000007941 */ /* 0x000fea0003800000 */
.L_x_907:
[----:B------:R-:W-:-:S04]  /*0c30*/  F2FP.PACK_AB R0, RZ, R0 ;  /* 0x00000000ff00723e */ /* 0x000fc800000000ff */
[----:B------:R-:W-:Y:S01]  /*0c40*/  PRMT R25, R0, 0x7610, R25 ;  /* 0x0000761000197816 */ /* 0x000fe20000000019 */
[----:B------:R-:W-:Y:S05]  /*0c50*/  BRA `(.L_x_892) ;  /* 0x000004d000007947 */ /* 0x000fea0003800000 */
.L_x_905:
        /* <DEDUP_REMOVED lines=21> */
.L_x_914:
[----:B------:R-:W-:Y:S05]  /*0db0*/  BSYNC B1 ;  /* 0x0000000000017941 */ /* 0x000fea0003800000 */
.L_x_913:
[----:B------:R-:W-:Y:S01]  /*0dc0*/  LEA R3, R0, 0x37800000, 0x17 ;  /* 0x3780000000037811 */ /* 0x000fe200078eb8ff */
[----:B------:R-:W-:-:S05]  /*0dd0*/  IMAD.SHL.U32 R0, R2, 0x200000, RZ ;  /* 0x0020000002007824 */ /* 0x000fca00078e00ff */
[----:B------:R-:W-:Y:S02]  /*0de0*/  LOP3.LUT R0, R3, R0, R4, 0xfe, !PT ;  /* 0x0000000003007212 */ /* 0x000fe400078efe04 */
.L_x_912:
[----:B------:R-:W-:Y:S05]  /*0df0*/  BSYNC B0 ;  /* 0x0000000000007941 */ /* 0x000fea0003800000 */
.L_x_911:
[----:B------:R-:W-:-:S04]  /*0e00*/  F2FP.PACK_AB R0, RZ, R0 ;  /* 0x00000000ff00723e */ /* 0x000fc800000000ff */
[----:B------:R-:W-:Y:S01]  /*0e10*/  PRMT R25, R0, 0x7610, R25 ;  /* 0x0000761000197816 */ /* 0x000fe20000000019 */
[----:B------:R-:W-:Y:S05]  /*0e20*/  BRA `(.L_x_892) ;  /* 0x0000030000007947 */ /* 0x000fea0003800000 */
.L_x_904:
        /* <DEDUP_REMOVED lines=14> */
.L_x_918:
[----:B------:R-:W-:Y:S05]  /*0f10*/  BSYNC B0 ;  /* 0x0000000000007941 */ /* 0x000fea0003800000 */
.L_x_917:
[----:B------:R-:W-:-:S04]  /*0f20*/  F2FP.PACK_AB R0, RZ, R0 ;  /* 0x00000000ff00723e */ /* 0x000fc800000000ff */
[----:B------:R-:W-:Y:S01]  /*0f30*/  PRMT R25, R0, 0x7610, R25 ;  /* 0x0000761000197816 */ /* 0x000fe20000000019 */
[----:B------:R-:W-:Y:S05]  /*0f40*/  BRA `(.L_x_892) ;  /* 0x000001e000007947 */ /* 0x000fea0003800000 */
.L_x_891:
        /* <DEDUP_REMOVED lines=21> */
.L_x_916:
[----:B------:R-:W2:Y:S02]  /*10a0*/  LDG.E.64 R2, [R2.64] ;  /* 0x0000002402027981 */ /* 0x000ea4000c1e1b00 */
[----:B--2---:R-:W0:Y:S02]  /*10b0*/  I2F.U64 R0, R2 ;  /* 0x0000000200007312 */ /* 0x004e240000301000 */
[----:B0-----:R-:W-:-:S04]  /*10c0*/  F2FP.PACK_AB R0, RZ, R0 ;  /* 0x00000000ff00723e */ /* 0x001fc800000000ff */
[----:B------:R-:W-:Y:S01]  /*10d0*/  PRMT R25, R0, 0x7610, R25 ;  /* 0x0000761000197816 */ /* 0x000fe20000000019 */
[----:B------:R-:W-:Y:S05]  /*10e0*/  BRA `(.L_x_892) ;  /* 0x0000004000007947 */ /* 0x000fea0003800000 */
.L_x_915:
[----:B------:R-:W2:Y:S02]  /*10f0*/  LDG.E R2, [R2.64] ;  /* 0x0000002402027981 */ /* 0x000ea4000c1e1900 */
[----:B--2---:R-:W0:Y:S02]  /*1100*/  I2F.U32 R0, R2 ;  /* 0x0000000200007306 */ /* 0x004e240000201000 */
[----:B0-----:R-:W-:-:S04]  /*1110*/  F2FP.PACK_AB R0, RZ, R0 ;  /* 0x00000000ff00723e */ /* 0x001fc800000000ff */
[----:B------:R-:W-:Y:S02]  /*1120*/  PRMT R25, R0, 0x7610, R25 ;  /* 0x0000761000197816 */ /* 0x000fe40000000019 */
.L_x_892:
[----:B------:R-:W1:Y:S02]  /*1130*/  S2R R19, SR_TID.X ;  /* 0x0000000000137919 */ /* 0x000e640000002100 */
[----:B-1----:R-:W-:-:S03]  /*1140*/  IADD3 R19, R19, 0x80, RZ ;  /* 0x0000008013137810 */ /* 0x002fc60007ffe0ff */
.L_x_886:
[----:B-1----:R-:W-:Y:S05]  /*1150*/  BSYNC B6 ;  /* 0x0000000000067941 */ /* 0x002fea0003800000 */
.L_x_885:
        /* <DEDUP_REMOVED lines=24> */
.L_x_924:
[----:B------:R-:W2:Y:S02]  /*12e0*/  LDG.E.U8 R2, [R2.64] ;  /* 0x0000002402027981 */ /* 0x000ea4000c1e1100 */
[----:B--2---:R-:W0:Y:S02]  /*12f0*/  I2F.U16 R0, R2 ;  /* 0x0000000200007306 */ /* 0x004e240000101000 */
[----:B0-----:R-:W-:-:S04]  /*1300*/  F2FP.PACK_AB R0, RZ, R0 ;  /* 0x00000000ff00723e */ /* 0x001fc800000000ff */
[----:B------:R-:W-:Y:S01]  /*1310*/  PRMT R22, R0, 0x7610, R22 ;  /* 0x0000761000167816 */ /* 0x000fe20000000016 */
[----:B------:R-:W-:Y:S05]  /*1320*/  BRA `(.L_x_926) ;  /* 0x00000ed000007947 */ /* 0x000fea0003800000 */
.L_x_923:
        /* <DEDUP_REMOVED lines=11> */
.L_x_928:
[----:B------:R-:W2:Y:S02]  /*13e0*/  LDG.E R2, [R2.64] ;  /* 0x0000002402027981 */ /* 0x000ea4000c1e1900 */
[----:B--2---:R-:W0:Y:S02]  /*13f0*/  I2F R0, R2 ;  /* 0x0000000200007306 */ /* 0x004e240000201400 */
[----:B0-----:R-:W-:-:S04]  /*1400*/  F2FP.PACK_AB R0, RZ, R0 ;  /* 0x00000000ff00723e */ /* 0x001fc800000000ff */
[----:B------:R-:W-:Y:S01]  /*1410*/  PRMT R22, R0, 0x7610, R22 ;  /* 0x0000761000167816 */ /* 0x000fe20000000016 */
[----:B------:R-:W-:Y:S05]  /*1420*/  BRA `(.L_x_926) ;  /* 0x00000dd000007947 */ /* 0x000fea0003800000 */
.L_x_927:
[----:B------:R-:W2:Y:S02]  /*1430*/  LDG.E.U16 R2, [R2.64] ;  /* 0x0000002402027981 */ /* 0x000ea4000c1e1500 */
[----:B--2---:R-:W0:Y:S02]  /*1440*/  I2F.S16 R0, R2 ;  /* 0x0000000200007306 */ /* 0x004e240000101400 */
[----:B0-----:R-:W-:-:S04]  /*1450*/  F2FP.PACK_AB R0, RZ, R0 ;  /* 0x00000000ff00723e */ /* 0x001fc800000000ff */
[----:B------:R-:W-:Y:S01]  /*1460*/  PRMT R22, R0, 0x7610, R22 ;  /* 0x0000761000167816 */ /* 0x000fe20000000016 */
[----:B------:R-:W-:Y:S05]  /*1470*/  BRA `(.L_x_926) ;  /* 0x00000d8000007947 */ /* 0x000fea0003800000 */
.L_x_922:
        /* <DEDUP_REMOVED lines=9> */
.L_x_930:
[----:B------:R0:W5:Y:S01]  /*1510*/  LDG.E.U16 R22, [R2.64] ;  /* 0x0000002402167981 */ /* 0x000162000c1e1500 */
[----:B------:R-:W-:Y:S05]  /*1520*/  BRA `(.L_x_926) ;  /* 0x00000cd000007947 */ /* 0x000fea0003800000 */
.L_x_929:
        /* <DEDUP_REMOVED lines=9> */
.L_x_932:
[----:B------:R0:W5:Y:S01]  /*15c0*/  LDG.E.U16 R22, [R2.64] ;  /* 0x0000002402167981 */ /* 0x000162000c1e1500 */
[----:B------:R-:W-:Y:S05]  /*15d0*/  BRA `(.L_x_926) ;  /* 0x00000c2000007947 */ /* 0x000fea0003800000 */
.L_x_931:
[----:B------:R-:W2:Y:S02]  /*15e0*/  LDG.E.64 R2, [R2.64] ;  /* 0x0000002402027981 */ /* 0x000ea4000c1e1b00 */
[----:B--2---:R-:W0:Y:S01]  /*15f0*/  F2F.F32.F64 R0, R2 ;  /* 0x0000000200007310 */ /* 0x004e220000301000 */
[----:B------:R-:W0:-:S14]  /*1600*/  DSETP.GEU.AND P0, PT, |R2|, c[0x2][0x0], PT ;  /* 0x008000000200762a */ /* 0x000e1c0003f0e200 */
[----:B0-----:R-:W-:-:S05]  /*1610*/  @!P0 FMUL R0, R0, 1.175494350822287508e-38 ;  /* 0x0080000000008820 */ /* 0x001fca0000400000 */
[----:B------:R-:W-:-:S04]  /*1620*/  F2FP.PACK_AB R0, RZ, R0 ;  /* 0x00000000ff00723e */ /* 0x000fc800000000ff */
[----:B------:R-:W-:Y:S01]  /*1630*/  PRMT R22, R0, 0x7610, R22 ;  /* 0x0000761000167816 */ /* 0x000fe20000000016 */
[----:B------:R-:W-:Y:S05]  /*1640*/  BRA `(.L_x_926) ;  /* 0x00000bb000007947 */ /* 0x000fea0003800000 */
.L_x_921:
        /* <DEDUP_REMOVED lines=14> */
.L_x_935:
[----:B------:R-:W2:Y:S02]  /*1730*/  LDG.E.64 R2, [R2.64] ;  /* 0x0000002402027981 */ /* 0x000ea4000c1e1b00 */
[----:B--2---:R-:W0:Y:S01]  /*1740*/  F2F.F32.F64 R0, R2 ;  /* 0x0000000200007310 */ /* 0x004e220000301000 */
[----:B------:R-:W0:-:S14]  /*1750*/  DSETP.GEU.AND P0, PT, |R2|, c[0x2][0x0], PT ;  /* 0x008000000200762a */ /* 0x000e1c0003f0e200 */
[----:B0-----:R-:W-:-:S05]  /*1760*/  @!P0 FMUL R0, R0, 1.175494350822287508e-38 ;  /* 0x0080000000008820 */ /* 0x001fca0000400000 */
[----:B------:R-:W-:-:S04]  /*1770*/  F2FP.PACK_AB R0, RZ, R0 ;  /* 0x00000000ff00723e */ /* 0x000fc800000000ff */
[----:B------:R-:W-:Y:S01]  /*1780*/  PRMT R22, R0, 0x7610, R22 ;  /* 0x0000761000167816 */ /* 0x000fe20000000016 */
[----:B------:R-:W-:Y:S05]  /*1790*/  BRA `(.L_x_926) ;  /* 0x00000a6000007947 */ /* 0x000fea0003800000 */
.L_x_934:
        /* <DEDUP_REMOVED lines=28> */
.L_x_937:
        /* <DEDUP_REMOVED lines=15> */
.L_x_936:
[----:B------:R-:W2:Y:S02]  /*1a50*/  LDG.E.U16 R0, [R2.64] ;  /* 0x0000002402007981 */ /* 0x000ea4000c1e1500 */
[----:B--2---:R-:W-:-:S04]  /*1a60*/  PRMT R0, RZ, 0x5410, R0 ;  /* 0x00005410ff007816 */ /* 0x004fc80000000000 */
[----:B------:R-:W-:-:S04]  /*1a70*/  F2FP.PACK_AB R0, RZ, R0 ;  /* 0x00000000ff00723e */ /* 0x000fc800000000ff */
[----:B------:R-:W-:Y:S01]  /*1a80*/  PRMT R22, R0, 0x7610, R22 ;  /* 0x0000761000167816 */ /* 0x000fe20000000016 */
[----:B------:R-:W-:Y:S05]  /*1a90*/  BRA `(.L_x_926) ;  /* 0x0000076000007947 */ /* 0x000fea0003800000 */
.L_x_933:
        /* <DEDUP_REMOVED lines=12> */
.L_x_940:
        /* <DEDUP_REMOVED lines=21> */
.L_x_944:
[----:B------:R-:W-:Y:S05]  /*1cb0*/  BSYNC B1 ;  /* 0x0000000000017941 */ /* 0x000fea0003800000 */
.L_x_943:
[----:B------:R-:W-:Y:S01]  /*1cc0*/  LEA R3, R0, 0x3b800000, 0x17 ;  /* 0x3b80000000037811 */ /* 0x000fe200078eb8ff */
[----:B------:R-:W-:-:S05]  /*1cd0*/  IMAD.SHL.U32 R0, R2, 0x100000, RZ ;  /* 0x0010000002007824 */ /* 0x000fca00078e00ff */
[----:B------:R-:W-:Y:S02]  /*1ce0*/  LOP3.LUT R0, R3, R0, R4, 0xfe, !PT ;  /* 0x0000000003007212 */ /* 0x000fe400078efe04 */
.L_x_942:
[----:B------:R-:W-:Y:S05]  /*1cf0*/  BSYNC B0 ;  /* 0x0000000000007941 */ /* 0x000fea0003800000 */
.L_x_941:
[----:B------:R-:W-:-:S04]  /*1d00*/  F2FP.PACK_AB R0, RZ, R0 ;  /* 0x00000000ff00723e */ /* 0x000fc800000000ff */
[----:B------:R-:W-:Y:S01]  /*1d10*/  PRMT R22, R0, 0x7610, R22 ;  /* 0x0000761000167816 */ /* 0x000fe20000000016 */
[----:B------:R-:W-:Y:S05]  /*1d20*/  BRA `(.L_x_926) ;  /* 0x000004d000007947 */ /* 0x000fea0003800000 */
.L_x_939:
        /* <DEDUP_REMOVED lines=21> */
.L_x_948:
[----:B------:R-:W-:Y:S05]  /*1e80*/  BSYNC B1 ;  /* 0x0000000000017941 */ /* 0x000fea0003800000 */
.L_x_947:
[----:B------:R-:W-:Y:S01]  /*1e90*/  LEA R3, R0, 0x37800000, 0x17 ;  /* 0x3780000000037811 */ /* 0x000fe200078eb8ff */
[----:B------:R-:W-:-:S05]  /*1ea0*/  IMAD.SHL.U32 R0, R2, 0x200000, RZ ;  /* 0x0020000002007824 */ /* 0x000fca00078e00ff */
[----:B------:R-:W-:Y:S02]  /*1eb0*/  LOP3.LUT R0, R3, R0, R4, 0xfe, !PT ;  /* 0x0000000003007212 */ /* 0x000fe400078efe04 */
.L_x_946:
[----:B------:R-:W-:Y:S05]  /*1ec0*/  BSYNC B0 ;  /* 0x0000000000007941 */ /* 0x000fea0003800000 */
.L_x_945:
[----:B------:R-:W-:-:S04]  /*1ed0*/  F2FP.PACK_AB R0, RZ, R0 ;  /* 0x00000000ff00723e */ /* 0x000fc800000000ff */
[----:B------:R-:W-:Y:S01]  /*1ee0*/  PRMT R22, R0, 0x7610, R22 ;  /* 0x0000761000167816 */ /* 0x000fe20000000016 */
[----:B------:R-:W-:Y:S05]  /*1ef0*/  BRA `(.L_x_926) ;  /* 0x0000030000007947 */ /* 0x000fea0003800000 */
.L_x_938:
        /* <DEDUP_REMOVED lines=14> */
.L_x_952:
[----:B------:R-:W-:Y:S05]  /*1fe0*/  BSYNC B0 ;  /* 0x0000000000007941 */ /* 0x000fea0003800000 */
.L_x_951:
[----:B------:R-:W-:-:S04]  /*1ff0*/  F2FP.PACK_AB R0, RZ, R0 ;  /* 0x00000000ff00723e */ /* 0x000fc800000000ff */
[----:B------:R-:W-:Y:S01]  /*2000*/  PRMT R22, R0, 0x7610, R22 ;  /* 0x0000761000167816 */ /* 0x000fe20000000016 */
[----:B------:R-:W-:Y:S05]  /*2010*/  BRA `(.L_x_926) ;  /* 0x000001e000007947 */ /* 0x000fea0003800000 */
.L_x_925:
        /* <DEDUP_REMOVED lines=21> */
.L_x_950:
[----:B------:R-:W2:Y:S02]  /*2170*/  LDG.E.64 R2, [R2.64] ;  /* 0x0000002402027981 */ /* 0x000ea4000c1e1b00 */
[----:B--2---:R-:W0:Y:S02]  /*2180*/  I2F.U64 R0, R2 ;  /* 0x0000000200007312 */ /* 0x004e240000301000 */
[----:B0-----:R-:W-:-:S04]  /*2190*/  F2FP.PACK_AB R0, RZ, R0 ;  /* 0x00000000ff00723e */ /* 0x001fc800000000ff */
[----:B------:R-:W-:Y:S01]  /*21a0*/  PRMT R22, R0, 0x7610, R22 ;  /* 0x0000761000167816 */ /* 0x000fe20000000016 */
[----:B------:R-:W-:Y:S05]  /*21b0*/  BRA `(.L_x_926) ;  /* 0x0000004000007947 */ /* 0x000fea0003800000 */
.L_x_949:
[----:B------:R-:W2:Y:S02]  /*21c0*/  LDG.E R2, [R2.64] ;  /* 0x0000002402027981 */ /* 0x000ea4000c1e1900 */
[----:B--2---:R-:W0:Y:S02]  /*21d0*/  I2F.U32 R0, R2 ;  /* 0x0000000200007306 */ /* 0x004e240000201000 */
[----:B0-----:R-:W-:-:S04]  /*21e0*/  F2FP.PACK_AB R0, RZ, R0 ;  /* 0x00000000ff00723e */ /* 0x001fc800000000ff */
[----:B------:R-:W-:Y:S02]  /*21f0*/  PRMT R22, R0, 0x7610, R22 ;  /* 0x0000761000167816 */ /* 0x000fe40000000016 */
.L_x_926:
[----:B------:R-:W-:-:S05]  /*2200*/  IADD3 R19, R19, 0x80, RZ ;  /* 0x0000008013137810 */ /* 0x000fca0007ffe0ff */
.L_x_920:
[----:B------:R-:W-:Y:S05]  /*2210*/  BSYNC B6 ;  /* 0x0000000000067941 */ /* 0x000fea0003800000 */
.L_x_919:
        /* <DEDUP_REMOVED lines=26> */
.L_x_958:
[----:B------:R-:W2:Y:S02]  /*23c0*/  LDG.E.U8 R2, [R2.64] ;  /* 0x0000002402027981 */ /* 0x000ea4000c1e1100 */
[----:B--2---:R-:W0:Y:S02]  /*23d0*/  I2F.U16 R0, R2 ;  /* 0x0000000200007306 */ /* 0x004e240000101000 */
[----:B0-----:R-:W-:-:S04]  /*23e0*/  F2FP.PACK_AB R0, RZ, R0 ;  /* 0x00000000ff00723e */ /* 0x001fc800000000ff */
[----:B------:R-:W-:Y:S01]  /*23f0*/  PRMT R26, R0, 0x7610, R26 ;  /* 0x00007610001a7816 */ /* 0x000fe2000000001a */
[----:B------:R-:W-:Y:S05]  /*2400*/  BRA `(.L_x_960) ;  /* 0x00000ed000007947 */ /* 0x000fea0003800000 */
.L_x_957:
        /* <DEDUP_REMOVED lines=11> */
.L_x_962:
[----:B------:R-:W2:Y:S02]  /*24c0*/  LDG.E R2, [R2.64] ;  /* 0x0000002402027981 */ /* 0x000ea4000c1e1900 */
[----:B--2---:R-:W0:Y:S02]  /*24d0*/  I2F R0, R2 ;  /* 0x0000000200007306 */ /* 0x004e240000201400 */
[----:B0-----:R-:W-:-:S04]  /*24e0*/  F2FP.PACK_AB R0, RZ, R0 ;  /* 0x00000000ff00723e */ /* 0x001fc800000000ff */
[----:B------:R-:W-:Y:S01]  /*24f0*/  PRMT R26, R0, 0x7610, R26 ;  /* 0x00007610001a7816 */ /* 0x000fe2000000001a */
[----:B------:R-:W-:Y:S05]  /*2500*/  BRA `(.L_x_960) ;  /* 0x00000dd000007947 */ /* 0x000fea0003800000 */
.L_x_961:
[----:B------:R-:W2:Y:S02]  /*2510*/  LDG.E.U16 R2, [R2.64] ;  /* 0x0000002402027981 */ /* 0x000ea4000c1e1500 */
[----:B--2---:R-:W0:Y:S02]  /*2520*/  I2F.S16 R0, R2 ;  /* 0x0000000200007306 */ /* 0x004e240000101400 */
[----:B0-----:R-:W-:-:S04]  /*2530*/  F2FP.PACK_AB R0, RZ, R0 ;  /* 0x00000000ff00723e */ /* 0x001fc800000000ff */
[----:B------:R-:W-:Y:S01]  /*2540*/  PRMT R26, R0, 0x7610, R26 ;  /* 0x00007610001a7816 */ /* 0x000fe2000000001a */
[----:B------:R-:W-:Y:S05]  /*2550*/  BRA `(.L_x_960) ;  /* 0x00000d8000007947 */ /* 0x000fea0003800000 */
.L_x_956:
        /* <DEDUP_REMOVED lines=9> */
.L_x_964:
[----:B------:R0:W5:Y:S01]  /*25f0*/  LDG.E.U16 R26, [R2.64] ;  /* 0x00000024021a7981 */ /* 0x000162000c1e1500 */
[----:B------:R-:W-:Y:S05]  /*2600*/  BRA `(.L_x_960) ;  /* 0x00000cd000007947 */ /* 0x000fea0003800000 */
.L_x_963:
        /* <DEDUP_REMOVED lines=9> */
.L_x_966:
[----:B------:R0:W5:Y:S01]  /*26a0*/  LDG.E.U16 R26, [R2.64] ;  /* 0x00000024021a7981 */ /* 0x000162000c1e1500 */
[----:B------:R-:W-:Y:S05]  /*26b0*/  BRA `(.L_x_960) ;  /* 0x00000c2000007947 */ /* 0x000fea0003800000 */
.L_x_965:
[----:B------:R-:W2:Y:S02]  /*26c0*/  LDG.E.64 R2, [R2.64] ;  /* 0x0000002402027981 */ /* 0x000ea4000c1e1b00 */
[----:B--2---:R-:W0:Y:S01]  /*26d0*/  F2F.F32.F64 R0, R2 ;  /* 0x0000000200007310 */ /* 0x004e220000301000 */
[----:B------:R-:W0:-:S14]  /*26e0*/  DSETP.GEU.AND P0, PT, |R2|, c[0x2][0x0], PT ;  /* 0x008000000200762a */ /* 0x000e1c0003f0e200 */
[----:B0-----:R-:W-:-:S05]  /*26f0*/  @!P0 FMUL R0, R0, 1.175494350822287508e-38 ;  /* 0x0080000000008820 */ /* 0x001fca0000400000 */
[----:B------:R-:W-:-:S04]  /*2700*/  F2FP.PACK_AB R0, RZ, R0 ;  /* 0x00000000ff00723e */ /* 0x000fc800000000ff */
[----:B------:R-:W-:Y:S01]  /*2710*/  PRMT R26, R0, 0x7610, R26 ;  /* 0x00007610001a7816 */ /* 0x000fe2000000001a */
[----:B------:R-:W-:Y:S05]  /*2720*/  BRA `(.L_x_960) ;  /* 0x00000bb000007947 */ /* 0x000fea0003800000 */
.L_x_955:
        /* <DEDUP_REMOVED lines=14> */
.L_x_969:
[----:B------:R-:W2:Y:S02]  /*2810*/  LDG.E.64 R2, [R2.64] ;  /* 0x0000002402027981 */ /* 0x000ea4000c1e1b00 */
[----:B--2---:R-:W0:Y:S01]  /*2820*/  F2F.F32.F64 R0, R2 ;  /* 0x0000000200007310 */ /* 0x004e220000301000 */
[----:B------:R-:W0:-:S14]  /*2830*/  DSETP.GEU.AND P0, PT, |R2|, c[0x2][0x0], PT ;  /* 0x008000000200762a */ /* 0x000e1c0003f0e200 */
[----:B0-----:R-:W-:-:S05]  /*2840*/  @!P0 FMUL R0, R0, 1.175494350822287508e-38 ;  /* 0x0080000000008820 */ /* 0x001fca0000400000 */
[----:B------:R-:W-:-:S04]  /*2850*/  F2FP.PACK_AB R0, RZ, R0 ;  /* 0x00000000ff00723e */ /* 0x000fc800000000ff */
[----:B------:R-:W-:Y:S01]  /*2860*/  PRMT R26, R0, 0x7610, R26 ;  /* 0x00007610001a7816 */ /* 0x000fe2000000001a */
[----:B------:R-:W-:Y:S05]  /*2870*/  BRA `(.L_x_960) ;  /* 0x00000a6000007947 */ /* 0x000fea0003800000 */
.L_x_968:
        /* <DEDUP_REMOVED lines=28> */
.L_x_971:
        /* <DEDUP_REMOVED lines=15> */
.L_x_970:
[----:B------:R-:W2:Y:S02]  /*2b30*/  LDG.E.U16 R0, [R2.64] ;  /* 0x0000002402007981 */ /* 0x000ea4000c1e1500 */
[----:B--2---:R-:W-:-:S04]  /*2b40*/  PRMT R0, RZ, 0x5410, R0 ;  /* 0x00005410ff007816 */ /* 0x004fc80000000000 */
[----:B------:R-:W-:-:S04]  /*2b50*/  F2FP.PACK_AB R0, RZ, R0 ;  /* 0x00000000ff00723e */ /* 0x000fc800000000ff */
[----:B------:R-:W-:Y:S01]  /*2b60*/  PRMT R26, R0, 0x7610, R26 ;  /* 0x00007610001a7816 */ /* 0x000fe2000000001a */
[----:B------:R-:W-:Y:S05]  /*2b70*/  BRA `(.L_x_960) ;  /* 0x0000076000007947 */ /* 0x000fea0003800000 */
.L_x_967:
        /* <DEDUP_REMOVED lines=12> */
.L_x_974:
        /* <DEDUP_REMOVED lines=21> */
.L_x_978:
[----:B------:R-:W-:Y:S05]  /*2d90*/  BSYNC B1 ;  /* 0x0000000000017941 */ /* 0x000fea0003800000 */
.L_x_977:
[----:B------:R-:W-:Y:S01]  /*2da0*/  LEA R3, R0, 0x3b800000, 0x17 ;  /* 0x3b80000000037811 */ /* 0x000fe200078eb8ff */
[----:B------:R-:W-:-:S05]  /*2db0*/  IMAD.SHL.U32 R0, R2, 0x100000, RZ ;  /* 0x0010000002007824 */ /* 0x000fca00078e00ff */
[----:B------:R-:W-:Y:S02]  /*2dc0*/  LOP3.LUT R0, R3, R0, R4, 0xfe, !PT ;  /* 0x0000000003007212 */ /* 0x000fe400078efe04 */
.L_x_976:
[----:B------:R-:W-:Y:S05]  /*2dd0*/  BSYNC B0 ;  /* 0x0000000000007941 */ /* 0x000fea0003800000 */
.L_x_975:
[----:B------:R-:W-:-:S04]  /*2de0*/  F2FP.PACK_AB R0, RZ, R0 ;  /* 0x00000000ff00723e */ /* 0x000fc800000000ff */
[----:B------:R-:W-:Y:S01]  /*2df0*/  PRMT R26, R0, 0x7610, R26 ;  /* 0x00007610001a7816 */ /* 0x000fe2000000001a */
[----:B------:R-:W-:Y:S05]  /*2e00*/  BRA `(.L_x_960) ;  /* 0x000004d000007947 */ /* 0x000fea0003800000 */
.L_x_973:
        /* <DEDUP_REMOVED lines=21> */
.L_x_982:
[----:B------:R-:W-:Y:S05]  /*2f60*/  BSYNC B1 ;  /* 0x0000000000017941 */ /* 0x000fea0003800000 */
.L_x_981:
[----:B------:R-:W-:Y:S01]  /*2f70*/  LEA R3, R0, 0x37800000, 0x17 ;  /* 0x3780000000037811 */ /* 0x000fe200078eb8ff */
[----:B------:R-:W-:-:S05]  /*2f80*/  IMAD.SHL.U32 R0, R2, 0x200000, RZ ;  /* 0x0020000002007824 */ /* 0x000fca00078e00ff */
[----:B------:R-:W-:Y:S02]  /*2f90*/  LOP3.LUT R0, R3, R0, R4, 0xfe, !PT ;  /* 0x0000000003007212 */ /* 0x000fe400078efe04 */
.L_x_980:
[----:B------:R-:W-:Y:S05]  /*2fa0*/  BSYNC B0 ;  /* 0x0000000000007941 */ /* 0x000fea0003800000 */
.L_x_979:
[----:B------:R-:W-:-:S04]  /*2fb0*/  F2FP.PACK_AB R0, RZ, R0 ;  /* 0x00000000ff00723e */ /* 0x000fc800000000ff */
[----:B------:R-:W-:Y:S01]  /*2fc0*/  PRMT R26, R0, 0x7610, R26 ;  /* 0x00007610001a7816 */ /* 0x000fe2000000001a */
[----:B------:R-:W-:Y:S05]  /*2fd0*/  BRA `(.L_x_960) ;  /* 0x0000030000007947 */ /* 0x000fea0003800000 */
.L_x_972:
        /* <DEDUP_REMOVED lines=14> */
.L_x_986:
[----:B------:R-:W-:Y:S05]  /*30c0*/  BSYNC B0 ;  /* 0x0000000000007941 */ /* 0x000fea0003800000 */
.L_x_985:
[----:B------:R-:W-:-:S04]  /*30d0*/  F2FP.PACK_AB R0, RZ, R0 ;  /* 0x00000000ff00723e */ /* 0x000fc800000000ff */
[----:B------:R-:W-:Y:S01]  /*30e0*/  PRMT R26, R0, 0x7610, R26 ;  /* 0x00007610001a7816 */ /* 0x000fe2000000001a */
[----:B------:R-:W-:Y:S05]  /*30f0*/  BRA `(.L_x_960) ;  /* 0x000001e000007947 */ /* 0x000fea0003800000 */
.L_x_959:
        /* <DEDUP_REMOVED lines=21> */
.L_x_984:
[----:B------:R-:W2:Y:S02]  /*3250*/  LDG.E.64 R2, [R2.64] ;  /* 0x0000002402027981 */ /* 0x000ea4000c1e1b00 */
[----:B--2---:R-:W0:Y:S02]  /*3260*/  I2F.U64 R0, R2 ;  /* 0x0000000200007312 */ /* 0x004e240000301000 */
[----:B0-----:R-:W-:-:S04]  /*3270*/  F2FP.PACK_AB R0, RZ, R0 ;  /* 0x00000000ff00723e */ /* 0x001fc800000000ff */
[----:B------:R-:W-:Y:S01]  /*3280*/  PRMT R26, R0, 0x7610, R26 ;  /* 0x00007610001a7816 */ /* 0x000fe2000000001a */
[----:B------:R-:W-:Y:S05]  /*3290*/  BRA `(.L_x_960) ;  /* 0x0000004000007947 */ /* 0x000fea0003800000 */
.L_x_983:
[----:B------:R-:W2:Y:S02]  /*32a0*/  LDG.E R2, [R2.64] ;  /* 0x0000002402027981 */ /* 0x000ea4000c1e1900 */
[----:B--2---:R-:W0:Y:S02]  /*32b0*/  I2F.U32 R0, R2 ;  /* 0x0000000200007306 */ /* 0x004e240000201000 */
[----:B0-----:R-:W-:-:S04]  /*32c0*/  F2FP.PACK_AB R0, RZ, R0 ;  /* 0x00000000ff00723e */ /* 0x001fc800000000ff */
[----:B------:R-:W-:Y:S02]  /*32d0*/  PRMT R26, R0, 0x7610, R26 ;  /* 0x00007610001a7816 */ /* 0x000fe4000000001a */
.L_x_960:
[----:B------:R-:W-:-:S05]  /*32e0*/  IADD3 R19, R19, 0x80, RZ ;  /* 0x0000008013137810 */ /* 0x000fca0007ffe0ff */
.L_x_954:
[----:B------:R-:W-:Y:S05]  /*32f0*/  BSYNC B6 ;  /* 0x0000000000067941 */ /* 0x000fea0003800000 */
.L_x_953:
        /* <DEDUP_REMOVED lines=23> */
.L_x_992:
[----:B------:R-:W2:Y:S02]  /*3470*/  LDG.E.U8 R2, [R2.64] ;  /* 0x0000002402027981 */ /* 0x000ea4000c1e1100 */
[----:B--2---:R-:W0:Y:S02]  /*3480*/  I2F.U16 R0, R2 ;  /* 0x0000000200007306 */ /* 0x004e240000101000 */
[----:B0-----:R-:W-:-:S04]  /*3490*/  F2FP.PACK_AB R0, RZ, R0 ;  /* 0x00000000ff00723e */ /* 0x001fc800000000ff */
[----:B------:R-:W-:Y:S01]  /*34a0*/  PRMT R23, R0, 0x7610, R23 ;  /* 0x0000761000177816 */ /* 0x000fe20000000017 */
[----:B------:R-:W-:Y:S05]  /*34b0*/  BRA `(.L_x_988) ;  /* 0x00000ed000007947 */ /* 0x000fea0003800000 */
.L_x_991:
        /* <DEDUP_REMOVED lines=11> */
.L_x_995:
[----:B------:R-:W2:Y:S02]  /*3570*/  LDG.E R2, [R2.64] ;  /* 0x0000002402027981 */ /* 0x000ea4000c1e1900 */
[----:B--2---:R-:W0:Y:S02]  /*3580*/  I2F R0, R2 ;  /* 0x0000000200007306 */ /* 0x004e240000201400 */
[----:B0-----:R-:W-:-:S04]  /*3590*/  F2FP.PACK_AB R0, RZ, R0 ;  /* 0x00000000ff00723e */ /* 0x001fc800000000ff */
[----:B------:R-:W-:Y:S01]  /*35a0*/  PRMT R23, R0, 0x7610, R23 ;  /* 0x0000761000177816 */ /* 0x000fe20000000017 */
[----:B------:R-:W-:Y:S05]  /*35b0*/  BRA `(.L_x_988) ;  /* 0x00000dd000007947 */ /* 0x000fea0003800000 */
.L_x_994:
[----:B------:R-:W2:Y:S02]  /*35c0*/  LDG.E.U16 R2, [R2.64] ;  /* 0x0000002402027981 */ /* 0x000ea4000c1e1500 */
[----:B--2---:R-:W0:Y:S02]  /*35d0*/  I2F.S16 R0, R2 ;  /* 0x0000000200007306 */ /* 0x004e240000101400 */
[----:B0-----:R-:W-:-:S04]  /*35e0*/  F2FP.PACK_AB R0, RZ, R0 ;  /* 0x00000000ff00723e */ /* 0x001fc800000000ff */
[----:B------:R-:W-:Y:S01]  /*35f0*/  PRMT R23, R0, 0x7610, R23 ;  /* 0x0000761000177816 */ /* 0x000fe20000000017 */
[----:B------:R-:W-:Y:S05]  /*3600*/  BRA `(.L_x_988) ;  /* 0x00000d8000007947 */ /* 0x000fea0003800000 */
.L_x_990:
        /* <DEDUP_REMOVED lines=9> */
.L_x_997:
[----:B------:R0:W5:Y:S01]  /*36a0*/  LDG.E.U16 R23, [R2.64] ;  /* 0x0000002402177981 */ /* 0x000162000c1e1500 */
[----:B------:R-:W-:Y:S05]  /*36b0*/  BRA `(.L_x_988) ;  /* 0x00000cd000007947 */ /* 0x000fea0003800000 */
.L_x_996:
        /* <DEDUP_REMOVED lines=9> */
.L_x_999:
[----:B------:R0:W5:Y:S01]  /*3750*/  LDG.E.U16 R23, [R2.64] ;  /* 0x0000002402177981 */ /* 0x000162000c1e1500 */
[----:B------:R-:W-:Y:S05]  /*3760*/  BRA `(.L_x_988) ;  /* 0x00000c2000007947 */ /* 0x000fea0003800000 */
.L_x_998:
[----:B------:R-:W2:Y:S02]  /*3770*/  LDG.E.64 R2, [R2.64] ;  /* 0x0000002402027981 */ /* 0x000ea4000c1e1b00 */
[----:B--2---:R-:W0:Y:S01]  /*3780*/  F2F.F32.F64 R0, R2 ;  /* 0x0000000200007310 */ /* 0x004e220000301000 */
[----:B------:R-:W0:-:S14]  /*3790*/  DSETP.GEU.AND P0, PT, |R2|, c[0x2][0x0], PT ;  /* 0x008000000200762a */ /* 0x000e1c0003f0e200 */
[----:B0-----:R-:W-:-:S05]  /*37a0*/  @!P0 FMUL R0, R0, 1.175494350822287508e-38 ;  /* 0x0080000000008820 */ /* 0x001fca0000400000 */
[----:B------:R-:W-:-:S04]  /*37b0*/  F2FP.PACK_AB R0, RZ, R0 ;  /* 0x00000000ff00723e */ /* 0x000fc800000000ff */
[----:B------:R-:W-:Y:S01]  /*37c0*/  PRMT R23, R0, 0x7610, R23 ;  /* 0x0000761000177816 */ /* 0x000fe20000000017 */
[----:B------:R-:W-:Y:S05]  /*37d0*/  BRA `(.L_x_988) ;  /* 0x00000bb000007947 */ /* 0x000fea0003800000 */
.L_x_989:
        /* <DEDUP_REMOVED lines=14> */
.L_x_1002:
[----:B------:R-:W2:Y:S02]  /*38c0*/  LDG.E.64 R2, [R2.64] ;  /* 0x0000002402027981 */ /* 0x000ea4000c1e1b00 */
[----:B--2---:R-:W0:Y:S01]  /*38d0*/  F2F.F32.F64 R0, R2 ;  /* 0x0000000200007310 */ /* 0x004e220000301000 */
[----:B------:R-:W0:-:S14]  /*38e0*/  DSETP.GEU.AND P0, PT, |R2|, c[0x2][0x0], PT ;  /* 0x008000000200762a */ /* 0x000e1c0003f0e200 */
[----:B0-----:R-:W-:-:S05]  /*38f0*/  @!P0 FMUL R0, R0, 1.175494350822287508e-38 ;  /* 0x0080000000008820 */ /* 0x001fca0000400000 */
[----:B------:R-:W-:-:S04]  /*3900*/  F2FP.PACK_AB R0, RZ, R0 ;  /* 0x00000000ff00723e */ /* 0x000fc800000000ff */
[----:B------:R-:W-:Y:S01]  /*3910*/  PRMT R23, R0, 0x7610, R23 ;  /* 0x0000761000177816 */ /* 0x000fe20000000017 */
[----:B------:R-:W-:Y:S05]  /*3920*/  BRA `(.L_x_988) ;  /* 0x00000a6000007947 */ /* 0x000fea0003800000 */
.L_x_1001:
        /* <DEDUP_REMOVED lines=28> */
.L_x_1004:
        /* <DEDUP_REMOVED lines=15> */
.L_x_1003:
[----:B------:R-:W2:Y:S02]  /*3be0*/  LDG.E.U16 R0, [R2.64] ;  /* 0x0000002402007981 */ /* 0x000ea4000c1e1500 */
[----:B--2---:R-:W-:-:S04]  /*3bf0*/  PRMT R0, RZ, 0x5410, R0 ;  /* 0x00005410ff007816 */ /* 0x004fc80000000000 */
[----:B------:R-:W-:-:S04]  /*3c00*/  F2FP.PACK_AB R0, RZ, R0 ;  /* 0x00000000ff00723e */ /* 0x000fc800000000ff */
[----:B------:R-:W-:Y:S01]  /*3c10*/  PRMT R23, R0, 0x7610, R23 ;  /* 0x0000761000177816 */ /* 0x000fe20000000017 */
[----:B------:R-:W-:Y:S05]  /*3c20*/  BRA `(.L_x_988) ;  /* 0x0000076000007947 */ /* 0x000fea0003800000 */
.L_x_1000:
        /* <DEDUP_REMOVED lines=12> */
.L_x_1007:
        /* <DEDUP_REMOVED lines=21> */
.L_x_1011:
[----:B------:R-:W-:Y:S05]  /*3e40*/  BSYNC B1 ;  /* 0x0000000000017941 */ /* 0x000fea0003800000 */
.L_x_1010:
[----:B------:R-:W-:Y:S01]  /*3e50*/  LEA R3, R0, 0x3b800000, 0x17 ;  /* 0x3b80000000037811 */ /* 0x000fe200078eb8ff */
[----:B------:R-:W-:-:S05]  /*3e60*/  IMAD.SHL.U32 R0, R2, 0x100000, RZ ;  /* 0x0010000002007824 */ /* 0x000fca00078e00ff */
[----:B------:R-:W-:Y:S02]  /*3e70*/  LOP3.LUT R0, R3, R0, R4, 0xfe, !PT ;  /* 0x0000000003007212 */ /* 0x000fe400078efe04 */
.L_x_1009:
[----:B------:R-:W-:Y:S05]  /*3e80*/  BSYNC B0 ;  /* 0x0000000000007941 */ /* 0x000fea0003800000 */
.L_x_1008:
[----:B------:R-:W-:-:S04]  /*3e90*/  F2FP.PACK_AB R0, RZ, R0 ;  /* 0x00000000ff00723e */ /* 0x000fc800000000ff */
[----:B------:R-:W-:Y:S01]  /*3ea0*/  PRMT R23, R0, 0x7610, R23 ;  /* 0x0000761000177816 */ /* 0x000fe20000000017 */
[----:B------:R-:W-:Y:S05]  /*3eb0*/  BRA `(.L_x_988) ;  /* 0x000004d000007947 */ /* 0x000fea0003800000 */
.L_x_1006:
        /* <DEDUP_REMOVED lines=21> */
.L_x_1015:
[----:B------:R-:W-:Y:S05]  /*4010*/  BSYNC B1 ;  /* 0x0000000000017941 */ /* 0x000fea0003800000 */
.L_x_1014:
[----:B------:R-:W-:Y:S01]  /*4020*/  LEA R3, R0, 0x37800000, 0x17 ;  /* 0x3780000000037811 */ /* 0x000fe200078eb8ff */
[----:B------:R-:W-:-:S05]  /*4030*/  IMAD.SHL.U32 R0, R2, 0x200000, RZ ;  /* 0x0020000002007824 */ /* 0x000fca00078e00ff */
[----:B------:R-:W-:Y:S02]  /*4040*/  LOP3.LUT R0, R3, R0, R4, 0xfe, !PT ;  /* 0x0000000003007212 */ /* 0x000fe400078efe04 */
.L_x_1013:
[----:B------:R-:W-:Y:S05]  /*4050*/  BSYNC B0 ;  /* 0x0000000000007941 */ /* 0x000fea0003800000 */
.L_x_1012:
[----:B------:R-:W-:-:S04]  /*4060*/  F2FP.PACK_AB R0, RZ, R0 ;  /* 0x00000000ff00723e */ /* 0x000fc800000000ff */
[----:B------:R-:W-:Y:S01]  /*4070*/  PRMT R23, R0, 0x7610, R23 ;  /* 0x0000761000177816 */ /* 0x000fe20000000017 */
[----:B------:R-:W-:Y:S05]  /*4080*/  BRA `(.L_x_988) ;  /* 0x0000030000007947 */ /* 0x000fea0003800000 */
.L_x_1005:
        /* <DEDUP_REMOVED lines=14> */
.L_x_1019:
[----:B------:R-:W-:Y:S05]  /*4170*/  BSYNC B0 ;  /* 0x0000000000007941 */ /* 0x000fea0003800000 */
.L_x_1018:
[----:B------:R-:W-:-:S04]  /*4180*/  F2FP.PACK_AB R0, RZ, R0 ;  /* 0x00000000ff00723e */ /* 0x000fc800000000ff */
[----:B------:R-:W-:Y:S01]  /*4190*/  PRMT R23, R0, 0x7610, R23 ;  /* 0x0000761000177816 */ /* 0x000fe20000000017 */
[----:B------:R-:W-:Y:S05]  /*41a0*/  BRA `(.L_x_988) ;  /* 0x000001e000007947 */ /* 0x000fea0003800000 */
.L_x_993:
        /* <DEDUP_REMOVED lines=21> */
.L_x_1017:
[----:B------:R-:W2:Y:S02]  /*4300*/  LDG.E.64 R2, [R2.64] ;  /* 0x0000002402027981 */ /* 0x000ea4000c1e1b00 */
[----:B--2---:R-:W0:Y:S02]  /*4310*/  I2F.U64 R0, R2 ;  /* 0x0000000200007312 */ /* 0x004e240000301000 */
[----:B0-----:R-:W-:-:S04]  /*4320*/  F2FP.PACK_AB R0, RZ, R0 ;  /* 0x00000000ff00723e */ /* 0x001fc800000000ff */
[----:B------:R-:W-:Y:S01]  /*4330*/  PRMT R23, R0, 0x7610, R23 ;  /* 0x0000761000177816 */ /* 0x000fe20000000017 */
[----:B------:R-:W-:Y:S05]  /*4340*/  BRA `(.L_x_988) ;  /* 0x0000004000007947 */ /* 0x000fea0003800000 */
.L_x_1016:
[----:B------:R-:W2:Y:S02]  /*4350*/  LDG.E R2, [R2.64] ;  /* 0x0000002402027981 */ /* 0x000ea4000c1e1900 */
[----:B--2---:R-:W0:Y:S02]  /*4360*/  I2F.U32 R0, R2 ;  /* 0x0000000200007306 */ /* 0x004e240000201000 */
[----:B0-----:R-:W-:-:S04]  /*4370*/  F2FP.PACK_AB R0, RZ, R0 ;  /* 0x00000000ff00723e */ /* 0x001fc800000000ff */
[----:B------:R-:W-:Y:S02]  /*4380*/  PRMT R23, R0, 0x7610, R23 ;  /* 0x0000761000177816 */ /* 0x000fe40000000017 */
.L_x_988:
[----:B------:R-:W-:Y:S05]  /*4390*/  BSYNC B6 ;  /* 0x0000000000067941 */ /* 0x000fea0003800000 */
.L_x_987:
        /* <DEDUP_REMOVED lines=11> */
[----:B--2--5:R-:W-:Y:S01]  /*4450*/  HADD2.F32 R25, -RZ, R25.H0_H0 ;  /* 0x20000019ff197230 */ /* 0x024fe20000004100 */
        /* <DEDUP_REMOVED lines=16> */
[----:B------:R-:W-:Y:S02]  /*4560*/  F2FP.PACK_AB R0, RZ, R0 ;  /* 0x00000000ff00723e */ /* 0x000fe400000000ff */
.L_x_1021:
[----:B--2---:R-:W-:Y:S05]  /*4570*/  BSYNC B0 ;  /* 0x0000000000007941 */ /* 0x004fea0003800000 */
.L_x_1020:
[----:B------:R-:W-:Y:S01]  /*4580*/  BSSY B0, `(.L_x_1022) ;  /* 0x0000014000007945 */ /* 0x000fe20003800000 */
[----:B------:R-:W-:Y:S05]  /*4590*/  @P4 BRA `(.L_x_1023) ;  /* 0x0000012000004947 */ /* 0x000fea0003800000 */
[----:B-----5:R-:W-:Y:S01]  /*45a0*/  HADD2.F32 R22, -RZ, R22.H0_H0 ;  /* 0x20000016ff167230 */ /* 0x020fe20000004100 */
        /* <DEDUP_REMOVED lines=17> */
.L_x_1023:
[----:B------:R-:W-:Y:S05]  /*46c0*/  BSYNC B0 ;  /* 0x0000000000007941 */ /* 0x000fea0003800000 */
.L_x_1022:
        /* <DEDUP_REMOVED lines=20> */
.L_x_1025:
[----:B------:R-:W-:Y:S05]  /*4810*/  BSYNC B0 ;  /* 0x0000000000007941 */ /* 0x000fea0003800000 */
.L_x_1024:
        /* <DEDUP_REMOVED lines=20> */
.L_x_1027:
[----:B------:R-:W-:Y:S05]  /*4960*/  BSYNC B0 ;  /* 0x0000000000007941 */ /* 0x000fea0003800000 */
.L_x_1026:
        /* <DEDUP_REMOVED lines=17> */
[----:B------:R-:W-:Y:S01]  /*4a80*/  HADD2.F32 R0, -RZ, R0.H0_H0 ;  /* 0x20000000ff007230 */ /* 0x000fe20000004100 */
[----:B------:R-:W-:-:S03]  /*4a90*/  IMAD.MOV.U32 R19, RZ, RZ, R24 ;  /* 0x000000ffff137224 */ /* 0x000fc600078e0018 */
[----:B------:R-:W0:Y:S02]  /*4aa0*/  F2I.FTZ.TRUNC.NTZ R5, R0 ;  /* 0x0000000000057305 */ /* 0x000e24000021f100 */
[----:B0-----:R0:W-:Y:S01]  /*4ab0*/  STG.E.U8 [R2.64], R5 ;  /* 0x0000000502007986 */ /* 0x0011e2000c101124 */
[----:B------:R-:W-:Y:S05]  /*4ac0*/  BRA `(.L_x_1029) ;  /* 0x00000fd000007947 */ /* 0x000fea0003800000 */
.L_x_1033:
[----:B------:R-:W-:Y:S01]  /*4ad0*/  HADD2.F32 R5, -RZ, R0.H0_H0 ;  /* 0x20000000ff057230 */ /* 0x000fe20000004100 */
[----:B------:R-:W-:-:S05]  /*4ae0*/  IMAD.MOV.U32 R19, RZ, RZ, R24 ;  /* 0x000000ffff137224 */ /* 0x000fca00078e0018 */
[----:B------:R-:W0:Y:S02]  /*4af0*/  F2I.S64.TRUNC R4, R5 ;  /* 0x0000000500047311 */ /* 0x000e24000020d900 */
[----:B0-----:R0:W-:Y:S01]  /*4b00*/  STG.E.U8 [R2.64], R4 ;  /* 0x0000000402007986 */ /* 0x0011e2000c101124 */
[----:B------:R-:W-:Y:S05]  /*4b10*/  BRA `(.L_x_1029) ;  /* 0x00000f8000007947 */ /* 0x000fea0003800000 */
.L_x_1032:
[----:B------:R-:W-:-:S13]  /*4b20*/  ISETP.NE.AND P0, PT, R4, 0x2, PT ;  /* 0x000000020400780c */ /* 0x000fda0003f05270 */
[----:B------:R-:W-:Y:S05]  /*4b30*/  @!P0 BRA `(.L_x_1035) ;  /* 0x000000e000008947 */ /* 0x000fea0003800000 */
[----:B------:R-:W-:-:S13]  /*4b40*/  ISETP.NE.AND P0, PT, R4, 0x3, PT ;  /* 0x000000030400780c */ /* 0x000fda0003f05270 */
[----:B------:R-:W-:Y:S05]  /*4b50*/  @!P0 BRA `(.L_x_1036) ;  /* 0x0000007000008947 */ /* 0x000fea0003800000 */
[----:B------:R-:W-:-:S13]  /*4b60*/  ISETP.NE.AND P0, PT, R4, 0x4, PT ;  /* 0x000000040400780c */ /* 0x000fda0003f05270 */
[----:B------:R-:W-:Y:S05]  /*4b70*/  @P0 BRA `(.L_x_1034) ;  /* 0x00000d4000000947 */ /* 0x000fea0003800000 */
[----:B------:R-:W-:Y:S01]  /*4b80*/  HADD2.F32 R4, -RZ, R0.H0_H0 ;  /* 0x20000000ff047230 */ /* 0x000fe20000004100 */
[----:B------:R-:W-:-:S05]  /*4b90*/  IMAD.MOV.U32 R19, RZ, RZ, R24 ;  /* 0x000000ffff137224 */ /* 0x000fca00078e0018 */
[----:B------:R-:W0:Y:S02]  /*4ba0*/  F2I.S64.TRUNC R4, R4 ;  /* 0x0000000400047311 */ /* 0x000e24000020d900 */
[----:B0-----:R0:W-:Y:S01]  /*4bb0*/  STG.E.64 [R2.64], R4 ;  /* 0x0000000402007986 */ /* 0x0011e2000c101b24 */
[----:B------:R-:W-:Y:S05]  /*4bc0*/  BRA `(.L_x_1029) ;  /* 0x00000ed000007947 */ /* 0x000fea0003800000 */
.L_x_1036:
[----:B------:R-:W-:Y:S01]  /*4bd0*/  HADD2.F32 R0, -RZ, R0.H0_H0 ;  /* 0x20000000ff007230 */ /* 0x000fe20000004100 */
[----:B------:R-:W-:-:S03]  /*4be0*/  IMAD.MOV.U32 R19, RZ, RZ, R24 ;  /* 0x000000ffff137224 */ /* 0x000fc600078e0018 */
[----:B------:R-:W0:Y:S02]  /*4bf0*/  F2I.FTZ.TRUNC.NTZ R5, R0 ;  /* 0x0000000000057305 */ /* 0x000e24000021f100 */
[----:B0-----:R0:W-:Y:S01]  /*4c00*/  STG.E [R2.64], R5 ;  /* 0x0000000502007986 */ /* 0x0011e2000c101924 */
[----:B------:R-:W-:Y:S05]  /*4c10*/  BRA `(.L_x_1029) ;  /* 0x00000e8000007947 */ /* 0x000fea0003800000 */
.L_x_1035:
[----:B------:R-:W-:Y:S01]  /*4c20*/  HADD2.F32 R0, -RZ, R0.H0_H0 ;  /* 0x20000000ff007230 */ /* 0x000fe20000004100 */
[----:B------:R-:W-:-:S03]  /*4c30*/  IMAD.MOV.U32 R19, RZ, RZ, R24 ;  /* 0x000000ffff137224 */ /* 0x000fc600078e0018 */
[----:B------:R-:W0:Y:S02]  /*4c40*/  F2I.FTZ.TRUNC.NTZ R5, R0 ;  /* 0x0000000000057305 */ /* 0x000e24000021f100 */
[----:B0-----:R0:W-:Y:S01]  /*4c50*/  STG.E.U16 [R2.64], R5 ;  /* 0x0000000502007986 */ /* 0x0011e2000c101524 */
[----:B------:R-:W-:Y:S05]  /*4c60*/  BRA `(.L_x_1029) ;  /* 0x00000e3000007947 */ /* 0x000fea0003800000 */
.L_x_1031:
[----:B------:R-:W-:-:S13]  /*4c70*/  ISETP.GT.AND P0, PT, R4, 0x6, PT ;  /* 0x000000060400780c */ /* 0x000fda0003f04270 */
[----:B------:R-:W-:Y:S05]  /*4c80*/  @P0 BRA `(.L_x_1037) ;  /* 0x000000b000000947 */ /* 0x000fea0003800000 */
[----:B------:R-:W-:-:S13]  /*4c90*/  ISETP.NE.AND P0, PT, R4, 0x5, PT ;  /* 0x000000050400780c */ /* 0x000fda0003f05270 */
[----:B------:R-:W-:Y:S05]  /*4ca0*/  @!P0 BRA `(.L_x_1038) ;  /* 0x0000006000008947 */ /* 0x000fea0003800000 */
[----:B------:R-:W-:-:S13]  /*4cb0*/  ISETP.NE.AND P0, PT, R4, 0x6, PT ;  /* 0x000000060400780c */ /* 0x000fda0003f05270 */
[----:B------:R-:W-:Y:S05]  /*4cc0*/  @P0 BRA `(.L_x_1034) ;  /* 0x00000bf000000947 */ /* 0x000fea0003800000 */
[----:B------:R-:W-:Y:S01]  /*4cd0*/  HADD2.F32 R5, -RZ, R0.H0_H0 ;  /* 0x20000000ff057230 */ /* 0x000fe20000004100 */
[----:B------:R-:W-:-:S04]  /*4ce0*/  IMAD.MOV.U32 R19, RZ, RZ, R24 ;  /* 0x000000ffff137224 */ /* 0x000fc800078e0018 */
[----:B------:R0:W-:Y:S01]  /*4cf0*/  STG.E [R2.64], R5 ;  /* 0x0000000502007986 */ /* 0x0001e2000c101924 */
[----:B------:R-:W-:Y:S05]  /*4d00*/  BRA `(.L_x_1029) ;  /* 0x00000d9000007947 */ /* 0x000fea0003800000 */
.L_x_1038:
[----:B------:R0:W-:Y:S01]  /*4d10*/  STG.E.U16 [R2.64], R0 ;  /* 0x0000000002007986 */ /* 0x0001e2000c101524 */
[----:B------:R-:W-:Y:S01]  /*4d20*/  IMAD.MOV.U32 R19, RZ, RZ, R24 ;  /* 0x000000ffff137224 */ /* 0x000fe200078e0018 */
[----:B------:R-:W-:Y:S05]  /*4d30*/  BRA `(.L_x_1029) ;  /* 0x00000d6000007947 */ /* 0x000fea0003800000 */
.L_x_1037:
[----:B------:R-:W-:-:S13]  /*4d40*/  ISETP.NE.AND P0, PT, R4, 0x7, PT ;  /* 0x000000070400780c */ /* 0x000fda0003f05270 */
[----:B------:R-:W-:Y:S05]  /*4d50*/  @!P0 BRA `(.L_x_1039) ;  /* 0x000000f000008947 */ /* 0x000fea0003800000 */
[----:B------:R-:W-:-:S13]  /*4d60*/  ISETP.NE.AND P0, PT, R4, 0x8, PT ;  /* 0x000000080400780c */ /* 0x000fda0003f05270 */
[----:B------:R-:W-:Y:S05]  /*4d70*/  @!P0 BRA `(.L_x_1040) ;  /* 0x0000007000008947 */ /* 0x000fea0003800000 */
[----:B------:R-:W-:-:S13]  /*4d80*/  ISETP.NE.AND P0, PT, R4, 0x9, PT ;  /* 0x000000090400780c */ /* 0x000fda0003f05270 */
[----:B------:R-:W-:Y:S05]  /*4d90*/  @P0 BRA `(.L_x_1034) ;  /* 0x00000b2000000947 */ /* 0x000fea0003800000 */
[----:B------:R-:W-:Y:S01]  /*4da0*/  HADD2.F32 R4, -RZ, R0.H0_H0 ;  /* 0x20000000ff047230 */ /* 0x000fe20000004100 */
[----:B------:R-:W-:Y:S02]  /*4db0*/  IMAD.MOV.U32 R5, RZ, RZ, RZ ;  /* 0x000000ffff057224 */ /* 0x000fe400078e00ff */
[----:B------:R-:W-:-:S03]  /*4dc0*/  IMAD.MOV.U32 R19, RZ, RZ, R24 ;  /* 0x000000ffff137224 */ /* 0x000fc600078e0018 */
[----:B------:R0:W-:Y:S01]  /*4dd0*/  STG.E.64 [R2.64], R4 ;  /* 0x0000000402007986 */ /* 0x0001e2000c101b24 */
[----:B------:R-:W-:Y:S05]  /*4de0*/  BRA `(.L_x_1029) ;  /* 0x00000cb000007947 */ /* 0x000fea0003800000 */
.L_x_1040:
[----:B------:R-:W-:Y:S01]  /*4df0*/  HADD2.F32 R0, -RZ, R0.H0_H0 ;  /* 0x20000000ff007230 */ /* 0x000fe20000004100 */
[----:B------:R-:W-:-:S04]  /*4e00*/  IMAD.MOV.U32 R19, RZ, RZ, R24 ;  /* 0x000000ffff137224 */ /* 0x000fc800078e0018 */
[----:B------:R-:W-:-:S04]  /*4e10*/  F2FP.PACK_AB R0, RZ, R0 ;  /* 0x00000000ff00723e */ /* 0x000fc800000000ff */
[----:B------:R-:W-:-:S05]  /*4e20*/  PRMT R0, R0, 0x5410, RZ ;  /* 0x0000541000007816 */ /* 0x000fca00000000ff */
[----:B------:R0:W-:Y:S01]  /*4e30*/  STG.E [R2.64], R0 ;  /* 0x0000000002007986 */ /* 0x0001e2000c101924 */
[----:B------:R-:W-:Y:S05]  /*4e40*/  BRA `(.L_x_1029) ;  /* 0x00000c5000007947 */ /* 0x000fea0003800000 */
.L_x_1039:
[----:B------:R-:W-:Y:S01]  /*4e50*/  HADD2.F32 R4, -RZ, R0.H0_H0 ;  /* 0x20000000ff047230 */ /* 0x000fe20000004100 */
[----:B------:R-:W-:-:S04]  /*4e60*/  IMAD.MOV.U32 R19, RZ, RZ, R24 ;  /* 0x000000ffff137224 */ /* 0x000fc800078e0018 */
[----:B------:R-:W-:-:S06]  /*4e70*/  FMUL.FTZ R4, R4, 1 ;  /* 0x3f80000004047820 */ /* 0x000fcc0000410000 */
[----:B------:R-:W0:Y:S02]  /*4e80*/  F2F.F64.F32 R4, R4 ;  /* 0x0000000400047310 */ /* 0x000e240000201800 */
[----:B0-----:R0:W-:Y:S01]  /*4e90*/  STG.E.64 [R2.64], R4 ;  /* 0x0000000402007986 */ /* 0x0011e2000c101b24 */
[----:B------:R-:W-:Y:S05]  /*4ea0*/  BRA `(.L_x_1029) ;  /* 0x00000bf000007947 */ /* 0x000fea0003800000 */
.L_x_1030:
        /* <DEDUP_REMOVED lines=10> */
[----:B------:R-:W-:-:S04]  /*4f50*/  FSETP.NEU.FTZ.AND P0, PT, R0, RZ, PT ;  /* 0x000000ff0000720b */ /* 0x000fc80003f1d000 */
[----:B------:R-:W-:-:S05]  /*4f60*/  SEL R5, RZ, 0x1, !P0 ;  /* 0x00000001ff057807 */ /* 0x000fca0004000000 */
[----:B------:R0:W-:Y:S01]  /*4f70*/  STG.E.U8 [R2.64], R5 ;  /* 0x0000000502007986 */ /* 0x0001e2000c101124 */
[----:B------:R-:W-:Y:S05]  /*4f80*/  BRA `(.L_x_1029) ;  /* 0x00000b1000007947 */ /* 0x000fea0003800000 */
.L_x_1043:
[----:B------:R-:W-:Y:S01]  /*4f90*/  HADD2.F32 R0, -RZ, R0.H0_H0 ;  /* 0x20000000ff007230 */ /* 0x000fe20000004100 */
[----:B------:R-:W-:Y:S01]  /*4fa0*/  CS2R R6, SRZ ;  /* 0x0000000000067805 */ /* 0x000fe2000001ff00 */
[----:B------:R-:W-:-:S03]  /*4fb0*/  IMAD.MOV.U32 R19, RZ, RZ, R24 ;  /* 0x000000ffff137224 */ /* 0x000fc600078e0018 */
[----:B------:R-:W-:-:S04]  /*4fc0*/  FMUL.FTZ R0, R0, 1 ;  /* 0x3f80000000007820 */ /* 0x000fc80000410000 */
[----:B------:R-:W0:Y:S02]  /*4fd0*/  F2F.F64.F32 R4, R0 ;  /* 0x0000000000047310 */ /* 0x000e240000201800 */
[----:B0-----:R0:W-:Y:S01]  /*4fe0*/  STG.E.128 [R2.64], R4 ;  /* 0x0000000402007986 */ /* 0x0011e2000c101d24 */
[----:B------:R-:W-:Y:S05]  /*4ff0*/  BRA `(.L_x_1029) ;  /* 0x00000aa000007947 */ /* 0x000fea0003800000 */
.L_x_1042:
        /* <DEDUP_REMOVED lines=21> */
.L_x_1047:
[----:B------:R-:W-:Y:S05]  /*5150*/  BSYNC B0 ;  /* 0x0000000000007941 */ /* 0x000fea0003800000 */
.L_x_1046:
[----:B------:R-:W-:Y:S01]  /*5160*/  LOP3.LUT R5, R0, R5, RZ, 0xfc, !PT ;  /* 0x0000000500057212 */ /* 0x000fe200078efcff */
[----:B------:R-:W-:-:S04]  /*5170*/  IMAD.MOV.U32 R19, RZ, RZ, R24 ;  /* 0x000000ffff137224 */ /* 0x000fc800078e0018 */
[----:B------:R0:W-:Y:S01]  /*5180*/  STG.E.U8 [R2.64], R5 ;  /* 0x0000000502007986 */ /* 0x0001e2000c101124 */
[----:B------:R-:W-:Y:S05]  /*5190*/  BRA `(.L_x_1029) ;  /* 0x0000090000007947 */ /* 0x000fea0003800000 */
.L_x_1045:
        /* <DEDUP_REMOVED lines=13> */
.L_x_1049:
[----:B------:R-:W-:Y:S01]  /*5270*/  IMAD.MOV.U32 R0, RZ, RZ, 0x7f ;  /* 0x0000007fff007424 */ /* 0x000fe200078e00ff */
[----:B------:R-:W-:-:S04]  /*5280*/  ISETP.GT.U32.AND P0, PT, R4, 0x7f800000, PT ;  /* 0x7f8000000400780c */ /* 0x000fc80003f04070 */
[----:B------:R-:W-:-:S04]  /*5290*/  SEL R0, R0, 0x7c, P0 ;  /* 0x0000007c00007807 */ /* 0x000fc80000000000 */
.L_x_1050:
[----:B------:R-:W-:Y:S05]  /*52a0*/  BSYNC B0 ;  /* 0x0000000000007941 */ /* 0x000fea0003800000 */
.L_x_1048:
[----:B------:R-:W-:Y:S01]  /*52b0*/  LOP3.LUT R4, R5, 0x80000000, RZ, 0xc0, !PT ;  /* 0x8000000005047812 */ /* 0x000fe200078ec0ff */
[----:B------:R-:W-:-:S03]  /*52c0*/  IMAD.MOV.U32 R19, RZ, RZ, R24 ;  /* 0x000000ffff137224 */ /* 0x000fc600078e0018 */
[----:B------:R-:W-:-:S04]  /*52d0*/  SHF.R.U32.HI R5, RZ, 0x18, R4 ;  /* 0x00000018ff057819 */ /* 0x000fc80000011604 */
[----:B------:R-:W-:-:S05]  /*52e0*/  LOP3.LUT R5, R0, R5, RZ, 0xfc, !PT ;  /* 0x0000000500057212 */ /* 0x000fca00078efcff */
[----:B------:R0:W-:Y:S01]  /*52f0*/  STG.E.U8 [R2.64], R5 ;  /* 0x0000000502007986 */ /* 0x0001e2000c101124 */
[----:B------:R-:W-:Y:S05]  /*5300*/  BRA `(.L_x_1029) ;  /* 0x0000079000007947 */ /* 0x000fea0003800000 */
.L_x_1044:
[----:B------:R-:W-:Y:S01]  /*5310*/  HADD2.F32 R0, -RZ, R0.H0_H0 ;  /* 0x20000000ff007230 */ /* 0x000fe20000004100 */
[----:B------:R-:W-:-:S04]  /*5320*/  IMAD.MOV.U32 R19, RZ, RZ, R24 ;  /* 0x000000ffff137224 */ /* 0x000fc800078e0018 */
[----:B------:R-:W-:-:S05]  /*5330*/  F2FP.BF16.PACK_AB R0, RZ, R0 ;  /* 0x00000000ff00723e */ /* 0x000fca00000010ff */
[----:B------:R0:W-:Y:S01]  /*5340*/  STG.E.U16 [R2.64], R0 ;  /* 0x0000000002007986 */ /* 0x0001e2000c101524 */
[----:B------:R-:W-:Y:S05]  /*5350*/  BRA `(.L_x_1029) ;  /* 0x0000074000007947 */ /* 0x000fea0003800000 */
.L_x_1041:
        /* <DEDUP_REMOVED lines=10> */
[----:B------:R-:W0:Y:S02]  /*5400*/  F2I.FTZ.U32.TRUNC.NTZ R5, R5 ;  /* 0x0000000500057305 */ /* 0x000e24000021f000 */
[----:B0-----:R0:W-:Y:S01]  /*5410*/  STG.E.U16 [R2.64], R5 ;  /* 0x0000000502007986 */ /* 0x0011e2000c101524 */
[----:B------:R-:W-:Y:S05]  /*5420*/  BRA `(.L_x_1029) ;  /* 0x0000067000007947 */ /* 0x000fea0003800000 */
.L_x_1053:
        /* <DEDUP_REMOVED lines=17> */
.L_x_1056:
[----:B------:R-:W-:-:S04]  /*5540*/  LOP3.LUT R0, R7, 0x80000000, RZ, 0xc0, !PT ;  /* 0x8000000007007812 */ /* 0x000fc800078ec0ff */
[----:B------:R-:W-:-:S04]  /*5550*/  SHF.R.U32.HI R5, RZ, 0x18, R0 ;  /* 0x00000018ff057819 */ /* 0x000fc80000011600 */
[----:B------:R-:W-:-:S04]  /*5560*/  LOP3.LUT R4, R4, R5, RZ, 0xfc, !PT ;  /* 0x0000000504047212 */ /* 0x000fc800078efcff */
[----:B------:R-:W-:Y:S02]  /*5570*/  PRMT R0, R4, 0x7610, R0 ;  /* 0x0000761004007816 */ /* 0x000fe40000000000 */
.L_x_1055:
[----:B------:R-:W-:Y:S05]  /*5580*/  BSYNC B0 ;  /* 0x0000000000007941 */ /* 0x000fea0003800000 */
.L_x_1054:
[----:B------:R0:W-:Y:S01]  /*5590*/  STG.E.U8 [R2.64], R0 ;  /* 0x0000000002007986 */ /* 0x0001e2000c101124 */
[----:B------:R-:W-:Y:S01]  /*55a0*/  IMAD.MOV.U32 R19, RZ, RZ, R24 ;  /* 0x000000ffff137224 */ /* 0x000fe200078e0018 */
[----:B------:R-:W-:Y:S05]  /*55b0*/  BRA `(.L_x_1029) ;  /* 0x000004e000007947 */ /* 0x000fea0003800000 */
.L_x_1052:
        /* <DEDUP_REMOVED lines=17> */
.L_x_1059:
[----:B------:R-:W-:-:S04]  /*56d0*/  LOP3.LUT R0, R7, 0x80000000, RZ, 0xc0, !PT ;  /* 0x8000000007007812 */ /* 0x000fc800078ec0ff */
[----:B------:R-:W-:-:S04]  /*56e0*/  SHF.R.U32.HI R5, RZ, 0x18, R0 ;  /* 0x00000018ff057819 */ /* 0x000fc80000011600 */
[----:B------:R-:W-:-:S04]  /*56f0*/  LOP3.LUT R4, R4, R5, RZ, 0xfc, !PT ;  /* 0x0000000504047212 */ /* 0x000fc800078efcff */
[----:B------:R-:W-:Y:S02]  /*5700*/  PRMT R0, R4, 0x7610, R0 ;  /* 0x0000761004007816 */ /* 0x000fe40000000000 */
.L_x_1058:
[----:B------:R-:W-:Y:S05]  /*5710*/  BSYNC B0 ;  /* 0x0000000000007941 */ /* 0x000fea0003800000 */
.L_x_1057:
[----:B------:R0:W-:Y:S01]  /*5720*/  STG.E.U8 [R2.64], R0 ;  /* 0x0000000002007986 */ /* 0x0001e2000c101124 */
[----:B------:R-:W-:Y:S01]  /*5730*/  IMAD.MOV.U32 R19, RZ, RZ, R24 ;  /* 0x000000ffff137224 */ /* 0x000fe200078e0018 */
[----:B------:R-:W-:Y:S05]  /*5740*/  BRA `(.L_x_1029) ;  /* 0x0000035000007947 */ /* 0x000fea0003800000 */
.L_x_1051:
[----:B------:R-:W-:-:S13]  /*5750*/  ISETP.NE.AND P0, PT, R4, 0x1c, PT ;  /* 0x0000001c0400780c */ /* 0x000fda0003f05270 */
[----:B------:R-:W-:Y:S05]  /*5760*/  @!P0 BRA `(.L_x_1060) ;  /* 0x000002f000008947 */ /* 0x000fea0003800000 */
[----:B------:R-:W-:-:S13]  /*5770*/  ISETP.NE.AND P0, PT, R4, 0x1d, PT ;  /* 0x0000001d0400780c */ /* 0x000fda0003f05270 */
[----:B------:R-:W-:Y:S05]  /*5780*/  @!P0 BRA `(.L_x_1061) ;  /* 0x0000028000008947 */ /* 0x000fea0003800000 */
[----:B------:R-:W-:-:S13]  /*5790*/  ISETP.NE.AND P0, PT, R4, 0x2c, PT ;  /* 0x0000002c0400780c */ /* 0x000fda0003f05270 */
[----:B------:R-:W-:Y:S05]  /*57a0*/  @P0 BRA `(.L_x_1034) ;  /* 0x0000011000000947 */ /* 0x000fea0003800000 */
[----:B------:R-:W-:Y:S01]  /*57b0*/  HADD2.F32 R5, -RZ, R0.H0_H0 ;  /* 0x20000000ff057230 */ /* 0x000fe20000004100 */
[----:B------:R-:W-:Y:S01]  /*57c0*/  PLOP3.LUT P0, PT, PT, PT, PT, 0x80, 0x0 ;  /* 0x000000000000781c */ /* 0x000fe20003f0f070 */
[----:B------:R-:W-:-:S03]  /*57d0*/  IMAD.MOV.U32 R19, RZ, RZ, R24 ;  /* 0x000000ffff137224 */ /* 0x000fc600078e0018 */
        /* <DEDUP_REMOVED lines=14> */
.L_x_1034:
        /* <DEDUP_REMOVED lines=21> */
.L_x_1061:
[----:B------:R-:W-:Y:S01]  /*5a10*/  HADD2.F32 R4, -RZ, R0.H0_H0 ;  /* 0x20000000ff047230 */ /* 0x000fe20000004100 */
[----:B------:R-:W-:-:S05]  /*5a20*/  IMAD.MOV.U32 R19, RZ, RZ, R24 ;  /* 0x000000ffff137224 */ /* 0x000fca00078e0018 */
[----:B------:R-:W0:Y:S02]  /*5a30*/  F2I.U64.TRUNC R4, R4 ;  /* 0x0000000400047311 */ /* 0x000e24000020d800 */
[----:B0-----:R0:W-:Y:S01]  /*5a40*/  STG.E.64 [R2.64], R4 ;  /* 0x0000000402007986 */ /* 0x0011e2000c101b24 */
[----:B------:R-:W-:Y:S05]  /*5a50*/  BRA `(.L_x_1029) ;  /* 0x0000004000007947 */ /* 0x000fea0003800000 */
.L_x_1060:
[----:B------:R-:W-:Y:S01]  /*5a60*/  HADD2.F32 R0, -RZ, R0.H0_H0 ;  /* 0x20000000ff007230 */ /* 0x000fe20000004100 */
[----:B------:R-:W-:-:S03]  /*5a70*/  IMAD.MOV.U32 R19, RZ, RZ, R24 ;  /* 0x000000ffff137224 */ /* 0x000fc600078e0018 */
[----:B------:R-:W0:Y:S02]  /*5a80*/  F2I.FTZ.U32.TRUNC.NTZ R5, R0 ;  /* 0x0000000000057305 */ /* 0x000e24000021f000 */
[----:B0-----:R0:W-:Y:S02]  /*5a90*/  STG.E [R2.64], R5 ;  /* 0x0000000502007986 */ /* 0x0011e4000c101924 */
.L_x_1029:
[----:B------:R-:W-:Y:S05]  /*5aa0*/  BSYNC B6 ;  /* 0x0000000000067941 */ /* 0x000fea0003800000 */
.L_x_1028:
        /* <DEDUP_REMOVED lines=19> */
[----:B-----5:R-:W-:-:S06]  /*5be0*/  HADD2.F32 R25, -RZ, R25.H0_H0 ;  /* 0x20000019ff197230 */ /* 0x020fcc0000004100 */
[----:B------:R-:W0:Y:S02]  /*5bf0*/  F2I.FTZ.TRUNC.NTZ R25, R25 ;  /* 0x0000001900197305 */ /* 0x000e24000021f100 */
[----:B0-----:R0:W-:Y:S01]  /*5c00*/  STG.E.U8 [R2.64], R25 ;  /* 0x0000001902007986 */ /* 0x0011e2000c101124 */
[----:B------:R-:W-:Y:S05]  /*5c10*/  BRA `(.L_x_1069) ;  /* 0x00000e8000007947 */ /* 0x000fea0003800000 */
.L_x_1067:
[----:B-----5:R-:W-:-:S06]  /*5c20*/  HADD2.F32 R5, -RZ, R25.H0_H0 ;  /* 0x20000019ff057230 */ /* 0x020fcc0000004100 */
[----:B------:R-:W0:Y:S02]  /*5c30*/  F2I.S64.TRUNC R4, R5 ;  /* 0x0000000500047311 */ /* 0x000e24000020d900 */
[----:B0-----:R0:W-:Y:S01]  /*5c40*/  STG.E.U8 [R2.64], R4 ;  /* 0x0000000402007986 */ /* 0x0011e2000c101124 */
[----:B------:R-:W-:Y:S05]  /*5c50*/  BRA `(.L_x_1069) ;  /* 0x00000e4000007947 */ /* 0x000fea0003800000 */
.L_x_1066:
[----:B------:R-:W-:-:S13]  /*5c60*/  ISETP.NE.AND P0, PT, R0, 0x2, PT ;  /* 0x000000020000780c */ /* 0x000fda0003f05270 */
[----:B------:R-:W-:Y:S05]  /*5c70*/  @!P0 BRA `(.L_x_1070) ;  /* 0x000000c000008947 */ /* 0x000fea0003800000 */
[----:B------:R-:W-:-:S13]  /*5c80*/  ISETP.NE.AND P0, PT, R0, 0x3, PT ;  /* 0x000000030000780c */ /* 0x000fda0003f05270 */
[----:B------:R-:W-:Y:S05]  /*5c90*/  @!P0 BRA `(.L_x_1071) ;  /* 0x0000006000008947 */ /* 0x000fea0003800000 */
[----:B------:R-:W-:-:S13]  /*5ca0*/  ISETP.NE.AND P0, PT, R0, 0x4, PT ;  /* 0x000000040000780c */ /* 0x000fda0003f05270 */
[----:B------:R-:W-:Y:S05]  /*5cb0*/  @P0 BRA `(.L_x_1068) ;  /* 0x00000c3000000947 */ /* 0x000fea0003800000 */
[----:B-----5:R-:W-:-:S06]  /*5cc0*/  HADD2.F32 R4, -RZ, R25.H0_H0 ;  /* 0x20000019ff047230 */ /* 0x020fcc0000004100 */
[----:B------:R-:W0:Y:S02]  /*5cd0*/  F2I.S64.TRUNC R4, R4 ;  /* 0x0000000400047311 */ /* 0x000e24000020d900 */
[----:B0-----:R0:W-:Y:S01]  /*5ce0*/  STG.E.64 [R2.64], R4 ;  /* 0x0000000402007986 */ /* 0x0011e2000c101b24 */
[----:B------:R-:W-:Y:S05]  /*5cf0*/  BRA `(.L_x_1069) ;  /* 0x00000da000007947 */ /* 0x000fea0003800000 */
.L_x_1071:
[----:B-----5:R-:W-:-:S06]  /*5d00*/  HADD2.F32 R25, -RZ, R25.H0_H0 ;  /* 0x20000019ff197230 */ /* 0x020fcc0000004100 */
[----:B------:R-:W0:Y:S02]  /*5d10*/  F2I.FTZ.TRUNC.NTZ R25, R25 ;  /* 0x0000001900197305 */ /* 0x000e24000021f100 */
[----:B0-----:R0:W-:Y:S01]  /*5d20*/  STG.E [R2.64], R25 ;  /* 0x0000001902007986 */ /* 0x0011e2000c101924 */
[----:B------:R-:W-:Y:S05]  /*5d30*/  BRA `(.L_x_1069) ;  /* 0x00000d6000007947 */ /* 0x000fea0003800000 */
.L_x_1070:
[----:B-----5:R-:W-:-:S06]  /*5d40*/  HADD2.F32 R25, -RZ, R25.H0_H0 ;  /* 0x20000019ff197230 */ /* 0x020fcc0000004100 */
[----:B------:R-:W0:Y:S02]  /*5d50*/  F2I.FTZ.TRUNC.NTZ R25, R25 ;  /* 0x0000001900197305 */ /* 0x000e24000021f100 */
[----:B0-----:R0:W-:Y:S01]  /*5d60*/  STG.E.U16 [R2.64], R25 ;  /* 0x0000001902007986 */ /* 0x0011e2000c101524 */
[----:B------:R-:W-:Y:S05]  /*5d70*/  BRA `(.L_x_1069) ;  /* 0x00000d2000007947 */ /* 0x000fea0003800000 */
.L_x_1065:
[----:B------:R-:W-:-:S13]  /*5d80*/  ISETP.GT.AND P0, PT, R0, 0x6, PT ;  /* 0x000000060000780c */ /* 0x000fda0003f04270 */
[----:B------:R-:W-:Y:S05]  /*5d90*/  @P0 BRA `(.L_x_1072) ;  /* 0x0000009000000947 */ /* 0x000fea0003800000 */
[----:B------:R-:W-:-:S13]  /*5da0*/  ISETP.NE.AND P0, PT, R0, 0x5, PT ;  /* 0x000000050000780c */ /* 0x000fda0003f05270 */
[----:B------:R-:W-:Y:S05]  /*5db0*/  @!P0 BRA `(.L_x_1073) ;  /* 0x0000005000008947 */ /* 0x000fea0003800000 */
[----:B------:R-:W-:-:S13]  /*5dc0*/  ISETP.NE.AND P0, PT, R0, 0x6, PT ;  /* 0x000000060000780c */ /* 0x000fda0003f05270 */
[----:B------:R-:W-:Y:S05]  /*5dd0*/  @P0 BRA `(.L_x_1068) ;  /* 0x00000b1000000947 */ /* 0x000fea0003800000 */
[----:B-----5:R-:W-:-:S05]  /*5de0*/  HADD2.F32 R25, -RZ, R25.H0_H0 ;  /* 0x20000019ff197230 */ /* 0x020fca0000004100 */
[----:B------:R0:W-:Y:S01]  /*5df0*/  STG.E [R2.64], R25 ;  /* 0x0000001902007986 */ /* 0x0001e2000c101924 */
[----:B------:R-:W-:Y:S05]  /*5e00*/  BRA `(.L_x_1069) ;  /* 0x00000c9000007947 */ /* 0x000fea0003800000 */
.L_x_1073:
[----:B-----5:R0:W-:Y:S01]  /*5e10*/  STG.E.U16 [R2.64], R25 ;  /* 0x0000001902007986 */ /* 0x0201e2000c101524 */
[----:B------:R-:W-:Y:S05]  /*5e20*/  BRA `(.L_x_1069) ;  /* 0x00000c7000007947 */ /* 0x000fea0003800000 */
.L_x_1072:
[----:B------:R-:W-:-:S13]  /*5e30*/  ISETP.NE.AND P0, PT, R0, 0x7, PT ;  /* 0x000000070000780c */ /* 0x000fda0003f05270 */
[----:B------:R-:W-:Y:S05]  /*5e40*/  @!P0 BRA `(.L_x_1074) ;  /* 0x000000d000008947 */ /* 0x000fea0003800000 */
[----:B------:R-:W-:-:S13]  /*5e50*/  ISETP.NE.AND P0, PT, R0, 0x8, PT ;  /* 0x000000080000780c */ /* 0x000fda0003f05270 */
[----:B------:R-:W-:Y:S05]  /*5e60*/  @!P0 BRA `(.L_x_1075) ;  /* 0x0000006000008947 */ /* 0x000fea0003800000 */
[----:B------:R-:W-:-:S13]  /*5e70*/  ISETP.NE.AND P0, PT, R0, 0x9, PT ;  /* 0x000000090000780c */ /* 0x000fda0003f05270 */
[----:B------:R-:W-:Y:S05]  /*5e80*/  @P0 BRA `(.L_x_1068) ;  /* 0x00000a6000000947 */ /* 0x000fea0003800000 */
[----:B-----5:R-:W-:Y:S01]  /*5e90*/  HADD2.F32 R4, -RZ, R25.H0_H0 ;  /* 0x20000019ff047230 */ /* 0x020fe20000004100 */
[----:B------:R-:W-:-:S05]  /*5ea0*/  IMAD.MOV.U32 R5, RZ, RZ, RZ ;  /* 0x000000ffff057224 */ /* 0x000fca00078e00ff */
[----:B------:R0:W-:Y:S01]  /*5eb0*/  STG.E.64 [R2.64], R4 ;  /* 0x0000000402007986 */ /* 0x0001e2000c101b24 */
[----:B------:R-:W-:Y:S05]  /*5ec0*/  BRA `(.L_x_1069) ;  /* 0x00000bd000007947 */ /* 0x000fea0003800000 */
.L_x_1075:
[----:B-----5:R-:W-:-:S05]  /*5ed0*/  HADD2.F32 R0, -RZ, R25.H0_H0 ;  /* 0x20000019ff007230 */ /* 0x020fca0000004100 */
[----:B------:R-:W-:-:S04]  /*5ee0*/  F2FP.PACK_AB R0, RZ, R0 ;  /* 0x00000000ff00723e */ /* 0x000fc800000000ff */
[----:B------:R-:W-:-:S05]  /*5ef0*/  PRMT R0, R0, 0x5410, RZ ;  /* 0x0000541000007816 */ /* 0x000fca00000000ff */
[----:B------:R0:W-:Y:S01]  /*5f00*/  STG.E [R2.64], R0 ;  /* 0x0000000002007986 */ /* 0x0001e2000c101924 */
[----:B------:R-:W-:Y:S05]  /*5f10*/  BRA `(.L_x_1069) ;  /* 0x00000b8000007947 */ /* 0x000fea0003800000 */
.L_x_1074:
[----:B-----5:R-:W-:-:S05]  /*5f20*/  HADD2.F32 R4, -RZ, R25.H0_H0 ;  /* 0x20000019ff047230 */ /* 0x020fca0000004100 */
[----:B------:R-:W-:-:S06]  /*5f30*/  FMUL.FTZ R4, R4, 1 ;  /* 0x3f80000004047820 */ /* 0x000fcc0000410000 */
[----:B------:R-:W0:Y:S02]  /*5f40*/  F2F.F64.F32 R4, R4 ;  /* 0x0000000400047310 */ /* 0x000e240000201800 */
[----:B0-----:R0:W-:Y:S01]  /*5f50*/  STG.E.64 [R2.64], R4 ;  /* 0x0000000402007986 */ /* 0x0011e2000c101b24 */
[----:B------:R-:W-:Y:S05]  /*5f60*/  BRA `(.L_x_1069) ;  /* 0x00000b3000007947 */ /* 0x000fea0003800000 */
.L_x_1064:
        /* <DEDUP_REMOVED lines=8> */
[----:B-----5:R-:W-:-:S05]  /*5ff0*/  HADD2.F32 R25, -RZ, R25.H0_H0 ;  /* 0x20000019ff197230 */ /* 0x020fca0000004100 */
[----:B------:R-:W-:-:S04]  /*6000*/  FSETP.NEU.FTZ.AND P0, PT, R25, RZ, PT ;  /* 0x000000ff1900720b */ /* 0x000fc80003f1d000 */
[----:B------:R-:W-:-:S05]  /*6010*/  SEL R5, RZ, 0x1, !P0 ;  /* 0x00000001ff057807 */ /* 0x000fca0004000000 */
[----:B------:R0:W-:Y:S01]  /*6020*/  STG.E.U8 [R2.64], R5 ;  /* 0x0000000502007986 */ /* 0x0001e2000c101124 */
[----:B------:R-:W-:Y:S05]  /*6030*/  BRA `(.L_x_1069) ;  /* 0x00000a6000007947 */ /* 0x000fea0003800000 */
.L_x_1078:
[----:B-----5:R-:W-:Y:S01]  /*6040*/  HADD2.F32 R25, -RZ, R25.H0_H0 ;  /* 0x20000019ff197230 */ /* 0x020fe20000004100 */
[----:B------:R-:W-:-:S04]  /*6050*/  CS2R R6, SRZ ;  /* 0x0000000000067805 */ /* 0x000fc8000001ff00 */
[----:B------:R-:W-:-:S06]  /*6060*/  FMUL.FTZ R4, R25, 1 ;  /* 0x3f80000019047820 */ /* 0x000fcc0000410000 */
[----:B------:R-:W0:Y:S02]  /*6070*/  F2F.F64.F32 R4, R4 ;  /* 0x0000000400047310 */ /* 0x000e240000201800 */
[----:B0-----:R0:W-:Y:S01]  /*6080*/  STG.E.128 [R2.64], R4 ;  /* 0x0000000402007986 */ /* 0x0011e2000c101d24 */
[----:B------:R-:W-:Y:S05]  /*6090*/  BRA `(.L_x_1069) ;  /* 0x00000a0000007947 */ /* 0x000fea0003800000 */
.L_x_1077:
[----:B------:R-:W-:-:S13]  /*60a0*/  ISETP.NE.AND P0, PT, R0, 0xf, PT ;  /* 0x0000000f0000780c */ /* 0x000fda0003f05270 */
[----:B------:R-:W-:Y:S05]  /*60b0*/  @!P0 BRA `(.L_x_1079) ;  /* 0x000002d000008947 */ /* 0x000fea0003800000 */
[----:B------:R-:W-:-:S13]  /*60c0*/  ISETP.NE.AND P0, PT, R0, 0x17, PT ;  /* 0x000000170000780c */ /* 0x000fda0003f05270 */
[----:B------:R-:W-:Y:S05]  /*60d0*/  @!P0 BRA `(.L_x_1080) ;  /* 0x0000015000008947 */ /* 0x000fea0003800000 */
[----:B------:R-:W-:-:S13]  /*60e0*/  ISETP.NE.AND P0, PT, R0, 0x18, PT ;  /* 0x000000180000780c */ /* 0x000fda0003f05270 */
[----:B------:R-:W-:Y:S05]  /*60f0*/  @P0 BRA `(.L_x_1068) ;  /* 0x000007f000000947 */ /* 0x000fea0003800000 */
[----:B-----5:R-:W-:Y:S01]  /*6100*/  HADD2.F32 R25, -RZ, R25.H0_H0 ;  /* 0x20000019ff197230 */ /* 0x020fe20000004100 */
        /* <DEDUP_REMOVED lines=14> */
.L_x_1082:
[----:B------:R-:W-:Y:S05]  /*61f0*/  BSYNC B0 ;  /* 0x0000000000007941 */ /* 0x000fea0003800000 */
.L_x_1081:
[----:B------:R-:W-:-:S05]  /*6200*/  LOP3.LUT R5, R0, R5, RZ, 0xfc, !PT ;  /* 0x0000000500057212 */ /* 0x000fca00078efcff */
[----:B------:R0:W-:Y:S01]  /*6210*/  STG.E.U8 [R2.64], R5 ;  /* 0x0000000502007986 */ /* 0x0001e2000c101124 */
[----:B------:R-:W-:Y:S05]  /*6220*/  BRA `(.L_x_1069) ;  /* 0x0000087000007947 */ /* 0x000fea0003800000 */
.L_x_1080:
[----:B-----5:R-:W-:Y:S01]  /*6230*/  HADD2.F32 R25, -RZ, R25.H0_H0 ;  /* 0x20000019ff197230 */ /* 0x020fe20000004100 */
        /* <DEDUP_REMOVED lines=12> */
.L_x_1084:
[----:B------:R-:W-:Y:S01]  /*6300*/  IMAD.MOV.U32 R0, RZ, RZ, 0x7f ;  /* 0x0000007fff007424 */ /* 0x000fe200078e00ff */
[----:B------:R-:W-:-:S04]  /*6310*/  ISETP.GT.U32.AND P0, PT, R4, 0x7f800000, PT ;  /* 0x7f8000000400780c */ /* 0x000fc80003f04070 */
[----:B------:R-:W-:-:S04]  /*6320*/  SEL R0, R0, 0x7c, P0 ;  /* 0x0000007c00007807 */ /* 0x000fc80000000000 */
.L_x_1085:
[----:B------:R-:W-:Y:S05]  /*6330*/  BSYNC B0 ;  /* 0x0000000000007941 */ /* 0x000fea0003800000 */
.L_x_1083:
[----:B------:R-:W-:-:S04]  /*6340*/  LOP3.LUT R4, R25, 0x80000000, RZ, 0xc0, !PT ;  /* 0x8000000019047812 */ /* 0x000fc800078ec0ff */
[----:B------:R-:W-:-:S04]  /*6350*/  SHF.R.U32.HI R5, RZ, 0x18, R4 ;  /* 0x00000018ff057819 */ /* 0x000fc80000011604 */
[----:B------:R-:W-:-:S05]  /*6360*/  LOP3.LUT R5, R0, R5, RZ, 0xfc, !PT ;  /* 0x0000000500057212 */ /* 0x000fca00078efcff */
[----:B------:R0:W-:Y:S01]  /*6370*/  STG.E.U8 [R2.64], R5 ;  /* 0x0000000502007986 */ /* 0x0001e2000c101124 */
[----:B------:R-:W-:Y:S05]  /*6380*/  BRA `(.L_x_1069) ;  /* 0x0000071000007947 */ /* 0x000fea0003800000 */
.L_x_1079:
[----:B-----5:R-:W-:-:S05]  /*6390*/  HADD2.F32 R0, -RZ, R25.H0_H0 ;  /* 0x20000019ff007230 */ /* 0x020fca0000004100 */
[----:B------:R-:W-:-:S05]  /*63a0*/  F2FP.BF16.PACK_AB R0, RZ, R0 ;  /* 0x00000000ff00723e */ /* 0x000fca00000010ff */
[----:B------:R0:W-:Y:S01]  /*63b0*/  STG.E.U16 [R2.64], R0 ;  /* 0x0000000002007986 */ /* 0x0001e2000c101524 */
[----:B------:R-:W-:Y:S05]  /*63c0*/  BRA `(.L_x_1069) ;  /* 0x000006d000007947 */ /* 0x000fea0003800000 */
.L_x_1076:
        /* <DEDUP_REMOVED lines=8> */
[----:B-----5:R-:W-:-:S06]  /*6450*/  HADD2.F32 R5, -RZ, R25.H0_H0 ;  /* 0x20000019ff057230 */ /* 0x020fcc0000004100 */
[----:B------:R-:W0:Y:S02]  /*6460*/  F2I.FTZ.U32.TRUNC.NTZ R5, R5 ;  /* 0x0000000500057305 */ /* 0x000e24000021f000 */
[----:B0-----:R0:W-:Y:S01]  /*6470*/  STG.E.U16 [R2.64], R5 ;  /* 0x0000000502007986 */ /* 0x0011e2000c101524 */
[----:B------:R-:W-:Y:S05]  /*6480*/  BRA `(.L_x_1069) ;  /* 0x0000061000007947 */ /* 0x000fea0003800000 */
.L_x_1088:
[----:B-----5:R-:W-:Y:S01]  /*6490*/  HADD2.F32 R25, -RZ, R25.H0_H0 ;  /* 0x20000019ff197230 */ /* 0x020fe20000004100 */
        /* <DEDUP_REMOVED lines=16> */
.L_x_1091:
[----:B------:R-:W-:-:S04]  /*65a0*/  LOP3.LUT R0, R25, 0x80000000, RZ, 0xc0, !PT ;  /* 0x8000000019007812 */ /* 0x000fc800078ec0ff */
[----:B------:R-:W-:-:S04]  /*65b0*/  SHF.R.U32.HI R5, RZ, 0x18, R0 ;  /* 0x00000018ff057819 */ /* 0x000fc80000011600 */
[----:B------:R-:W-:-:S04]  /*65c0*/  LOP3.LUT R4, R4, R5, RZ, 0xfc, !PT ;  /* 0x0000000504047212 */ /* 0x000fc800078efcff */
[----:B------:R-:W-:Y:S02]  /*65d0*/  PRMT R0, R4, 0x7610, R0 ;  /* 0x0000761004007816 */ /* 0x000fe40000000000 */
.L_x_1090:
[----:B------:R-:W-:Y:S05]  /*65e0*/  BSYNC B0 ;  /* 0x0000000000007941 */ /* 0x000fea0003800000 */
.L_x_1089:
[----:B------:R0:W-:Y:S01]  /*65f0*/  STG.E.U8 [R2.64], R0 ;  /* 0x0000000002007986 */ /* 0x0001e2000c101124 */
[----:B------:R-:W-:Y:S05]  /*6600*/  BRA `(.L_x_1069) ;  /* 0x0000049000007947 */ /* 0x000fea0003800000 */
.L_x_1087:
        /* <DEDUP_REMOVED lines=17> */
.L_x_1094:
[----:B------:R-:W-:-:S04]  /*6720*/  LOP3.LUT R0, R25, 0x80000000, RZ, 0xc0, !PT ;  /* 0x8000000019007812 */ /* 0x000fc800078ec0ff */
[----:B------:R-:W-:-:S04]  /*6730*/  SHF.R.U32.HI R5, RZ, 0x18, R0 ;  /* 0x00000018ff057819 */ /* 0x000fc80000011600 */
[----:B------:R-:W-:-:S04]  /*6740*/  LOP3.LUT R4, R4, R5, RZ, 0xfc, !PT ;  /* 0x0000000504047212 */ /* 0x000fc800078efcff */
[----:B------:R-:W-:Y:S02]  /*6750*/  PRMT R0, R4, 0x7610, R0 ;  /* 0x0000761004007816 */ /* 0x000fe40000000000 */
.L_x_1093:
[----:B------:R-:W-:Y:S05]  /*6760*/  BSYNC B0 ;  /* 0x0000000000007941 */ /* 0x000fea0003800000 */
.L_x_1092:
[----:B------:R0:W-:Y:S01]  /*6770*/  STG.E.U8 [R2.64], R0 ;  /* 0x0000000002007986 */ /* 0x0001e2000c101124 */
[----:B------:R-:W-:Y:S05]  /*6780*/  BRA `(.L_x_1069) ;  /* 0x0000031000007947 */ /* 0x000fea0003800000 */
.L_x_1086:
[----:B------:R-:W-:-:S13]  /*6790*/  ISETP.NE.AND P0, PT, R0, 0x1c, PT ;  /* 0x0000001c0000780c */ /* 0x000fda0003f05270 */
[----:B------:R-:W-:Y:S05]  /*67a0*/  @!P0 BRA `(.L_x_1095) ;  /* 0x000002c000008947 */ /* 0x000fea0003800000 */
[----:B------:R-:W-:-:S13]  /*67b0*/  ISETP.NE.AND P0, PT, R0, 0x1d, PT ;  /* 0x0000001d0000780c */ /* 0x000fda0003f05270 */
[----:B------:R-:W-:Y:S05]  /*67c0*/  @!P0 BRA `(.L_x_1096) ;  /* 0x0000026000008947 */ /* 0x000fea0003800000 */
[----:B------:R-:W-:-:S13]  /*67d0*/  ISETP.NE.AND P0, PT, R0, 0x2c, PT ;  /* 0x0000002c0000780c */ /* 0x000fda0003f05270 */
[----:B------:R-:W-:Y:S05]  /*67e0*/  @P0 BRA `(.L_x_1068) ;  /* 0x0000010000000947 */ /* 0x000fea0003800000 */
[----:B-----5:R-:W-:Y:S01]  /*67f0*/  HADD2.F32 R25, -RZ, R25.H0_H0 ;  /* 0x20000019ff197230 */ /* 0x020fe20000004100 */
[----:B------:R-:W-:Y:S01]  /*6800*/  PLOP3.LUT P0, PT, PT, PT, PT, 0x80, 0x0 ;  /* 0x000000000000781c */ /* 0x000fe20003f0f070 */
[----:B------:R-:W-:-:S03]  /*6810*/  IMAD.MOV.U32 R5, RZ, RZ, 0xff ;  /* 0x000000ffff057424 */ /* 0x000fc600078e00ff */
        /* <DEDUP_REMOVED lines=13> */
.L_x_1068:
        /* <DEDUP_REMOVED lines=20> */
.L_x_1096:
[----:B-----5:R-:W-:-:S06]  /*6a30*/  HADD2.F32 R4, -RZ, R25.H0_H0 ;  /* 0x20000019ff047230 */ /* 0x020fcc0000004100 */
[----:B------:R-:W0:Y:S02]  /*6a40*/  F2I.U64.TRUNC R4, R4 ;  /* 0x0000000400047311 */ /* 0x000e24000020d800 */
[----:B0-----:R0:W-:Y:S01]  /*6a50*/  STG.E.64 [R2.64], R4 ;  /* 0x0000000402007986 */ /* 0x0011e2000c101b24 */
[----:B------:R-:W-:Y:S05]  /*6a60*/  BRA `(.L_x_1069) ;  /* 0x0000003000007947 */ /* 0x000fea0003800000 */
.L_x_1095:
[----:B-----5:R-:W-:-:S06]  /*6a70*/  HADD2.F32 R25, -RZ, R25.H0_H0 ;  /* 0x20000019ff197230 */ /* 0x020fcc0000004100 */
[----:B------:R-:W0:Y:S02]  /*6a80*/  F2I.FTZ.U32.TRUNC.NTZ R25, R25 ;  /* 0x0000001900197305 */ /* 0x000e24000021f000 */
[----:B0-----:R0:W-:Y:S02]  /*6a90*/  STG.E [R2.64], R25 ;  /* 0x0000001902007986 */ /* 0x0011e4000c101924 */
.L_x_1069:
        /* <DEDUP_REMOVED lines=23> */
.L_x_1100:
[----:B------:R-:W-:-:S06]  /*6c10*/  HADD2.F32 R5, -RZ, R22.H0_H0 ;  /* 0x20000016ff057230 */ /* 0x000fcc0000004100 */
[----:B------:R-:W0:Y:S02]  /*6c20*/  F2I.S64.TRUNC R4, R5 ;  /* 0x0000000500047311 */ /* 0x000e24000020d900 */
[----:B0-----:R0:W-:Y:S01]  /*6c30*/  STG.E.U8 [R2.64], R4 ;  /* 0x0000000402007986 */ /* 0x0011e2000c101124 */
[----:B------:R-:W-:Y:S05]  /*6c40*/  BRA `(.L_x_1102) ;  /* 0x00000e4000007947 */ /* 0x000fea0003800000 */
.L_x_1099:
        /* <DEDUP_REMOVED lines=10> */
.L_x_1104:
[----:B------:R-:W-:-:S04]  /*6cf0*/  HADD2.F32 R22, -RZ, R22.H0_H0 ;  /* 0x20000016ff167230 */ /* 0x000fc80000004100 */
[----:B------:R-:W0:Y:S02]  /*6d00*/  F2I.FTZ.TRUNC.NTZ R5, R22 ;  /* 0x0000001600057305 */ /* 0x000e24000021f100 */
[----:B0-----:R0:W-:Y:S01]  /*6d10*/  STG.E [R2.64], R5 ;  /* 0x0000000502007986 */ /* 0x0011e2000c101924 */
[----:B------:R-:W-:Y:S05]  /*6d20*/  BRA `(.L_x_1102) ;  /* 0x00000d6000007947 */ /* 0x000fea0003800000 */
.L_x_1103:
[----:B------:R-:W-:-:S04]  /*6d30*/  HADD2.F32 R22, -RZ, R22.H0_H0 ;  /* 0x20000016ff167230 */ /* 0x000fc80000004100 */
[----:B------:R-:W0:Y:S02]  /*6d40*/  F2I.FTZ.TRUNC.NTZ R5, R22 ;  /* 0x0000001600057305 */ /* 0x000e24000021f100 */
[----:B0-----:R0:W-:Y:S01]  /*6d50*/  STG.E.U16 [R2.64], R5 ;  /* 0x0000000502007986 */ /* 0x0011e2000c101524 */
[----:B------:R-:W-:Y:S05]  /*6d60*/  BRA `(.L_x_1102) ;  /* 0x00000d2000007947 */ /* 0x000fea0003800000 */
.L_x_1098:
        /* <DEDUP_REMOVED lines=9> */
.L_x_1106:
[----:B------:R0:W-:Y:S01]  /*6e00*/  STG.E.U16 [R2.64], R22 ;  /* 0x0000001602007986 */ /* 0x0001e2000c101524 */
[----:B------:R-:W-:Y:S05]  /*6e10*/  BRA `(.L_x_1102) ;  /* 0x00000c7000007947 */ /* 0x000fea0003800000 */
.L_x_1105:
        /* <DEDUP_REMOVED lines=10> */
.L_x_1108:
[----:B------:R-:W-:-:S05]  /*6ec0*/  HADD2.F32 R0, -RZ, R22.H0_H0 ;  /* 0x20000016ff007230 */ /* 0x000fca0000004100 */
[----:B------:R-:W-:-:S04]  /*6ed0*/  F2FP.PACK_AB R0, RZ, R0 ;  /* 0x00000000ff00723e */ /* 0x000fc800000000ff */
[----:B------:R-:W-:-:S05]  /*6ee0*/  PRMT R0, R0, 0x5410, RZ ;  /* 0x0000541000007816 */ /* 0x000fca00000000ff */
[----:B------:R0:W-:Y:S01]  /*6ef0*/  STG.E [R2.64], R0 ;  /* 0x0000000002007986 */ /* 0x0001e2000c101924 */
[----:B------:R-:W-:Y:S05]  /*6f00*/  BRA `(.L_x_1102) ;  /* 0x00000b8000007947 */ /* 0x000fea0003800000 */
.L_x_1107:
[----:B------:R-:W-:-:S05]  /*6f10*/  HADD2.F32 R4, -RZ, R22.H0_H0 ;  /* 0x20000016ff047230 */ /* 0x000fca0000004100 */
[----:B------:R-:W-:-:S06]  /*6f20*/  FMUL.FTZ R4, R4, 1 ;  /* 0x3f80000004047820 */ /* 0x000fcc0000410000 */
[----:B------:R-:W0:Y:S02]  /*6f30*/  F2F.F64.F32 R4, R4 ;  /* 0x0000000400047310 */ /* 0x000e240000201800 */
[----:B0-----:R0:W-:Y:S01]  /*6f40*/  STG.E.64 [R2.64], R4 ;  /* 0x0000000402007986 */ /* 0x0011e2000c101b24 */
[----:B------:R-:W-:Y:S05]  /*6f50*/  BRA `(.L_x_1102) ;  /* 0x00000b3000007947 */ /* 0x000fea0003800000 */
.L_x_1097:
        /* <DEDUP_REMOVED lines=13> */
.L_x_1111:
[----:B------:R-:W-:Y:S01]  /*7030*/  HADD2.F32 R22, -RZ, R22.H0_H0 ;  /* 0x20000016ff167230 */ /* 0x000fe20000004100 */
[----:B------:R-:W-:-:S04]  /*7040*/  CS2R R6, SRZ ;  /* 0x0000000000067805 */ /* 0x000fc8000001ff00 */
[----:B------:R-:W-:-:S06]  /*7050*/  FMUL.FTZ R4, R22, 1 ;  /* 0x3f80000016047820 */ /* 0x000fcc0000410000 */
[----:B------:R-:W0:Y:S02]  /*7060*/  F2F.F64.F32 R4, R4 ;  /* 0x0000000400047310 */ /* 0x000e240000201800 */
[----:B0-----:R0:W-:Y:S01]  /*7070*/  STG.E.128 [R2.64], R4 ;  /* 0x0000000402007986 */ /* 0x0011e2000c101d24 */
[----:B------:R-:W-:Y:S05]  /*7080*/  BRA `(.L_x_1102) ;  /* 0x00000a0000007947 */ /* 0x000fea0003800000 */
.L_x_1110:
        /* <DEDUP_REMOVED lines=21> */
.L_x_1115:
[----:B------:R-:W-:Y:S05]  /*71e0*/  BSYNC B0 ;  /* 0x0000000000007941 */ /* 0x000fea0003800000 */
.L_x_1114:
[----:B------:R-:W-:-:S05]  /*71f0*/  LOP3.LUT R5, R0, R5, RZ, 0xfc, !PT ;  /* 0x0000000500057212 */ /* 0x000fca00078efcff */
[----:B------:R0:W-:Y:S01]  /*7200*/  STG.E.U8 [R2.64], R5 ;  /* 0x0000000502007986 */ /* 0x0001e2000c101124 */
[----:B------:R-:W-:Y:S05]  /*7210*/  BRA `(.L_x_1102) ;  /* 0x0000087000007947 */ /* 0x000fea0003800000 */
.L_x_1113:
        /* <DEDUP_REMOVED lines=13> */
.L_x_1117:
[----:B------:R-:W-:Y:S01]  /*72f0*/  IMAD.MOV.U32 R0, RZ, RZ, 0x7f ;  /* 0x0000007fff007424 */ /* 0x000fe200078e00ff */
[----:B------:R-:W-:-:S04]  /*7300*/  ISETP.GT.U32.AND P0, PT, R4, 0x7f800000, PT ;  /* 0x7f8000000400780c */ /* 0x000fc80003f04070 */
[----:B------:R-:W-:-:S04]  /*7310*/  SEL R0, R0, 0x7c, P0 ;  /* 0x0000007c00007807 */ /* 0x000fc80000000000 */
.L_x_1118:
[----:B------:R-:W-:Y:S05]  /*7320*/  BSYNC B0 ;  /* 0x0000000000007941 */ /* 0x000fea0003800000 */
.L_x_1116:
[----:B------:R-:W-:-:S04]  /*7330*/  LOP3.LUT R4, R5, 0x80000000, RZ, 0xc0, !PT ;  /* 0x8000000005047812 */ /* 0x000fc800078ec0ff */
[----:B------:R-:W-:-:S04]  /*7340*/  SHF.R.U32.HI R5, RZ, 0x18, R4 ;  /* 0x00000018ff057819 */ /* 0x000fc80000011604 */
[----:B------:R-:W-:-:S05]  /*7350*/  LOP3.LUT R5, R0, R5, RZ, 0xfc, !PT ;  /* 0x0000000500057212 */ /* 0x000fca00078efcff */
[----:B------:R0:W-:Y:S01]  /*7360*/  STG.E.U8 [R2.64], R5 ;  /* 0x0000000502007986 */ /* 0x0001e2000c101124 */
[----:B------:R-:W-:Y:S05]  /*7370*/  BRA `(.L_x_1102) ;  /* 0x0000071000007947 */ /* 0x000fea0003800000 */
.L_x_1112:
[----:B------:R-:W-:-:S05]  /*7380*/  HADD2.F32 R0, -RZ, R22.H0_H0 ;  /* 0x20000016ff007230 */ /* 0x000fca0000004100 */
[----:B------:R-:W-:-:S05]  /*7390*/  F2FP.BF16.PACK_AB R0, RZ, R0 ;  /* 0x00000000ff00723e */ /* 0x000fca00000010ff */
[----:B------:R0:W-:Y:S01]  /*73a0*/  STG.E.U16 [R2.64], R0 ;  /* 0x0000000002007986 */ /* 0x0001e2000c101524 */
[----:B------:R-:W-:Y:S05]  /*73b0*/  BRA `(.L_x_1102) ;  /* 0x000006d000007947 */ /* 0x000fea0003800000 */
.L_x_1109:
        /* <DEDUP_REMOVED lines=12> */
.L_x_1121:
        /* <DEDUP_REMOVED lines=17> */
.L_x_1124:
[----:B------:R-:W-:-:S04]  /*7590*/  LOP3.LUT R0, R7, 0x80000000, RZ, 0xc0, !PT ;  /* 0x8000000007007812 */ /* 0x000fc800078ec0ff */
[----:B------:R-:W-:-:S04]  /*75a0*/  SHF.R.U32.HI R5, RZ, 0x18, R0 ;  /* 0x00000018ff057819 */ /* 0x000fc80000011600 */
[----:B------:R-:W-:-:S04]  /*75b0*/  LOP3.LUT R4, R4, R5, RZ, 0xfc, !PT ;  /* 0x0000000504047212 */ /* 0x000fc800078efcff */
[----:B------:R-:W-:Y:S02]  /*75c0*/  PRMT R0, R4, 0x7610, R0 ;  /* 0x0000761004007816 */ /* 0x000fe40000000000 */
.L_x_1123:
[----:B------:R-:W-:Y:S05]  /*75d0*/  BSYNC B0 ;  /* 0x0000000000007941 */ /* 0x000fea0003800000 */
.L_x_1122:
[----:B------:R0:W-:Y:S01]  /*75e0*/  STG.E.U8 [R2.64], R0 ;  /* 0x0000000002007986 */ /* 0x0001e2000c101124 */
[----:B------:R-:W-:Y:S05]  /*75f0*/  BRA `(.L_x_1102) ;  /* 0x0000049000007947 */ /* 0x000fea0003800000 */
.L_x_1120:
        /* <DEDUP_REMOVED lines=17> */
.L_x_1127:
[----:B------:R-:W-:-:S04]  /*7710*/  LOP3.LUT R0, R7, 0x80000000, RZ, 0xc0, !PT ;  /* 0x8000000007007812 */ /* 0x000fc800078ec0ff */
[----:B------:R-:W-:-:S04]  /*7720*/  SHF.R.U32.HI R5, RZ, 0x18, R0 ;  /* 0x00000018ff057819 */ /* 0x000fc80000011600 */
[----:B------:R-:W-:-:S04]  /*7730*/  LOP3.LUT R4, R4, R5, RZ, 0xfc, !PT ;  /* 0x0000000504047212 */ /* 0x000fc800078efcff */
[----:B------:R-:W-:Y:S02]  /*7740*/  PRMT R0, R4, 0x7610, R0 ;  /* 0x0000761004007816 */ /* 0x000fe40000000000 */
.L_x_1126:
[----:B------:R-:W-:Y:S05]  /*7750*/  BSYNC B0 ;  /* 0x0000000000007941 */ /* 0x000fea0003800000 */
.L_x_1125:
[----:B------:R0:W-:Y:S01]  /*7760*/  STG.E.U8 [R2.64], R0 ;  /* 0x0000000002007986 */ /* 0x0001e2000c101124 */
[----:B------:R-:W-:Y:S05]  /*7770*/  BRA `(.L_x_1102) ;  /* 0x0000031000007947 */ /* 0x000fea0003800000 */
.L_x_1119:
        /* <DEDUP_REMOVED lines=22> */
.L_x_1101:
        /* <DEDUP_REMOVED lines=20> */
.L_x_1129:
[----:B------:R-:W-:-:S06]  /*7a20*/  HADD2.F32 R4, -RZ, R22.H0_H0 ;  /* 0x20000016ff047230 */ /* 0x000fcc0000004100 */
[----:B------:R-:W0:Y:S02]  /*7a30*/  F2I.U64.TRUNC R4, R4 ;  /* 0x0000000400047311 */ /* 0x000e24000020d800 */
[----:B0-----:R0:W-:Y:S01]  /*7a40*/  STG.E.64 [R2.64], R4 ;  /* 0x0000000402007986 */ /* 0x0011e2000c101b24 */
[----:B------:R-:W-:Y:S05]  /*7a50*/  BRA `(.L_x_1102) ;  /* 0x0000003000007947 */ /* 0x000fea0003800000 */
.L_x_1128:
[----:B------:R-:W-:-:S04]  /*7a60*/  HADD2.F32 R22, -RZ, R22.H0_H0 ;  /* 0x20000016ff167230 */ /* 0x000fc80000004100 */
[----:B------:R-:W0:Y:S02]  /*7a70*/  F2I.FTZ.U32.TRUNC.NTZ R5, R22 ;  /* 0x0000001600057305 */ /* 0x000e24000021f000 */
[----:B0-----:R0:W-:Y:S02]  /*7a80*/  STG.E [R2.64], R5 ;  /* 0x0000000502007986 */ /* 0x0011e4000c101924 */
.L_x_1102:
[----:B------:R-:W-:Y:S02]  /*7a90*/  IADD3 R19, R19, 0x80, RZ ;  /* 0x0000008013137810 */ /* 0x000fe40007ffe0ff */
.L_x_1063:
[----:B------:R-:W-:Y:S05]  /*7aa0*/  BSYNC B6 ;  /* 0x0000000000067941 */ /* 0x000fea0003800000 */
.L_x_1062:
        /* <DEDUP_REMOVED lines=19> */
[----:B0-----:R-:W-:Y:S01]  /*7be0*/  STG.E.U8 [R2.64], R23 ;  /* 0x0000001702007986 */ /* 0x001fe2000c101124 */
[----:B------:R-:W-:Y:S05]  /*7bf0*/  EXIT ;  /* 0x000000000000794d */ /* 0x000fea0003800000 */
.L_x_1133:
[----:B-----5:R-:W-:-:S06]  /*7c00*/  HADD2.F32 R5, -RZ, R23.H0_H0 ;  /* 0x20000017ff057230 */ /* 0x020fcc0000004100 */
[----:B------:R-:W0:Y:S02]  /*7c10*/  F2I.S64.TRUNC R4, R5 ;  /* 0x0000000500047311 */ /* 0x000e24000020d900 */
[----:B0-----:R-:W-:Y:S01]  /*7c20*/  STG.E.U8 [R2.64], R4 ;  /* 0x0000000402007986 */ /* 0x001fe2000c101124 */
[----:B------:R-:W-:Y:S05]  /*7c30*/  EXIT ;  /* 0x000000000000794d */ /* 0x000fea0003800000 */
.L_x_1132:
        /* <DEDUP_REMOVED lines=8> */
[----:B0-----:R-:W-:Y:S01]  /*7cc0*/  STG.E.64 [R2.64], R4 ;  /* 0x0000000402007986 */ /* 0x001fe2000c101b24 */
[----:B------:R-:W-:Y:S05]  /*7cd0*/  EXIT ;  /* 0x000000000000794d */ /* 0x000fea0003800000 */
.L_x_1136:
[----:B-----5:R-:W-:-:S06]  /*7ce0*/  HADD2.F32 R23, -RZ, R23.H0_H0 ;  /* 0x20000017ff177230 */ /* 0x020fcc0000004100 */
[----:B------:R-:W0:Y:S02]  /*7cf0*/  F2I.FTZ.TRUNC.NTZ R23, R23 ;  /* 0x0000001700177305 */ /* 0x000e24000021f100 */
[----:B0-----:R-:W-:Y:S01]  /*7d00*/  STG.E [R2.64], R23 ;  /* 0x0000001702007986 */ /* 0x001fe2000c101924 */
[----:B------:R-:W-:Y:S05]  /*7d10*/  EXIT ;  /* 0x000000000000794d */ /* 0x000fea0003800000 */
.L_x_1135:
[----:B-----5:R-:W-:-:S06]  /*7d20*/  HADD2.F32 R23, -RZ, R23.H0_H0 ;  /* 0x20000017ff177230 */ /* 0x020fcc0000004100 */
[----:B------:R-:W0:Y:S02]  /*7d30*/  F2I.FTZ.TRUNC.NTZ R23, R23 ;  /* 0x0000001700177305 */ /* 0x000e24000021f100 */
[----:B0-----:R-:W-:Y:S01]  /*7d40*/  STG.E.U16 [R2.64], R23 ;  /* 0x0000001702007986 */ /* 0x001fe2000c101524 */
[----:B------:R-:W-:Y:S05]  /*7d50*/  EXIT ;  /* 0x000000000000794d */ /* 0x000fea0003800000 */
.L_x_1131:
[----:B------:R-:W-:-:S13]  /*7d60*/  ISETP.GT.AND P0, PT, R0, 0x6, PT ;  /* 0x000000060000780c */ /* 0x000fda0003f04270 */
[----:B------:R-:W-:Y:S05]  /*7d70*/  @P0 BRA `(.L_x_1137) ;  /* 0x0000009000000947 */ /* 0x000fea0003800000 */
[----:B------:R-:W-:-:S13]  /*7d80*/  ISETP.NE.AND P0, PT, R0, 0x5, PT ;  /* 0x000000050000780c */ /* 0x000fda0003f05270 */
[----:B------:R-:W-:Y:S05]  /*7d90*/  @!P0 BRA `(.L_x_1138) ;  /* 0x0000005000008947 */ /* 0x000fea0003800000 */
[----:B------:R-:W-:-:S13]  /*7da0*/  ISETP.NE.AND P0, PT, R0, 0x6, PT ;  /* 0x000000060000780c */ /* 0x000fda0003f05270 */
[----:B------:R-:W-:Y:S05]  /*7db0*/  @P0 BRA `(.L_x_1134) ;  /* 0x00000b1000000947 */ /* 0x000fea0003800000 */
[----:B-----5:R-:W-:-:S05]  /*7dc0*/  HADD2.F32 R23, -RZ, R23.H0_H0 ;  /* 0x20000017ff177230 */ /* 0x020fca0000004100 */
[----:B------:R-:W-:Y:S01]  /*7dd0*/  STG.E [R2.64], R23 ;  /* 0x0000001702007986 */ /* 0x000fe2000c101924 */
[----:B------:R-:W-:Y:S05]  /*7de0*/  EXIT ;  /* 0x000000000000794d */ /* 0x000fea0003800000 */
.L_x_1138:
[----:B-----5:R-:W-:Y:S01]  /*7df0*/  STG.E.U16 [R2.64], R23 ;  /* 0x0000001702007986 */ /* 0x020fe2000c101524 */
[----:B------:R-:W-:Y:S05]  /*7e00*/  EXIT ;  /* 0x000000000000794d */ /* 0x000fea0003800000 */
.L_x_1137:
        /* <DEDUP_REMOVED lines=8> */
[----:B------:R-:W-:Y:S01]  /*7e90*/  STG.E.64 [R2.64], R4 ;  /* 0x0000000402007986 */ /* 0x000fe2000c101b24 */
[----:B------:R-:W-:Y:S05]  /*7ea0*/  EXIT ;  /* 0x000000000000794d */ /* 0x000fea0003800000 */
.L_x_1140:
[----:B-----5:R-:W-:-:S05]  /*7eb0*/  HADD2.F32 R0, -RZ, R23.H0_H0 ;  /* 0x20000017ff007230 */ /* 0x020fca0000004100 */
[----:B------:R-:W-:-:S04]  /*7ec0*/  F2FP.PACK_AB R0, RZ, R0 ;  /* 0x00000000ff00723e */ /* 0x000fc800000000ff */
[----:B------:R-:W-:-:S05]  /*7ed0*/  PRMT R0, R0, 0x5410, RZ ;  /* 0x0000541000007816 */ /* 0x000fca00000000ff */
[----:B------:R-:W-:Y:S01]  /*7ee0*/  STG.E [R2.64], R0 ;  /* 0x0000000002007986 */ /* 0x000fe2000c101924 */
[----:B------:R-:W-:Y:S05]  /*7ef0*/  EXIT ;  /* 0x000000000000794d */ /* 0x000fea0003800000 */
.L_x_1139:
[----:B-----5:R-:W-:-:S05]  /*7f00*/  HADD2.F32 R4, -RZ, R23.H0_H0 ;  /* 0x20000017ff047230 */ /* 0x020fca0000004100 */
[----:B------:R-:W-:-:S06]  /*7f10*/  FMUL.FTZ R4, R4, 1 ;  /* 0x3f80000004047820 */ /* 0x000fcc0000410000 */
[----:B------:R-:W0:Y:S02]  /*7f20*/  F2F.F64.F32 R4, R4 ;  /* 0x0000000400047310 */ /* 0x000e240000201800 */
[----:B0-----:R-:W-:Y:S01]  /*7f30*/  STG.E.64 [R2.64], R4 ;  /* 0x0000000402007986 */ /* 0x001fe2000c101b24 */
[----:B------:R-:W-:Y:S05]  /*7f40*/  EXIT ;  /* 0x000000000000794d */ /* 0x000fea0003800000 */
.L_x_1130:
        /* <DEDUP_REMOVED lines=11> */
[----:B------:R-:W-:Y:S01]  /*8000*/  STG.E.U8 [R2.64], R5 ;  /* 0x0000000502007986 */ /* 0x000fe2000c101124 */
[----:B------:R-:W-:Y:S05]  /*8010*/  EXIT ;  /* 0x000000000000794d */ /* 0x000fea0003800000 */
.L_x_1143:
[----:B-----5:R-:W-:Y:S01]  /*8020*/  HADD2.F32 R23, -RZ, R23.H0_H0 ;  /* 0x20000017ff177230 */ /* 0x020fe20000004100 */
[----:B------:R-:W-:-:S04]  /*8030*/  CS2R R6, SRZ ;  /* 0x0000000000067805 */ /* 0x000fc8000001ff00 */
[----:B------:R-:W-:-:S06]  /*8040*/  FMUL.FTZ R4, R23, 1 ;  /* 0x3f80000017047820 */ /* 0x000fcc0000410000 */
[----:B------:R-:W0:Y:S02]  /*8050*/  F2F.F64.F32 R4, R4 ;  /* 0x0000000400047310 */ /* 0x000e240000201800 */
[----:B0-----:R-:W-:Y:S01]  /*8060*/  STG.E.128 [R2.64], R4 ;  /* 0x0000000402007986 */ /* 0x001fe2000c101d24 */
[----:B------:R-:W-:Y:S05]  /*8070*/  EXIT ;  /* 0x000000000000794d */ /* 0x000fea0003800000 */
.L_x_1142:
        /* <DEDUP_REMOVED lines=21> */
.L_x_1147:
[----:B------:R-:W-:Y:S05]  /*81d0*/  BSYNC B0 ;  /* 0x0000000000007941 */ /* 0x000fea0003800000 */
.L_x_1146:
[----:B------:R-:W-:-:S05]  /*81e0*/  LOP3.LUT R5, R0, R5, RZ, 0xfc, !PT ;  /* 0x0000000500057212 */ /* 0x000fca00078efcff */
[----:B------:R-:W-:Y:S01]  /*81f0*/  STG.E.U8 [R2.64], R5 ;  /* 0x0000000502007986 */ /* 0x000fe2000c101124 */
[----:B------:R-:W-:Y:S05]  /*8200*/  EXIT ;  /* 0x000000000000794d */ /* 0x000fea0003800000 */
.L_x_1145:
        /* <DEDUP_REMOVED lines=13> */
.L_x_1149:
[----:B------:R-:W-:Y:S01]  /*82e0*/  IMAD.MOV.U32 R0, RZ, RZ, 0x7f ;  /* 0x0000007fff007424 */ /* 0x000fe200078e00ff */
[----:B------:R-:W-:-:S04]  /*82f0*/  ISETP.GT.U32.AND P0, PT, R4, 0x7f800000, PT ;  /* 0x7f8000000400780c */ /* 0x000fc80003f04070 */
[----:B------:R-:W-:-:S04]  /*8300*/  SEL R0, R0, 0x7c, P0 ;  /* 0x0000007c00007807 */ /* 0x000fc80000000000 */
.L_x_1150:
[----:B------:R-:W-:Y:S05]  /*8310*/  BSYNC B0 ;  /* 0x0000000000007941 */ /* 0x000fea0003800000 */
.L_x_1148:
[----:B------:R-:W-:-:S04]  /*8320*/  LOP3.LUT R4, R23, 0x80000000, RZ, 0xc0, !PT ;  /* 0x8000000017047812 */ /* 0x000fc800078ec0ff */
[----:B------:R-:W-:-:S04]  /*8330*/  SHF.R.U32.HI R5, RZ, 0x18, R4 ;  /* 0x00000018ff057819 */ /* 0x000fc80000011604 */
[----:B------:R-:W-:-:S05]  /*8340*/  LOP3.LUT R5, R0, R5, RZ, 0xfc, !PT ;  /* 0x0000000500057212 */ /* 0x000fca00078efcff */
[----:B------:R-:W-:Y:S01]  /*8350*/  STG.E.U8 [R2.64], R5 ;  /* 0x0000000502007986 */ /* 0x000fe2000c101124 */
[----:B------:R-:W-:Y:S05]  /*8360*/  EXIT ;  /* 0x000000000000794d */ /* 0x000fea0003800000 */
.L_x_1144:
[----:B-----5:R-:W-:-:S05]  /*8370*/  HADD2.F32 R0, -RZ, R23.H0_H0 ;  /* 0x20000017ff007230 */ /* 0x020fca0000004100 */
[----:B------:R-:W-:-:S05]  /*8380*/  F2FP.BF16.PACK_AB R0, RZ, R0 ;  /* 0x00000000ff00723e */ /* 0x000fca00000010ff */
[----:B------:R-:W-:Y:S01]  /*8390*/  STG.E.U16 [R2.64], R0 ;  /* 0x0000000002007986 */ /* 0x000fe2000c101524 */
[----:B------:R-:W-:Y:S05]  /*83a0*/  EXIT ;  /* 0x000000000000794d */ /* 0x000fea0003800000 */
.L_x_1141:
        /* <DEDUP_REMOVED lines=10> */
[----:B0-----:R-:W-:Y:S01]  /*8450*/  STG.E.U16 [R2.64], R5 ;  /* 0x0000000502007986 */ /* 0x001fe2000c101524 */
[----:B------:R-:W-:Y:S05]  /*8460*/  EXIT ;  /* 0x000000000000794d */ /* 0x000fea0003800000 */
.L_x_1153:
        /* <DEDUP_REMOVED lines=17> */
.L_x_1156:
[----:B------:R-:W-:-:S04]  /*8580*/  LOP3.LUT R0, R23, 0x80000000, RZ, 0xc0, !PT ;  /* 0x8000000017007812 */ /* 0x000fc800078ec0ff */
[----:B------:R-:W-:-:S04]  /*8590*/  SHF.R.U32.HI R5, RZ, 0x18, R0 ;  /* 0x00000018ff057819 */ /* 0x000fc80000011600 */
[----:B------:R-:W-:-:S04]  /*85a0*/  LOP3.LUT R4, R4, R5, RZ, 0xfc, !PT ;  /* 0x0000000504047212 */ /* 0x000fc800078efcff */
[----:B------:R-:W-:Y:S02]  /*85b0*/  PRMT R0, R4, 0x7610, R0 ;  /* 0x0000761004007816 */ /* 0x000fe40000000000 */
.L_x_1155:
[----:B------:R-:W-:Y:S05]  /*85c0*/  BSYNC B0 ;  /* 0x0000000000007941 */ /* 0x000fea0003800000 */
.L_x_1154:
[----:B------:R-:W-:Y:S01]  /*85d0*/  STG.E.U8 [R2.64], R0 ;  /* 0x0000000002007986 */ /* 0x000fe2000c101124 */
[----:B------:R-:W-:Y:S05]  /*85e0*/  EXIT ;  /* 0x000000000000794d */ /* 0x000fea0003800000 */
.L_x_1152:
        /* <DEDUP_REMOVED lines=17> */
.L_x_1159:
[----:B------:R-:W-:-:S04]  /*8700*/  LOP3.LUT R0, R23, 0x80000000, RZ, 0xc0, !PT ;  /* 0x8000000017007812 */ /* 0x000fc800078ec0ff */
[----:B------:R-:W-:-:S04]  /*8710*/  SHF.R.U32.HI R5, RZ, 0x18, R0 ;  /* 0x00000018ff057819 */ /* 0x000fc80000011600 */
[----:B------:R-:W-:-:S04]  /*8720*/  LOP3.LUT R4, R4, R5, RZ, 0xfc, !PT ;  /* 0x0000000504047212 */ /* 0x000fc800078efcff */
[----:B------:R-:W-:Y:S02]  /*8730*/  PRMT R0, R4, 0x7610, R0 ;  /* 0x0000761004007816 */ /* 0x000fe40000000000 */
.L_x_1158:
[----:B------:R-:W-:Y:S05]  /*8740*/  BSYNC B0 ;  /* 0x0000000000007941 */ /* 0x000fea0003800000 */
.L_x_1157:
[----:B------:R-:W-:Y:S01]  /*8750*/  STG.E.U8 [R2.64], R0 ;  /* 0x0000000002007986 */ /* 0x000fe2000c101124 */
[----:B------:R-:W-:Y:S05]  /*8760*/  EXIT ;  /* 0x000000000000794d */ /* 0x000fea0003800000 */
.L_x_1151:
        /* <DEDUP_REMOVED lines=22> */
.L_x_1134:
        /* <DEDUP_REMOVED lines=20> */
.L_x_1161:
[----:B-----5:R-:W-:-:S06]  /*8a10*/  HADD2.F32 R4, -RZ, R23.H0_H0 ;  /* 0x20000017ff047230 */ /* 0x020fcc0000004100 */
[----:B------:R-:W0:Y:S02]  /*8a20*/  F2I.U64.TRUNC R4, R4 ;  /* 0x0000000400047311 */ /* 0x000e24000020d800 */
[----:B0-----:R-:W-:Y:S01]  /*8a30*/  STG.E.64 [R2.64], R4 ;  /* 0x0000000402007986 */ /* 0x001fe2000c101b24 */
[----:B------:R-:W-:Y:S05]  /*8a40*/  EXIT ;  /* 0x000000000000794d */ /* 0x000fea0003800000 */
.L_x_1160:
[----:B-----5:R-:W-:-:S06]  /*8a50*/  HADD2.F32 R23, -RZ, R23.H0_H0 ;  /* 0x20000017ff177230 */ /* 0x020fcc0000004100 */
[----:B------:R-:W0:Y:S02]  /*8a60*/  F2I.FTZ.U32.TRUNC.NTZ R23, R23 ;  /* 0x0000001700177305 */ /* 0x000e24000021f000 */
[----:B0-----:R-:W-:Y:S01]  /*8a70*/  STG.E [R2.64], R23 ;  /* 0x0000001702007986 */ /* 0x001fe2000c101924 */
[----:B------:R-:W-:Y:S05]  /*8a80*/  EXIT ;  /* 0x000000000000794d */ /* 0x000fea0003800000 */
.L_x_1162:
        /* <DEDUP_REMOVED lines=15> */
.L_x_2519:


//--------------------- .text._ZN2at6native18elementwise_kernelILi128ELi4EZNS0_22gpu_kernel_impl_nocastIZZZNS0_16cosh_kernel_cudaERNS_18TensorIteratorBaseEENKUlvE0_clEvENKUlvE1_clEvEUlN3c104HalfEE_EEvS4_RKT_EUliE_EEviT1_ --------------------------
	.section	.text._ZN2at6native18elementwise_kernelILi128ELi4EZNS0_22gpu_kernel_impl_nocastIZZZNS0_16cosh_kernel_cudaERNS_18TensorIteratorBaseEENKUlvE0_clEvENKUlvE1_clEvEUlN3c104HalfEE_EEvS4_RKT_EUliE_EEviT1_,"ax",@progbits
	.sectioninfo	@"SHI_REGISTERS=12"
	.align	128
        .global         _ZN2at6native18elementwise_kernelILi128ELi4EZNS0_22gpu_kernel_impl_nocastIZZZNS0_16cosh_kernel_cudaERNS_18TensorIteratorBaseEENKUlvE0_clEvENKUlvE1_clEvEUlN3c104HalfEE_EEvS4_RKT_EUliE_EEviT1_
        .type           _ZN2at6native18elementwise_kernelILi128ELi4EZNS0_22gpu_kernel_impl_nocastIZZZNS0_16cosh_kernel_cudaERNS_18TensorIteratorBaseEENKUlvE0_clEvENKUlvE1_clEvEUlN3c104HalfEE_EEvS4_RKT_EUliE_EEviT1_,@function
        .size           _ZN2at6native18elementwise_kernelILi128ELi4EZNS0_22gpu_kernel_impl_nocastIZZZNS0_16cosh_kernel_cudaERNS_18TensorIteratorBaseEENKUlvE0_clEvENKUlvE1_clEvEUlN3c104HalfEE_EEvS4_RKT_EUliE_EEviT1_,(.L_x_2520 - _ZN2at6native18elementwise_kernelILi128ELi4EZNS0_22gpu_kernel_impl_nocastIZZZNS0_16cosh_kernel_cudaERNS_18TensorIteratorBaseEENKUlvE0_clEvENKUlvE1_clEvEUlN3c104HalfEE_EEvS4_RKT_EUliE_EEviT1_)
        .other          _ZN2at6native18elementwise_kernelILi128ELi4EZNS0_22gpu_kernel_impl_nocastIZZZNS0_16cosh_kernel_cudaERNS_18TensorIteratorBaseEENKUlvE0_clEvENKUlvE1_clEvEUlN3c104HalfEE_EEvS4_RKT_EUliE_EEviT1_,@"STO_CUDA_ENTRY STV_DEFAULT"
_ZN2at6native18elementwise_kernelILi128ELi4EZNS0_22gpu_kernel_impl_nocastIZZZNS0_16cosh_kernel_cudaERNS_18TensorIteratorBaseEENKUlvE0_clEvENKUlvE1_clEvEUlN3c104HalfEE_EEvS4_RKT_EUliE_EEviT1_:
.text._ZN2at6native18elementwise_kernelILi128ELi4EZNS0_22gpu_kernel_impl_nocastIZZZNS0_16cosh_kernel_cudaERNS_18TensorIteratorBaseEENKUlvE0_clEvENKUlvE1_clEvEUlN3c104HalfEE_EEvS4_RKT_EUliE_EEviT1_:
        /* <DEDUP_REMOVED lines=223> */
[----:B------:R-:W-:Y:S01]  /*0df0*/  SHF.R.U32.HI R7, RZ, c[0x0][0x288], R6 ;  /* 0x0000a200ff077a19 */ /* 0x000fe20000011606 */
[----:B------:R-:W-:-:S03]  /*0e00*/  @P0 IMAD.MOV.U32 R6, RZ, RZ, RZ ;  /* 0x000000ffff060224 */ /* 0x000fc600078e00ff */
[C---:B------:R-:W-:Y:S01]  /*0e10*/  IADD3 R9, -R7.reuse, RZ, RZ ;  /* 0x000000ff07097210 */ /* 0x040fe20007ffe1ff */
        /* <DEDUP_REMOVED lines=9> */
.L_x_1165:
[----:B------:R-:W-:-:S04]  /*0eb0*/  IADD3 R4, P0, R3, c[0x0][0x368], RZ ;  /* 0x0000da0003047a10 */ /* 0x000fc80007f1e0ff */
[----:B------:R-:W-:-:S05]  /*0ec0*/  IADD3.X R5, RZ, c[0x0][0x36c], RZ, P0, !PT ;  /* 0x0000db00ff057a10 */ /* 0x000fca00007fe4ff */
[----:B------:R-:W2:Y:S01]  /*0ed0*/  LDG.E.U16 R4, [R4.64] ;  /* 0x0000000404047981 */ /* 0x000ea2000c1e1500 */
[----:B------:R-:W-:Y:S02]  /*0ee0*/  MOV R7, 0x42fc0000 ;  /* 0x42fc000000077802 */ /* 0x000fe40000000f00 */
[----:B------:R-:W-:Y:S01]  /*0ef0*/  IADD3 R0, R0, 0x80, RZ ;  /* 0x0000008000007810 */ /* 0x000fe20007ffe0ff */
[----:B--2---:R-:W-:-:S05]  /*0f00*/  HADD2.F32 R3, -RZ, R4.H0_H0 ;  /* 0x20000004ff037230 */ /* 0x004fca0000004100 */
        /* <DEDUP_REMOVED lines=16> */
[----:B------:R-:W-:Y:S02]  /*1010*/  F2FP.PACK_AB R4, RZ, R3 ;  /* 0x00000003ff04723e */ /* 0x000fe400000000ff */
[----:B------:R-:W-:-:S05]  /*1020*/  IADD3.X R3, RZ, c[0x0][0x364], RZ, P0, !PT ;  /* 0x0000d900ff037a10 */ /* 0x000fca00007fe4ff */
[----:B------:R0:W-:Y:S02]  /*1030*/  STG.E.U16 [R2.64], R4 ;  /* 0x0000000402007986 */ /* 0x0001e4000c101504 */
.L_x_1164:
[----:B------:R-:W-:Y:S05]  /*1040*/  BSYNC B0 ;  /* 0x0000000000007941 */ /* 0x000fea0003800000 */
.L_x_1163:
[----:B------:R-:W-:Y:S01]  /*1050*/  ISETP.GE.AND P0, PT, R0, c[0x0][0x160], PT ;  /* 0x0000580000007a0c */ /* 0x000fe20003f06270 */
[----:B------:R-:W-:-:S12]  /*1060*/  BSSY B0, `(.L_x_1166) ;  /* 0x00001fc000007945 */ /* 0x000fd80003800000 */
[----:B------:R-:W-:Y:S05]  /*1070*/  @P0 BRA `(.L_x_1167) ;  /* 0x00001fa000000947 */ /* 0x000fea0003800000 */
        /* <DEDUP_REMOVED lines=227> */
.L_x_1168:
        /* <DEDUP_REMOVED lines=23> */
[----:B------:R-:W-:Y:S02]  /*2020*/  IADD3.X R3, RZ, c[0x0][0x364], RZ, P0, !PT ;  /* 0x0000d900ff037a10 */ /* 0x000fe400007fe4ff */
[----:B------:R-:W-:-:S03]  /*2030*/  ISETP.GE.AND P0, PT, R0, c[0x0][0x160], PT ;  /* 0x0000580000007a0c */ /* 0x000fc60003f06270 */
[----:B------:R0:W-:Y:S10]  /*2040*/  STG.E.U16 [R2.64], R4 ;  /* 0x0000000402007986 */ /* 0x0001f4000c101504 */
        /* <DEDUP_REMOVED lines=228> */
.L_x_1169:
        /* <DEDUP_REMOVED lines=25> */
.L_x_1167:
[----:B------:R-:W-:Y:S05]  /*3020*/  BSYNC B0 ;  /* 0x0000000000007941 */ /* 0x000fea0003800000 */
.L_x_1166:
[----:B------:R-:W-:-:S13]  /*3030*/  ISETP.GE.AND P0, PT, R0, c[0x0][0x160], PT ;  /* 0x0000580000007a0c */ /* 0x000fda0003f06270 */
[----:B------:R-:W-:Y:S05]  /*3040*/  @P0 EXIT ;  /* 0x000000000000094d */ /* 0x000fea0003800000 */
        /* <DEDUP_REMOVED lines=227> */
.L_x_1170:
[----:B------:R-:W-:-:S04]  /*3e80*/  IADD3 R4, P0, R3, c[0x0][0x368], RZ ;  /* 0x0000da0003047a10 */ /* 0x000fc80007f1e0ff */
[----:B------:R-:W-:-:S05]  /*3e90*/  IADD3.X R5, RZ, c[0x0][0x36c], RZ, P0, !PT ;  /* 0x0000db00ff057a10 */ /* 0x000fca00007fe4ff */
[----:B------:R-:W2:Y:S01]  /*3ea0*/  LDG.E.U16 R4, [R4.64] ;  /* 0x0000000404047981 */ /* 0x000ea2000c1e1500 */
[----:B------:R-:W-:Y:S01]  /*3eb0*/  MOV R6, 0x42fc0000 ;  /* 0x42fc000000067802 */ /* 0x000fe20000000f00 */
[----:B--2---:R-:W-:-:S05]  /*3ec0*/  HADD2.F32 R0, -RZ, R4.H0_H0 ;  /* 0x20000004ff007230 */ /* 0x004fca0000004100 */
        /* <DEDUP_REMOVED lines=17> */
[----:B------:R-:W-:-:S05]  /*3fe0*/  F2FP.PACK_AB R4, RZ, R4 ;  /* 0x00000004ff04723e */ /* 0x000fca00000000ff */
[----:B------:R-:W-:Y:S01]  /*3ff0*/  STG.E.U16 [R2.64], R4 ;  /* 0x0000000402007986 */ /* 0x000fe2000c101504 */
[----:B------:R-:W-:Y:S05]  /*4000*/  EXIT ;  /* 0x000000000000794d */ /* 0x000fea0003800000 */
.L_x_1171:
        /* <DEDUP_REMOVED lines=15> */
.L_x_2520:


//--------------------- .text._ZN2at6native27unrolled_elementwise_kernelIZZZNS0_16cosh_kernel_cudaERNS_18TensorIteratorBaseEENKUlvE0_clEvENKUlvE1_clEvEUlN3c104HalfEE_St5arrayIPcLm2EELi4E23TrivialOffsetCalculatorILi1EjESD_NS0_6memory15LoadWithoutCastENSE_16StoreWithoutCastEEEviT_T0_T2_T3_T4_T5_ --------------------------
	.section	.text._ZN2at6native27unrolled_elementwise_kernelIZZZNS0_16cosh_kernel_cudaERNS_18TensorIteratorBaseEENKUlvE0_clEvENKUlvE1_clEvEUlN3c104HalfEE_St5arrayIPcLm2EELi4E23TrivialOffsetCalculatorILi1EjESD_NS0_6memory15LoadWithoutCastENSE_16StoreWithoutCastEEEviT_T0_T2_T3_T4_T5_,"ax",@progbits
	.sectioninfo	@"SHI_REGISTERS=24"
	.align	128
        .global         _ZN2at6native27unrolled_elementwise_kernelIZZZNS0_16cosh_kernel_cudaERNS_18TensorIteratorBaseEENKUlvE0_clEvENKUlvE1_clEvEUlN3c104HalfEE_St5arrayIPcLm2EELi4E23TrivialOffsetCalculatorILi1EjESD_NS0_6memory15LoadWithoutCastENSE_16StoreWithoutCastEEEviT_T0_T2_T3_T4_T5_
        .type           _ZN2at6native27unrolled_elementwise_kernelIZZZNS0_16cosh_kernel_cudaERNS_18TensorIteratorBaseEENKUlvE0_clEvENKUlvE1_clEvEUlN3c104HalfEE_St5arrayIPcLm2EELi4E23TrivialOffsetCalculatorILi1EjESD_NS0_6memory15LoadWithoutCastENSE_16StoreWithoutCastEEEviT_T0_T2_T3_T4_T5_,@function
        .size           _ZN2at6native27unrolled_elementwise_kernelIZZZNS0_16cosh_kernel_cudaERNS_18TensorIteratorBaseEENKUlvE0_clEvENKUlvE1_clEvEUlN3c104HalfEE_St5arrayIPcLm2EELi4E23TrivialOffsetCalculatorILi1EjESD_NS0_6memory15LoadWithoutCastENSE_16StoreWithoutCastEEEviT_T0_T2_T3_T4_T5_,(.L_x_2521 - _ZN2at6native27unrolled_elementwise_kernelIZZZNS0_16cosh_kernel_cudaERNS_18TensorIteratorBaseEENKUlvE0_clEvENKUlvE1_clEvEUlN3c104HalfEE_St5arrayIPcLm2EELi4E23TrivialOffsetCalculatorILi1EjESD_NS0_6memory15LoadWithoutCastENSE_16StoreWithoutCastEEEviT_T0_T2_T3_T4_T5_)
        .other          _ZN2at6native27unrolled_elementwise_kernelIZZZNS0_16cosh_kernel_cudaERNS_18TensorIteratorBaseEENKUlvE0_clEvENKUlvE1_clEvEUlN3c104HalfEE_St5arrayIPcLm2EELi4E23TrivialOffsetCalculatorILi1EjESD_NS0_6memory15LoadWithoutCastENSE_16StoreWithoutCastEEEviT_T0_T2_T3_T4_T5_,@"STO_CUDA_ENTRY STV_DEFAULT"
_ZN2at6native27unrolled_elementwise_kernelIZZZNS0_16cosh_kernel_cudaERNS_18TensorIteratorBaseEENKUlvE0_clEvENKUlvE1_clEvEUlN3c104HalfEE_St5arrayIPcLm2EELi4E23TrivialOffsetCalculatorILi1EjESD_NS0_6memory15LoadWithoutCastENSE_16StoreWithoutCastEEEviT_T0_T2_T3_T4_T5_:
.text._ZN2at6native27unrolled_elementwise_kernelIZZZNS0_16cosh_kernel_cudaERNS_18TensorIteratorBaseEENKUlvE0_clEvENKUlvE1_clEvEUlN3c104HalfEE_St5arrayIPcLm2EELi4E23TrivialOffsetCalculatorILi1EjESD_NS0_6memory15LoadWithoutCastENSE_16StoreWithoutCastEEEviT_T0_T2_T3_T4_T5_:
[----:B------:R-:W-:Y:S02]  /*0000*/  MOV R1, c[0x0][0x28] ;  /* 0x00000a0000017a02 */ /* 0x000fe40000000f00 */
[----:B------:R-:W0:Y:S01]  /*0010*/  S2R R0, SR_CTAID.X ;  /* 0x0000000000007919 */ /* 0x000e220000002500 */
[----:B------:R-:W-:Y:S01]  /*0020*/  IMAD.MOV.U32 R3, RZ, RZ, -0x200 ;  /* 0xfffffe00ff037424 */ /* 0x000fe200078e00ff */
[----:B------:R-:W-:Y:S01]  /*0030*/  PRMT R7, RZ, 0x7610, R7 ;  /* 0x00007610ff077816 */ /* 0x000fe20000000007 */
[----:B------:R-:W-:Y:S01]  /*0040*/  ULDC.64 UR4, c[0x0][0x118] ;  /* 0x0000460000047ab9 */ /* 0x000fe20000000a00 */
[----:B------:R-:W1:Y:S01]  /*0050*/  S2R R5, SR_TID.X ;  /* 0x0000000000057919 */ /* 0x000e620000002100 */
[----:B------:R-:W-:Y:S02]  /*0060*/  PRMT R8, RZ, 0x7610, R8 ;  /* 0x00007610ff087816 */ /* 0x000fe40000000008 */
[----:B------:R-:W-:Y:S01]  /*0070*/  PRMT R6, RZ, 0x7610, R6 ;  /* 0x00007610ff067816 */ /* 0x000fe20000000006 */
[----:B0-----:R-:W-:Y:S01]  /*0080*/  IMAD R2, R0, R3, c[0x0][0x160] ;  /* 0x0000580000027624 */ /* 0x001fe200078e0203 */
[----:B-1----:R-:W-:-:S04]  /*0090*/  MOV R3, R5 ;  /* 0x0000000500037202 */ /* 0x002fc80000000f00 */
[----:B------:R-:W-:-:S13]  /*00a0*/  ISETP.GE.AND P0, PT, R5, R2, PT ;  /* 0x000000020500720c */ /* 0x000fda0003f06270 */
[----:B------:R-:W-:-:S04]  /*00b0*/  @!P0 IADD3 R5, R3, 0x80, RZ ;  /* 0x0000008003058810 */ /* 0x000fc80007ffe0ff */
[----:B------:R-:W-:-:S13]  /*00c0*/  ISETP.GE.AND P1, PT, R5, R2, PT ;  /* 0x000000020500720c */ /* 0x000fda0003f26270 */
[----:B------:R-:W-:Y:S01]  /*00d0*/  @!P1 IMAD R10, R0, 0x200, R5 ;  /* 0x00000200000a9824 */ /* 0x000fe200078e0205 */
[----:B------:R-:W-:Y:S01]  /*00e0*/  @!P1 IADD3 R5, R5, 0x80, RZ ;  /* 0x0000008005059810 */ /* 0x000fe20007ffe0ff */
[----:B------:R-:W-:-:S03]  /*00f0*/  @!P1 IMAD.MOV.U32 R11, RZ, RZ, 0x2 ;  /* 0x00000002ff0b9424 */ /* 0x000fc600078e00ff */
[----:B------:R-:W-:Y:S01]  /*0100*/  ISETP.GE.AND P3, PT, R5, R2, PT ;  /* 0x000000020500720c */ /* 0x000fe20003f66270 */
[----:B------:R-:W-:Y:S01]  /*0110*/  @!P1 IMAD.WIDE.U32 R10, R10, R11, c[0x0][0x170] ;  /* 0x00005c000a0a9625 */ /* 0x000fe200078e000b */
[----:B------:R-:W-:-:S03]  /*0120*/  IADD3 R21, R3, 0x80, RZ ;  /* 0x0000008003157810 */ /* 0x000fc60007ffe0ff */
[C---:B------:R-:W-:Y:S01]  /*0130*/  @!P0 IMAD R4, R0.reuse, 0x200, R3 ;  /* 0x0000020000048824 */ /* 0x040fe200078e0203 */
[----:B------:R-:W-:Y:S01]  /*0140*/  PRMT R9, RZ, 0x7610, R9 ;  /* 0x00007610ff097816 */ /* 0x000fe20000000009 */
[----:B------:R0:W5:Y:S06]  /*0150*/  @!P1 LDG.E.U16 R7, [R10.64] ;  /* 0x000000040a079981 */ /* 0x00016c000c1e1500 */
[----:B------:R-:W-:Y:S02]  /*0160*/  @!P3 LEA R14, R0, R5, 0x9 ;  /* 0x00000005000eb211 */ /* 0x000fe400078e48ff */
[----:B------:R-:W-:-:S02]  /*0170*/  @!P3 IADD3 R5, R5, 0x80, RZ ;  /* 0x000000800505b810 */ /* 0x000fc40007ffe0ff */
[----:B------:R-:W-:Y:S02]  /*0180*/  @!P3 MOV R15, 0x2 ;  /* 0x00000002000fb802 */ /* 0x000fe40000000f00 */
[----:B------:R-:W-:Y:S01]  /*0190*/  ISETP.GE.AND P2, PT, R5, R2, PT ;  /* 0x000000020500720c */ /* 0x000fe20003f46270 */
[----:B0-----:R-:W-:Y:S01]  /*01a0*/  @!P0 IMAD R10, R0, 0x200, R3 ;  /* 0x00000200000a8824 */ /* 0x001fe200078e0203 */
[C---:B------:R-:W-:Y:S01]  /*01b0*/  IADD3 R17, R3.reuse, 0x100, RZ ;  /* 0x0000010003117810 */ /* 0x040fe20007ffe0ff */
[----:B------:R-:W-:Y:S01]  /*01c0*/  @!P3 IMAD.WIDE.U32 R14, R14, R15, c[0x0][0x170] ;  /* 0x00005c000e0eb625 */ /* 0x000fe200078e000f */
[----:B------:R-:W-:-:S09]  /*01d0*/  IADD3 R19, R3, 0x180, RZ ;  /* 0x0000018003137810 */ /* 0x000fd20007ffe0ff */
[----:B------:R-:W-:Y:S01]  /*01e0*/  @!P2 IMAD R12, R0, 0x200, R5 ;  /* 0x00000200000ca824 */ /* 0x000fe200078e0205 */
[----:B------:R-:W-:Y:S01]  /*01f0*/  @!P2 MOV R13, 0x2 ;  /* 0x00000002000da802 */ /* 0x000fe20000000f00 */
[----:B------:R-:W-:Y:S01]  /*0200*/  @!P0 IMAD.MOV.U32 R11, RZ, RZ, 0x2 ;  /* 0x00000002ff0b8424 */ /* 0x000fe200078e00ff */
[----:B------:R-:W-:Y:S01]  /*0210*/  @!P0 MOV R5, 0x2 ;  /* 0x0000000200058802 */ /* 0x000fe20000000f00 */
[----:B------:R-:W-:Y:S01]  /*0220*/  BSSY B0, `(.L_x_1172) ;  /* 0x000001f000007945 */ /* 0x000fe20003800000 */
[----:B------:R0:W5:Y:S01]  /*0230*/  @!P3 LDG.E.U16 R8, [R14.64] ;  /* 0x000000040e08b981 */ /* 0x000162000c1e1500 */
[----:B------:R-:W-:Y:S01]  /*0240*/  @!P2 IMAD.WIDE.U32 R12, R12, R13, c[0x0][0x170] ;  /* 0x00005c000c0ca625 */ /* 0x000fe200078e000d */
[----:B------:R-:W-:-:S03]  /*0250*/  @!P0 MOV R3, R21 ;  /* 0x0000001500038202 */ /* 0x000fc60000000f00 */
        /* <DEDUP_REMOVED lines=9> */
[----:B0----5:R-:W-:Y:S01]  /*02f0*/  HADD2.F32 R9, -RZ, R9.H0_H0 ;  /* 0x20000009ff097230 */ /* 0x021fe20000004100 */
        /* <DEDUP_REMOVED lines=17> */
.L_x_1173:
[----:B0-----:R-:W-:Y:S05]  /*0410*/  BSYNC B0 ;  /* 0x0000000000007941 */ /* 0x001fea0003800000 */
.L_x_1172:
[----:B------:R-:W-:Y:S01]  /*0420*/  BSSY B0, `(.L_x_1174) ;  /* 0x0000014000007945 */ /* 0x000fe20003800000 */
[----:B------:R-:W-:Y:S05]  /*0430*/  @P5 BRA `(.L_x_1175) ;  /* 0x0000012000005947 */ /* 0x000fea0003800000 */
[----:B-----5:R-:W-:Y:S01]  /*0440*/  HADD2.F32 R7, -RZ, R7.H0_H0 ;  /* 0x20000007ff077230 */ /* 0x020fe20000004100 */
[----:B------:R-:W-:-:S04]  /*0450*/  MOV R11, 0x42fc0000 ;  /* 0x42fc0000000b7802 */ /* 0x000fc80000000f00 */
        /* <DEDUP_REMOVED lines=16> */
.L_x_1175:
[----:B------:R-:W-:Y:S05]  /*0560*/  BSYNC B0 ;  /* 0x0000000000007941 */ /* 0x000fea0003800000 */
.L_x_1174:
[----:B------:R-:W-:Y:S01]  /*0570*/  BSSY B0, `(.L_x_1176) ;  /* 0x0000014000007945 */ /* 0x000fe20003800000 */
[----:B------:R-:W-:Y:S05]  /*0580*/  @P3 BRA `(.L_x_1177) ;  /* 0x0000012000003947 */ /* 0x000fea0003800000 */
[----:B-----5:R-:W-:Y:S01]  /*0590*/  HADD2.F32 R8, -RZ, R8.H0_H0 ;  /* 0x20000008ff087230 */ /* 0x020fe20000004100 */
        /* <DEDUP_REMOVED lines=17> */
.L_x_1177:
[----:B------:R-:W-:Y:S05]  /*06b0*/  BSYNC B0 ;  /* 0x0000000000007941 */ /* 0x000fea0003800000 */
.L_x_1176:
        /* <DEDUP_REMOVED lines=20> */
.L_x_1179:
[----:B------:R-:W-:Y:S05]  /*0800*/  BSYNC B0 ;  /* 0x0000000000007941 */ /* 0x000fea0003800000 */
.L_x_1178:
[----:B-----5:R0:W-:Y:S01]  /*0810*/  @!P0 STG.E.U16 [R4.64], R9 ;  /* 0x0000000904008986 */ /* 0x0201e2000c101504 */
[----:B------:R-:W-:Y:S01]  /*0820*/  BSSY B0, `(.L_x_1180) ;  /* 0x000000d000007945 */ /* 0x000fe20003800000 */
[----:B------:R-:W-:Y:S05]  /*0830*/  @P2 BRA `(.L_x_1181) ;  /* 0x000000b000002947 */ /* 0x000fea0003800000 */
[----:B0-----:R-:W-:Y:S01]  /*0840*/  LEA R4, R0, R3, 0x9 ;  /* 0x0000000300047211 */ /* 0x001fe200078e48ff */
[----:B------:R-:W-:Y:S01]  /*0850*/  HFMA2.MMA R9, -RZ, RZ, 0, 1.1920928955078125e-07 ;  /* 0x00000002ff097435 */ /* 0x000fe200000001ff */
[----:B------:R-:W-:Y:S02]  /*0860*/  IADD3 R3, R3, 0x80, RZ ;  /* 0x0000008003037810 */ /* 0x000fe40007ffe0ff */
[----:B------:R-:W-:Y:S02]  /*0870*/  PRMT R11, R7, 0x7610, R11 ;  /* 0x00007610070b7816 */ /* 0x000fe4000000000b */
[----:B------:R-:W-:-:S05]  /*0880*/  ISETP.GE.AND P0, PT, R3, R2, PT ;  /* 0x000000020300720c */ /* 0x000fca0003f06270 */
[----:B------:R-:W-:-:S05]  /*0890*/  IMAD.WIDE.U32 R4, R4, R9, c[0x0][0x168] ;  /* 0x00005a0004047625 */ /* 0x000fca00078e0009 */
[----:B------:R0:W-:Y:S03]  /*08a0*/  STG.E.U16 [R4.64], R11 ;  /* 0x0000000b04007986 */ /* 0x0001e6000c101504 */
[----:B------:R-:W-:Y:S01]  /*08b0*/  @!P0 IMAD R6, R0, 0x200, R3 ;  /* 0x0000020000068824 */ /* 0x000fe200078e0203 */
[----:B------:R-:W-:-:S03]  /*08c0*/  @!P0 IADD3 R3, R3, 0x80, RZ ;  /* 0x0000008003038810 */ /* 0x000fc60007ffe0ff */
[----:B------:R-:W-:-:S05]  /*08d0*/  @!P0 IMAD.WIDE.U32 R6, R6, R9, c[0x0][0x168] ;  /* 0x00005a0006068625 */ /* 0x000fca00078e0009 */
[----:B------:R0:W-:Y:S02]  /*08e0*/  @!P0 STG.E.U16 [R6.64], R8 ;  /* 0x0000000806008986 */ /* 0x0001e4000c101504 */
.L_x_1181:
[----:B------:R-:W-:Y:S05]  /*08f0*/  BSYNC B0 ;  /* 0x0000000000007941 */ /* 0x000fea0003800000 */
.L_x_1180:
[----:B------:R-:W-:-:S13]  /*0900*/  ISETP.GE.AND P0, PT, R3, R2, PT ;  /* 0x000000020300720c */ /* 0x000fda0003f06270 */
[----:B------:R-:W-:Y:S05]  /*0910*/  @P0 EXIT ;  /* 0x000000000000094d */ /* 0x000fea0003800000 */
[----:B------:R-:W-:Y:S02]  /*0920*/  LEA R3, R0, R3, 0x9 ;  /* 0x0000000300037211 */ /* 0x000fe400078e48ff */
[----:B------:R-:W-:-:S05]  /*0930*/  MOV R2, 0x2 ;  /* 0x0000000200027802 */ /* 0x000fca0000000f00 */
[----:B------:R-:W-:-:S05]  /*0940*/  IMAD.WIDE.U32 R2, R3, R2, c[0x0][0x168] ;  /* 0x00005a0003027625 */ /* 0x000fca00078e0002 */
[----:B------:R-:W-:Y:S01]  /*0950*/  STG.E.U16 [R2.64], R10 ;  /* 0x0000000a02007986 */ /* 0x000fe2000c101504 */
[----:B------:R-:W-:Y:S05]  /*0960*/  EXIT ;  /* 0x000000000000794d */ /* 0x000fea0003800000 */
.L_x_1182:
        /* <DEDUP_REMOVED lines=9> */
.L_x_2521:


//--------------------- .text._ZN2at6native29vectorized_elementwise_kernelILi2EZZZNS0_16cosh_kernel_cudaERNS_18TensorIteratorBaseEENKUlvE0_clEvENKUlvE1_clEvEUlN3c104HalfEE_St5arrayIPcLm2EEEEviT0_T1_ --------------------------
	.section	.text._ZN2at6native29vectorized_elementwise_kernelILi2EZZZNS0_16cosh_kernel_cudaERNS_18TensorIteratorBaseEENKUlvE0_clEvENKUlvE1_clEvEUlN3c104HalfEE_St5arrayIPcLm2EEEEviT0_T1_,"ax",@progbits
	.sectioninfo	@"SHI_REGISTERS=29"
	.align	128
        .global         _ZN2at6native29vectorized_elementwise_kernelILi2EZZZNS0_16cosh_kernel_cudaERNS_18TensorIteratorBaseEENKUlvE0_clEvENKUlvE1_clEvEUlN3c104HalfEE_St5arrayIPcLm2EEEEviT0_T1_
        .type           _ZN2at6native29vectorized_elementwise_kernelILi2EZZZNS0_16cosh_kernel_cudaERNS_18TensorIteratorBaseEENKUlvE0_clEvENKUlvE1_clEvEUlN3c104HalfEE_St5arrayIPcLm2EEEEviT0_T1_,@function
        .size           _ZN2at6native29vectorized_elementwise_kernelILi2EZZZNS0_16cosh_kernel_cudaERNS_18TensorIteratorBaseEENKUlvE0_clEvENKUlvE1_clEvEUlN3c104HalfEE_St5arrayIPcLm2EEEEviT0_T1_,(.L_x_2522 - _ZN2at6native29vectorized_elementwise_kernelILi2EZZZNS0_16cosh_kernel_cudaERNS_18TensorIteratorBaseEENKUlvE0_clEvENKUlvE1_clEvEUlN3c104HalfEE_St5arrayIPcLm2EEEEviT0_T1_)
        .other          _ZN2at6native29vectorized_elementwise_kernelILi2EZZZNS0_16cosh_kernel_cudaERNS_18TensorIteratorBaseEENKUlvE0_clEvENKUlvE1_clEvEUlN3c104HalfEE_St5arrayIPcLm2EEEEviT0_T1_,@"STO_CUDA_ENTRY STV_DEFAULT"
_ZN2at6native29vectorized_elementwise_kernelILi2EZZZNS0_16cosh_kernel_cudaERNS_18TensorIteratorBaseEENKUlvE0_clEvENKUlvE1_clEvEUlN3c104HalfEE_St5arrayIPcLm2EEEEviT0_T1_:
.text._ZN2at6native29vectorized_elementwise_kernelILi2EZZZNS0_16cosh_kernel_cudaERNS_18TensorIteratorBaseEENKUlvE0_clEvENKUlvE1_clEvEUlN3c104HalfEE_St5arrayIPcLm2EEEEviT0_T1_:
[----:B------:R-:W-:Y:S02]  /*0000*/  MOV R1, c[0x0][0x28] ;  /* 0x00000a0000017a02 */ /* 0x000fe40000000f00 */
[----:B------:R-:W0:Y:S01]  /*0010*/  S2R R0, SR_CTAID.X ;  /* 0x0000000000007919 */ /* 0x000e220000002500 */
[----:B------:R-:W-:Y:S01]  /*0020*/  ULDC.64 UR4, c[0x0][0x118] ;  /* 0x0000460000047ab9 */ /* 0x000fe20000000a00 */
[----:B0-----:R-:W-:-:S04]  /*0030*/  SHF.L.U32 R0, R0, 0xa, RZ ;  /* 0x0000000a00007819 */ /* 0x001fc800000006ff */
        /* <DEDUP_REMOVED lines=9> */
[----:B------:R-:W4:Y:S04]  /*00d0*/  LDG.E R17, [R10.64+0x400] ;  /* 0x000400040a117981 */ /* 0x000f28000c1e1900 */
[----:B------:R4:W5:Y:S01]  /*00e0*/  LDG.E R14, [R10.64+0x600] ;  /* 0x000600040a0e7981 */ /* 0x000962000c1e1900 */
[----:B------:R-:W-:Y:S01]  /*00f0*/  IMAD.MOV.U32 R18, RZ, RZ, 0x42fc0000 ;  /* 0x42fc0000ff127424 */ /* 0x000fe200078e00ff */
[----:B--2---:R-:W-:-:S02]  /*0100*/  HADD2.F32 R8, -RZ, R6.H0_H0 ;  /* 0x20000006ff087230 */ /* 0x004fc40000004100 */
[----:B------:R-:W-:Y:S02]  /*0110*/  HADD2.F32 R6, -RZ, R6.H1_H1 ;  /* 0x30000006ff067230 */ /* 0x000fe40000004100 */
[--C-:B---3--:R-:W-:Y:S01]  /*0120*/  HADD2.F32 R5, -RZ, R4.reuse.H0_H0 ;  /* 0x20000004ff057230 */ /* 0x108fe20000004100 */
[----:B------:R-:W-:Y:S01]  /*0130*/  FMUL.FTZ R9, |R8|, 1.4426950216293334961 ;  /* 0x3fb8aa3b08097820 */ /* 0x000fe20000410200 */
[----:B------:R-:W-:Y:S01]  /*0140*/  HADD2.F32 R4, -RZ, R4.H1_H1 ;  /* 0x30000004ff047230 */ /* 0x000fe20000004100 */
[----:B------:R-:W-:Y:S01]  /*0150*/  FMUL.FTZ R13, |R6|, 1.4426950216293334961 ;  /* 0x3fb8aa3b060d7820 */ /* 0x000fe20000410200 */
[--C-:B----4-:R-:W-:Y:S01]  /*0160*/  HADD2.F32 R11, -RZ, R17.reuse.H0_H0 ;  /* 0x20000011ff0b7230 */ /* 0x110fe20000004100 */
[----:B------:R0:W1:Y:S01]  /*0170*/  FRND.TRUNC R15, R9 ;  /* 0x00000009000f7307 */ /* 0x000062000020d000 */
[----:B------:R-:W-:Y:S01]  /*0180*/  FMUL.FTZ R25, |R5|, 1.4426950216293334961 ;  /* 0x3fb8aa3b05197820 */ /* 0x000fe20000410200 */
[----:B------:R-:W-:Y:S01]  /*0190*/  HADD2.F32 R17, -RZ, R17.H1_H1 ;  /* 0x30000011ff117230 */ /* 0x000fe20000004100 */
[----:B------:R-:W-:Y:S01]  /*01a0*/  FMUL.FTZ R7, |R4|, 1.4426950216293334961 ;  /* 0x3fb8aa3b04077820 */ /* 0x000fe20000410200 */
[--C-:B-----5:R-:W-:Y:S01]  /*01b0*/  HADD2.F32 R16, -RZ, R14.reuse.H0_H0 ;  /* 0x2000000eff107230 */ /* 0x120fe20000004100 */
[----:B------:R-:W-:Y:S01]  /*01c0*/  FMUL.FTZ R23, |R11|, 1.4426950216293334961 ;  /* 0x3fb8aa3b0b177820 */ /* 0x000fe20000410200 */
[----:B------:R-:W-:Y:S01]  /*01d0*/  HADD2.F32 R14, -RZ, R14.H1_H1 ;  /* 0x3000000eff0e7230 */ /* 0x000fe20000004100 */
[----:B------:R-:W-:Y:S01]  /*01e0*/  FMUL.FTZ R19, |R17|, 1.4426950216293334961 ;  /* 0x3fb8aa3b11137820 */ /* 0x000fe20000410200 */
[----:B------:R-:W2:Y:S01]  /*01f0*/  FRND.TRUNC R13, R13 ;  /* 0x0000000d000d7307 */ /* 0x000ea2000020d000 */
[----:B0-----:R-:W-:-:S02]  /*0200*/  FMUL.FTZ R9, |R16|, 1.4426950216293334961 ;  /* 0x3fb8aa3b10097820 */ /* 0x001fc40000410200 */
[----:B------:R-:W-:-:S05]  /*0210*/  FMUL.FTZ R21, |R14|, 1.4426950216293334961 ;  /* 0x3fb8aa3b0e157820 */ /* 0x000fca0000410200 */
        /* <DEDUP_REMOVED lines=21> */
[----:B------:R-:W-:Y:S01]  /*0370*/  FFMA.FTZ R25, R8, -0.69314718246459960938, |R5| ;  /* 0xbf31721808197823 */ /* 0x000fe20000010405 */
[----:B------:R-:W-:Y:S01]  /*0380*/  SHF.L.U32 R15, R15, 0x17, RZ ;  /* 0x000000170f0f7819 */ /* 0x000fe200000006ff */
[----:B------:R-:W1:Y:S01]  /*0390*/  FRND.TRUNC R9, R9 ;  /* 0x0000000900097307 */ /* 0x000e62000020d000 */
[----:B------:R-:W-:Y:S01]  /*03a0*/  FSEL R5, R20, R7, P0 ;  /* 0x0000000714057208 */ /* 0x000fe20000000000 */
[----:B------:R-:W-:Y:S01]  /*03b0*/  FMUL.FTZ R10, R6, 1.4426950216293334961 ;  /* 0x3fb8aa3b060a7820 */ /* 0x000fe20000410000 */
[----:B--2---:R-:W-:Y:S01]  /*03c0*/  FSETP.GT.FTZ.AND P0, PT, |R23|, 126, PT ;  /* 0x42fc00001700780b */ /* 0x004fe20003f14200 */
[----:B------:R-:W-:Y:S01]  /*03d0*/  FFMA.FTZ R25, R8, 1.9046542121259335545e-09, R25 ;  /* 0x3102e30808197823 */ /* 0x000fe20000010019 */
[----:B------:R-:W-:Y:S01]  /*03e0*/  LOP3.LUT R22, R18, 0x80000000, R23, 0xb8, !PT ;  /* 0x8000000012167812 */ /* 0x000fe200078eb817 */
[----:B------:R-:W-:-:S02]  /*03f0*/  FFMA.FTZ R20, R5, -0.69314718246459960938, |R4| ;  /* 0xbf31721805147823 */ /* 0x000fc40000010404 */
[----:B------:R-:W2:Y:S01]  /*0400*/  FRND.TRUNC R21, R21 ;  /* 0x0000001500157307 */ /* 0x000ea2000020d000 */
[----:B------:R-:W-:Y:S01]  /*0410*/  FSEL R4, R22, R23, P0 ;  /* 0x0000001716047208 */ /* 0x000fe20000000000 */
[----:B------:R-:W-:Y:S01]  /*0420*/  FFMA.FTZ R20, R5, 1.9046542121259335545e-09, R20 ;  /* 0x3102e30805147823 */ /* 0x000fe20000010014 */
[----:B0-----:R-:W-:Y:S01]  /*0430*/  FSETP.GT.FTZ.AND P0, PT, |R19|, 126, PT ;  /* 0x42fc00001300780b */ /* 0x001fe20003f14200 */
[----:B------:R-:W-:Y:S01]  /*0440*/  FMUL.FTZ R6, R25, 1.4426950216293334961 ;  /* 0x3fb8aa3b19067820 */ /* 0x000fe20000410000 */
[----:B------:R-:W-:Y:S01]  /*0450*/  LOP3.LUT R22, R18, 0x80000000, R19, 0xb8, !PT ;  /* 0x8000000012167812 */ /* 0x000fe200078eb813 */
[----:B------:R-:W-:Y:S02]  /*0460*/  FFMA.FTZ R23, R4, -0.69314718246459960938, |R11| ;  /* 0xbf31721804177823 */ /* 0x000fe4000001040b */
[----:B------:R0:W-:Y:S01]  /*0470*/  MUFU.EX2 R7, R10 ;  /* 0x0000000a00077308 */ /* 0x0001e20000000800 */
[----:B------:R-:W-:Y:S01]  /*0480*/  FMUL.FTZ R11, R20, 1.4426950216293334961 ;  /* 0x3fb8aa3b140b7820 */ /* 0x000fe20000410000 */
[----:B-1----:R-:W-:Y:S01]  /*0490*/  FSETP.GT.FTZ.AND P1, PT, |R9|, 126, PT ;  /* 0x42fc00000900780b */ /* 0x002fe20003f34200 */
[----:B------:R-:W-:Y:S01]  /*04a0*/  FFMA.FTZ R23, R4, 1.9046542121259335545e-09, R23 ;  /* 0x3102e30804177823 */ /* 0x000fe20000010017 */
[----:B------:R-:W-:Y:S01]  /*04b0*/  LOP3.LUT R20, R18, 0x80000000, R9, 0xb8, !PT ;  /* 0x8000000012147812 */ /* 0x000fe200078eb809 */
[----:B------:R-:W-:-:S03]  /*04c0*/  FADD.FTZ R4, R4, 12583037 ;  /* 0x4b40007d04047421 */ /* 0x000fc60000010000 */
[----:B------:R-:W-:Y:S01]  /*04d0*/  FSEL R9, R20, R9, P1 ;  /* 0x0000000914097208 */ /* 0x000fe20000800000 */
[----:B------:R-:W1:Y:S01]  /*04e0*/  MUFU.EX2 R12, R12 ;  /* 0x0000000c000c7308 */ /* 0x000e620000000800 */
[----:B0-----:R-:W-:Y:S02]  /*04f0*/  FSEL R10, R22, R19, P0 ;  /* 0x00000013160a7208 */ /* 0x001fe40000000000 */
[----:B--2---:R-:W-:Y:S01]  /*0500*/  LOP3.LUT R20, R18, 0x80000000, R21, 0xb8, !PT ;  /* 0x8000000012147812 */ /* 0x004fe200078eb815 */
[----:B------:R-:W-:Y:S01]  /*0510*/  FMUL.FTZ R18, R23, 1.4426950216293334961 ;  /* 0x3fb8aa3b17127820 */ /* 0x000fe20000410000 */
[----:B------:R-:W-:Y:S01]  /*0520*/  FSETP.GT.FTZ.AND P0, PT, |R21|, 126, PT ;  /* 0x42fc00001500780b */ /* 0x000fe20003f14200 */
[C---:B------:R-:W-:Y:S02]  /*0530*/  FFMA.FTZ R17, R10.reuse, -0.69314718246459960938, |R17| ;  /* 0xbf3172180a117823 */ /* 0x040fe40000010411 */
[----:B------:R-:W-:Y:S02]  /*0540*/  MUFU.EX2 R6, R6 ;  /* 0x0000000600067308 */ /* 0x000fe40000000800 */
[----:B------:R-:W-:Y:S01]  /*0550*/  FFMA.FTZ R19, R10, 1.9046542121259335545e-09, R17 ;  /* 0x3102e3080a137823 */ /* 0x000fe20000010011 */
[----:B------:R-:W-:Y:S01]  /*0560*/  FSEL R17, R20, R21, P0 ;  /* 0x0000001514117208 */ /* 0x000fe20000000000 */
[----:B------:R-:W-:Y:S01]  /*0570*/  FFMA.FTZ R20, R9, -0.69314718246459960938, |R16| ;  /* 0xbf31721809147823 */ /* 0x000fe20000010410 */
[----:B------:R-:W-:Y:S01]  /*0580*/  SHF.L.U32 R21, R4, 0x17, RZ ;  /* 0x0000001704157819 */ /* 0x000fe200000006ff */
[----:B------:R-:W-:-:S02]  /*0590*/  FMUL.FTZ R16, R19, 1.4426950216293334961 ;  /* 0x3fb8aa3b13107820 */ /* 0x000fc40000410000 */
[----:B------:R-:W0:Y:S01]  /*05a0*/  MUFU.EX2 R18, R18 ;  /* 0x0000001200127308 */ /* 0x000e220000000800 */
[----:B------:R-:W-:Y:S02]  /*05b0*/  FFMA.FTZ R22, R17, -0.69314718246459960938, |R14| ;  /* 0xbf31721811167823 */ /* 0x000fe4000001040e */
[----:B------:R-:W-:Y:S02]  /*05c0*/  FFMA.FTZ R20, R9, 1.9046542121259335545e-09, R20 ;  /* 0x3102e30809147823 */ /* 0x000fe40000010014 */
[----:B------:R-:W-:Y:S02]  /*05d0*/  FFMA.FTZ R22, R17, 1.9046542121259335545e-09, R22 ;  /* 0x3102e30811167823 */ /* 0x000fe40000010016 */
[----:B------:R-:W-:Y:S01]  /*05e0*/  FMUL.FTZ R14, R20, 1.4426950216293334961 ;  /* 0x3fb8aa3b140e7820 */ /* 0x000fe20000410000 */
[----:B------:R-:W2:Y:S01]  /*05f0*/  MUFU.EX2 R16, R16 ;  /* 0x0000001000107308 */ /* 0x000ea20000000800 */
[----:B------:R-:W-:Y:S02]  /*0600*/  FMUL.FTZ R22, R22, 1.4426950216293334961 ;  /* 0x3fb8aa3b16167820 */ /* 0x000fe40000410000 */
[----:B------:R-:W-:-:S02]  /*0610*/  FADD.FTZ R19, R13, 12583037 ;  /* 0x4b40007d0d137421 */ /* 0x000fc40000010000 */
[----:B-1----:R-:W-:Y:S02]  /*0620*/  FMUL.FTZ R12, R15, R12 ;  /* 0x0000000c0f0c7220 */ /* 0x002fe40000410000 */
[----:B------:R-:W-:Y:S01]  /*0630*/  FADD.FTZ R15, R8, 12583037 ;  /* 0x4b40007d080f7421 */ /* 0x000fe20000010000 */
[----:B------:R-:W1:Y:S01]  /*0640*/  MUFU.EX2 R11, R11 ;  /* 0x0000000b000b7308 */ /* 0x000e620000000800 */
[----:B------:R-:W-:Y:S01]  /*0650*/  FADD.FTZ R10, R10, 12583037 ;  /* 0x4b40007d0a0a7421 */ /* 0x000fe20000010000 */
[----:B------:R-:W-:Y:S01]  /*0660*/  SHF.L.U32 R20, R19, 0x17, RZ ;  /* 0x0000001713147819 */ /* 0x000fe200000006ff */
[----:B------:R-:W-:Y:S01]  /*0670*/  FADD.FTZ R19, R5, 12583037 ;  /* 0x4b40007d05137421 */ /* 0x000fe20000010000 */
[----:B------:R-:W-:Y:S01]  /*0680*/  SHF.L.U32 R15, R15, 0x17, RZ ;  /* 0x000000170f0f7819 */ /* 0x000fe200000006ff */
[----:B0-----:R-:W-:Y:S01]  /*0690*/  FMUL.FTZ R18, R21, R18 ;  /* 0x0000001215127220 */ /* 0x001fe20000410000 */
[----:B------:R-:W-:Y:S01]  /*06a0*/  SHF.L.U32 R21, R10, 0x17, RZ ;  /* 0x000000170a157819 */ /* 0x000fe200000006ff */
[----:B------:R-:W-:Y:S01]  /*06b0*/  FMUL.FTZ R7, R20, R7 ;  /* 0x0000000714077220 */ /* 0x000fe20000410000 */
[----:B------:R-:W0:Y:S01]  /*06c0*/  MUFU.EX2 R14, R14 ;  /* 0x0000000e000e7308 */ /* 0x000e220000000800 */
[----:B------:R-:W-:-:S02]  /*06d0*/  FADD.FTZ R9, R9, 12583037 ;  /* 0x4b40007d09097421 */ /* 0x000fc40000010000 */
[----:B------:R-:W-:Y:S02]  /*06e0*/  IMAD.SHL.U32 R20, R19, 0x800000, RZ ;  /* 0x0080000013147824 */ /* 0x000fe400078e00ff */
[----:B------:R-:W-:Y:S02]  /*06f0*/  FADD.FTZ R17, R17, 12583037 ;  /* 0x4b40007d11117421 */ /* 0x000fe40000010000 */
[----:B------:R-:W-:Y:S01]  /*0700*/  FMUL.FTZ R6, R15, R6 ;  /* 0x000000060f067220 */ /* 0x000fe20000410000 */
[----:B------:R-:W3:Y:S01]  /*0710*/  MUFU.EX2 R13, R22 ;  /* 0x00000016000d7308 */ /* 0x000ee20000000800 */
[----:B--2---:R-:W-:Y:S01]  /*0720*/  FMUL.FTZ R16, R21, R16 ;  /* 0x0000001015107220 */ /* 0x004fe20000410000 */
[----:B------:R-:W-:Y:S01]  /*0730*/  SHF.L.U32 R21, R9, 0x17, RZ ;  /* 0x0000001709157819 */ /* 0x000fe200000006ff */
[----:B-1----:R-:W-:Y:S02]  /*0740*/  FMUL.FTZ R11, R20, R11 ;  /* 0x0000000b140b7220 */ /* 0x002fe40000410000 */
[----:B------:R-:W-:-:S03]  /*0750*/  IMAD.SHL.U32 R20, R17, 0x800000, RZ ;  /* 0x0080000011147824 */ /* 0x000fc600078e00ff */
[----:B------:R-:W1:Y:S01]  /*0760*/  MUFU.RCP R8, R12 ;  /* 0x0000000c00087308 */ /* 0x000e620000001000 */
[----:B0-----:R-:W-:-:S07]  /*0770*/  FMUL.FTZ R14, R21, R14 ;  /* 0x0000000e150e7220 */ /* 0x001fce0000410000 */
[----:B------:R-:W0:Y:S01]  /*0780*/  MUFU.RCP R5, R7 ;  /* 0x0000000700057308 */ /* 0x000e220000001000 */
[----:B---3--:R-:W-:-:S07]  /*0790*/  FMUL.FTZ R17, R20, R13 ;  /* 0x0000000d14117220 */ /* 0x008fce0000410000 */
        /* <DEDUP_REMOVED lines=8> */
[----:B------:R-:W-:-:S03]  /*0820*/  F2FP.PACK_AB R5, R5, R12 ;  /* 0x0000000c0505723e */ /* 0x000fc600000000ff */
        /* <DEDUP_REMOVED lines=12> */
[----:B------:R-:W-:-:S03]  /*08f0*/  F2FP.PACK_AB R11, R11, R8 ;  /* 0x000000080b0b723e */ /* 0x000fc600000000ff */
[----:B------:R-:W-:Y:S02]  /*0900*/  FFMA.FTZ R16, R16, 2, R9 ;  /* 0x4000000010107823 */ /* 0x000fe40000010009 */
[----:B------:R-:W-:Y:S01]  /*0910*/  STG.E [R6.64+0x200], R11 ;  /* 0x0002000b06007986 */ /* 0x000fe2000c101904 */
[----:B-1----:R-:W-:Y:S02]  /*0920*/  FMUL.FTZ R15, R10, 0.125 ;  /* 0x3e0000000a0f7820 */ /* 0x002fe40000410000 */
[----:B------:R-:W-:Y:S02]  /*0930*/  F2FP.PACK_AB R3, R16, R3 ;  /* 0x000000031003723e */ /* 0x000fe400000000ff */
[----:B------:R-:W-:-:S03]  /*0940*/  FFMA.FTZ R15, R14, 2, R15 ;  /* 0x400000000e0f7823 */ /* 0x000fc6000001000f */
[----:B------:R-:W-:Y:S01]  /*0950*/  STG.E [R6.64+0x400], R3 ;  /* 0x0004000306007986 */ /* 0x000fe2000c101904 */
[----:B0-----:R-:W-:-:S04]  /*0960*/  FMUL.FTZ R0, R13, 0.125 ;  /* 0x3e0000000d007820 */ /* 0x001fc80000410000 */
[----:B------:R-:W-:-:S05]  /*0970*/  FFMA.FTZ R0, R17, 2, R0 ;  /* 0x4000000011007823 */ /* 0x000fca0000010000 */
[----:B------:R-:W-:-:S05]  /*0980*/  F2FP.PACK_AB R15, R0, R15 ;  /* 0x0000000f000f723e */ /* 0x000fca00000000ff */
[----:B------:R-:W-:Y:S01]  /*0990*/  STG.E [R6.64+0x600], R15 ;  /* 0x0006000f06007986 */ /* 0x000fe2000c101904 */
[----:B------:R-:W-:Y:S05]  /*09a0*/  EXIT ;  /* 0x000000000000794d */ /* 0x000fea0003800000 */
.L_x_1183:
[----:B------:R-:W0:Y:S01]  /*09b0*/  S2R R17, SR_TID.X ;  /* 0x0000000000117919 */ /* 0x000e220000002100 */
[----:B------:R-:W-:Y:S02]  /*09c0*/  PRMT R18, RZ, 0x7610, R18 ;  /* 0x00007610ff127816 */ /* 0x000fe40000000012 */
[----:B0-----:R-:W-:Y:S02]  /*09d0*/  ISETP.GE.AND P0, PT, R17, R11, PT ;  /* 0x0000000b1100720c */ /* 0x001fe40003f06270 */
[----:B------:R-:W-:-:S11]  /*09e0*/  MOV R7, R17 ;  /* 0x0000001100077202 */ /* 0x000fd60000000f00 */
[----:B------:R-:W-:Y:S02]  /*09f0*/  @!P0 IADD3 R19, R0, R7, RZ ;  /* 0x0000000700138210 */ /* 0x000fe40007ffe0ff */
[----:B------:R-:W-:-:S04]  /*0a00*/  @!P0 IADD3 R7, R7, 0x80, RZ ;  /* 0x0000008007078810 */ /* 0x000fc80007ffe0ff */
[----:B------:R-:W-:-:S13]  /*0a10*/  ISETP.GE.AND P6, PT, R7, R11, PT ;  /* 0x0000000b0700720c */ /* 0x000fda0003fc6270 */
[----:B------:R-:W-:Y:S01]  /*0a20*/  @!P6 IADD3 R8, R0, R7, RZ ;  /* 0x000000070008e210 */ /* 0x000fe20007ffe0ff */
[----:B------:R-:W-:Y:S01]  /*0a30*/  @!P6 IMAD.MOV.U32 R9, RZ, RZ, 0x2 ;  /* 0x00000002ff09e424 */ /* 0x000fe200078e00ff */
[----:B------:R-:W-:-:S03]  /*0a40*/  @!P6 IADD3 R7, R7, 0x80, RZ ;  /* 0x000000800707e810 */ /* 0x000fc60007ffe0ff */
[----:B------:R-:W-:Y:S01]  /*0a50*/  @!P6 IMAD.WIDE.U32 R8, R8, R9, c[0x0][0x170] ;  /* 0x00005c000808e625 */ /* 0x000fe200078e0009 */
[----:B------:R-:W-:-:S04]  /*0a60*/  ISETP.GE.AND P5, PT, R7, R11, PT ;  /* 0x0000000b0700720c */ /* 0x000fc80003fa6270 */
[----:B------:R0:W5:Y:S09]  /*0a70*/  @!P6 LDG.E.U16 R18, [R8.64] ;  /* 0x000000040812e981 */ /* 0x000172000c1e1500 */
[----:B------:R-:W-:Y:S01]  /*0a80*/  @!P5 IMAD.IADD R2, R0, 0x1, R7 ;  /* 0x000000010002d824 */ /* 0x000fe200078e0207 */
[----:B------:R-:W-:-:S04]  /*0a90*/  @!P5 IADD3 R7, R7, 0x80, RZ ;  /* 0x000000800707d810 */ /* 0x000fc80007ffe0ff */
[----:B------:R-:W-:-:S13]  /*0aa0*/  ISETP.GE.AND P4, PT, R7, R11, PT ;  /* 0x0000000b0700720c */ /* 0x000fda0003f86270 */
[----:B------:R-:W-:Y:S02]  /*0ab0*/  @!P4 IADD3 R20, R0, R7, RZ ;  /* 0x000000070014c210 */ /* 0x000fe40007ffe0ff */
[----:B------:R-:W-:-:S04]  /*0ac0*/  @!P4 IADD3 R7, R7, 0x80, RZ ;  /* 0x000000800707c810 */ /* 0x000fc80007ffe0ff */
[----:B------:R-:W-:-:S13]  /*0ad0*/  ISETP.GE.AND P3, PT, R7, R11, PT ;  /* 0x0000000b0700720c */ /* 0x000fda0003f66270 */
[----:B------:R-:W-:Y:S02]  /*0ae0*/  @!P3 IADD3 R5, R0, R7, RZ ;  /* 0x000000070005b210 */ /* 0x000fe40007ffe0ff */
        /* <DEDUP_REMOVED lines=8> */
[----:B------:R-:W-:Y:S02]  /*0b70*/  ISETP.GE.AND P6, PT, R7, R11, PT ;  /* 0x0000000b0700720c */ /* 0x000fe40003fc6270 */
[----:B------:R-:W-:Y:S01]  /*0b80*/  @!P5 MOV R3, 0x2 ;  /* 0x000000020003d802 */ /* 0x000fe20000000f00 */
[----:B------:R-:W-:Y:S01]  /*0b90*/  @!P4 IMAD.WIDE.U32 R20, R20, R21, c[0x0][0x170] ;  /* 0x00005c001414c625 */ /* 0x000fe200078e0015 */
[----:B------:R-:W-:Y:S02]  /*0ba0*/  PRMT R16, RZ, 0x7610, R16 ;  /* 0x00007610ff107816 */ /* 0x000fe40000000010 */
[----:B------:R-:W-:Y:S01]  /*0bb0*/  PRMT R15, RZ, 0x7610, R15 ;  /* 0x00007610ff0f7816 */ /* 0x000fe2000000000f */
[----:B------:R-:W-:Y:S01]  /*0bc0*/  @!P5 IMAD.WIDE.U32 R2, R2, R3, c[0x0][0x170] ;  /* 0x00005c000202d625 */ /* 0x000fe200078e0003 */
[----:B0-----:R-:W-:Y:S02]  /*0bd0*/  @!P2 MOV R9, 0x2 ;  /* 0x000000020009a802 */ /* 0x001fe40000000f00 */
[----:B------:R0:W5:Y:S01]  /*0be0*/  @!P4 LDG.E.U16 R16, [R20.64] ;  /* 0x000000041410c981 */ /* 0x000162000c1e1500 */
[----:B------:R-:W-:-:S02]  /*0bf0*/  @!P3 IMAD.MOV.U32 R22, RZ, RZ, 0x2 ;  /* 0x00000002ff16b424 */ /* 0x000fc400078e00ff */
[----:B------:R-:W-:Y:S01]  /*0c00*/  @!P6 IADD3 R8, R0, R7, RZ ;  /* 0x000000070008e210 */ /* 0x000fe20007ffe0ff */
[----:B------:R-:W-:Y:S01]  /*0c10*/  @!P6 IMAD.MOV.U32 R25, RZ, RZ, 0x2 ;  /* 0x00000002ff19e424 */ /* 0x000fe200078e00ff */
[----:B------:R1:W5:Y:S01]  /*0c20*/  @!P5 LDG.E.U16 R15, [R2.64] ;  /* 0x00000004020fd981 */ /* 0x000362000c1e1500 */
[----:B------:R-:W-:Y:S02]  /*0c30*/  PRMT R10, RZ, 0x7610, R10 ;  /* 0x00007610ff0a7816 */ /* 0x000fe4000000000a */
[----:B0-----:R-:W-:Y:S01]  /*0c40*/  @!P0 MOV R20, 0x2 ;  /* 0x0000000200148802 */ /* 0x001fe20000000f00 */
[----:B-1----:R-:W-:Y:S01]  /*0c50*/  @!P3 IMAD.WIDE.U32 R2, R5, R22, c[0x0][0x170] ;  /* 0x00005c000502b625 */ /* 0x002fe200078e0016 */
        /* <DEDUP_REMOVED lines=44> */
.L_x_1185:
[----:B0-----:R-:W-:Y:S05]  /*0f20*/  BSYNC B0 ;  /* 0x0000000000007941 */ /* 0x001fea0003800000 */
.L_x_1184:
[-C--:B------:R-:W-:Y:S01]  /*0f30*/  ISETP.GE.AND P6, PT, R4, R11.reuse, PT ;  /* 0x0000000b0400720c */ /* 0x080fe20003fc6270 */
[----:B------:R-:W-:Y:S01]  /*0f40*/  BSSY B0, `(.L_x_1186) ;  /* 0x0000016000007945 */ /* 0x000fe20003800000 */
[----:B------:R-:W-:Y:S02]  /*0f50*/  ISETP.GE.AND P5, PT, R2, R11, PT ;  /* 0x0000000b0200720c */ /* 0x000fe40003fa6270 */
[----:B------:R-:W-:-:S09]  /*0f60*/  IADD3 R2, R17, 0x380, RZ ;  /* 0x0000038011027810 */ /* 0x000fd20007ffe0ff */
        /* <DEDUP_REMOVED lines=19> */
.L_x_1187:
[----:B------:R-:W-:Y:S05]  /*10a0*/  BSYNC B0 ;  /* 0x0000000000007941 */ /* 0x000fea0003800000 */
.L_x_1186:
[----:B------:R-:W-:Y:S01]  /*10b0*/  ISETP.GE.AND P6, PT, R2, R11, PT ;  /* 0x0000000b0200720c */ /* 0x000fe20003fc6270 */
[----:B------:R-:W-:Y:S01]  /*10c0*/  BSSY B0, `(.L_x_1188) ;  /* 0x0000017000007945 */ /* 0x000fe20003800000 */
[----:B------:R-:W-:Y:S02]  /*10d0*/  @!P0 IADD3 R2, R0, R17, RZ ;  /* 0x0000001100028210 */ /* 0x000fe40007ffe0ff */
[----:B------:R-:W-:-:S05]  /*10e0*/  @!P0 MOV R3, 0x2 ;  /* 0x0000000200038802 */ /* 0x000fca0000000f00 */
[----:B------:R-:W-:Y:S01]  /*10f0*/  @!P0 IMAD.WIDE.U32 R2, R2, R3, c[0x0][0x168] ;  /* 0x00005a0002028625 */ /* 0x000fe200078e0003 */
        /* <DEDUP_REMOVED lines=19> */
.L_x_1189:
[----:B------:R-:W-:Y:S05]  /*1230*/  BSYNC B0 ;  /* 0x0000000000007941 */ /* 0x000fea0003800000 */
.L_x_1188:
        /* <DEDUP_REMOVED lines=20> */
.L_x_1191:
[----:B------:R-:W-:Y:S05]  /*1380*/  BSYNC B0 ;  /* 0x0000000000007941 */ /* 0x000fea0003800000 */
.L_x_1190:
        /* <DEDUP_REMOVED lines=20> */
.L_x_1193:
[----:B------:R-:W-:Y:S05]  /*14d0*/  BSYNC B0 ;  /* 0x0000000000007941 */ /* 0x000fea0003800000 */
.L_x_1192:
        /* <DEDUP_REMOVED lines=20> */
.L_x_1195:
[----:B------:R-:W-:Y:S05]  /*1620*/  BSYNC B0 ;  /* 0x0000000000007941 */ /* 0x000fea0003800000 */
.L_x_1194:
        /* <DEDUP_REMOVED lines=20> */
.L_x_1197:
[----:B------:R-:W-:Y:S05]  /*1770*/  BSYNC B0 ;  /* 0x0000000000007941 */ /* 0x000fea0003800000 */
.L_x_1196:
        /* <DEDUP_REMOVED lines=20> */
.L_x_1199:
[----:B------:R-:W-:Y:S05]  /*18c0*/  BSYNC B0 ;  /* 0x0000000000007941 */ /* 0x000fea0003800000 */
.L_x_1198:
[----:B------:R-:W-:Y:S01]  /*18d0*/  @!P0 IMAD.MOV.U32 R17, RZ, RZ, R4 ;  /* 0x000000ffff118224 */ /* 0x000fe200078e0004 */
[----:B------:R0:W-:Y:S01]  /*18e0*/  @!P0 STG.E.U16 [R2.64], R5 ;  /* 0x0000000502008986 */ /* 0x0001e2000c101504 */
[----:B------:R-:W-:Y:S01]  /*18f0*/  BSSY B0, `(.L_x_1200) ;  /* 0x000002d000007945 */ /* 0x000fe20003800000 */
[----:B------:R-:W-:Y:S02]  /*1900*/  BSSY B1, `(.L_x_1201) ;  /* 0x0000025000017945 */ /* 0x000fe40003800000 */
[----:B------:R-:W-:-:S13]  /*1910*/  ISETP.GE.AND P0, PT, R17, R11, PT ;  /* 0x0000000b1100720c */ /* 0x000fda0003f06270 */
[----:B------:R-:W-:Y:S05]  /*1920*/  @P0 BRA `(.L_x_1202) ;  /* 0x000000c000000947 */ /* 0x000fea0003800000 */
[----:B0-----:R-:W-:Y:S02]  /*1930*/  IADD3 R2, R0, R17, RZ ;  /* 0x0000001100027210 */ /* 0x001fe40007ffe0ff */
[----:B------:R-:W-:Y:S02]  /*1940*/  MOV R3, 0x2 ;  /* 0x0000000200037802 */ /* 0x000fe40000000f00 */
[----:B------:R-:W-:-:S03]  /*1950*/  IADD3 R17, R17, 0x80, RZ ;  /* 0x0000008011117810 */ /* 0x000fc60007ffe0ff */
[----:B------:R-:W-:Y:S01]  /*1960*/  IMAD.WIDE.U32 R2, R2, R3, c[0x0][0x168] ;  /* 0x00005a0002027625 */ /* 0x000fe200078e0003 */
[----:B------:R-:W-:-:S04]  /*1970*/  ISETP.GE.AND P0, PT, R17, R11, PT ;  /* 0x0000000b1100720c */ /* 0x000fc80003f06270 */
[----:B------:R0:W-:Y:S09]  /*1980*/  STG.E.U16 [R2.64], R6 ;  /* 0x0000000602007986 */ /* 0x0001f2000c101504 */
[----:B------:R-:W-:Y:S05]  /*1990*/  @P0 BRA `(.L_x_1203) ;  /* 0x000000c000000947 */ /* 0x000fea0003800000 */
[----:B0-----:R-:W-:Y:S01]  /*19a0*/  HFMA2.MMA R3, -RZ, RZ, 0, 1.1920928955078125e-07 ;  /* 0x00000002ff037435 */ /* 0x001fe200000001ff */
[----:B------:R-:W-:-:S02]  /*19b0*/  IADD3 R2, R0, R17, RZ ;  /* 0x0000001100027210 */ /* 0x000fc40007ffe0ff */
[----:B------:R-:W-:-:S07]  /*19c0*/  IADD3 R17, R17, 0x80, RZ ;  /* 0x0000008011117810 */ /* 0x000fce0007ffe0ff */
[----:B------:R-:W-:-:S05]  /*19d0*/  IMAD.WIDE.U32 R2, R2, R3, c[0x0][0x168] ;  /* 0x00005a0002027625 */ /* 0x000fca00078e0003 */
[----:B------:R0:W-:Y:S02]  /*19e0*/  STG.E.U16 [R2.64], R7 ;  /* 0x0000000702007986 */ /* 0x0001e4000c101504 */
.L_x_1202:
[----:B0-----:R-:W-:-:S13]  /*19f0*/  ISETP.GE.AND P0, PT, R17, R11, PT ;  /* 0x0000000b1100720c */ /* 0x001fda0003f06270 */
[----:B------:R-:W-:Y:S05]  /*1a00*/  @P0 BRA `(.L_x_1204) ;  /* 0x000000c000000947 */ /* 0x000fea0003800000 */
[----:B------:R-:W-:Y:S01]  /*1a10*/  MOV R3, 0x2 ;  /* 0x0000000200037802 */ /* 0x000fe20000000f00 */
[----:B------:R-:W-:Y:S01]  /*1a20*/  IMAD.IADD R2, R0, 0x1, R17 ;  /* 0x0000000100027824 */ /* 0x000fe200078e0211 */
[----:B------:R-:W-:-:S03]  /*1a30*/  IADD3 R17, R17, 0x80, RZ ;  /* 0x0000008011117810 */ /* 0x000fc60007ffe0ff */
[----:B------:R-:W-:-:S05]  /*1a40*/  IMAD.WIDE.U32 R2, R2, R3, c[0x0][0x168] ;  /* 0x00005a0002027625 */ /* 0x000fca00078e0003 */
[----:B------:R0:W-:Y:S02]  /*1a50*/  STG.E.U16 [R2.64], R8 ;  /* 0x0000000802007986 */ /* 0x0001e4000c101504 */
.L_x_1203:
[----:B------:R-:W-:-:S13]  /*1a60*/  ISETP.GE.AND P0, PT, R17, R11, PT ;  /* 0x0000000b1100720c */ /* 0x000fda0003f06270 */
[----:B------:R-:W-:Y:S05]  /*1a70*/  @P0 BRA `(.L_x_1205) ;  /* 0x000000d000000947 */ /* 0x000fea0003800000 */
[----:B0-----:R-:W-:Y:S01]  /*1a80*/  HFMA2.MMA R3, -RZ, RZ, 0, 1.1920928955078125e-07 ;  /* 0x00000002ff037435 */ /* 0x001fe200000001ff */
[----:B------:R-:W-:Y:S02]  /*1a90*/  IADD3 R2, R0, R17, RZ ;  /* 0x0000001100027210 */ /* 0x000fe40007ffe0ff */
[----:B------:R-:W-:-:S07]  /*1aa0*/  IADD3 R17, R17, 0x80, RZ ;  /* 0x0000008011117810 */ /* 0x000fce0007ffe0ff */
[----:B------:R-:W-:-:S05]  /*1ab0*/  IMAD.WIDE.U32 R2, R2, R3, c[0x0][0x168] ;  /* 0x00005a0002027625 */ /* 0x000fca00078e0003 */
[----:B------:R0:W-:Y:S02]  /*1ac0*/  STG.E.U16 [R2.64], R9 ;  /* 0x0000000902007986 */ /* 0x0001e4000c101504 */
.L_x_1204:
[----:B------:R-:W-:-:S13]  /*1ad0*/  ISETP.GE.AND P0, PT, R17, R11, PT ;  /* 0x0000000b1100720c */ /* 0x000fda0003f06270 */
[----:B------:R-:W-:Y:S01]  /*1ae0*/  @P0 BREAK B1 ;  /* 0x0000000000010942 */ /* 0x000fe20003800000 */
[----:B------:R-:W-:Y:S05]  /*1af0*/  @P0 BRA `(.L_x_1206) ;  /* 0x000000c000000947 */ /* 0x000fea0003800000 */
[----:B0-----:R-:W-:Y:S01]  /*1b00*/  IADD3 R2, R0, R17, RZ ;  /* 0x0000001100027210 */ /* 0x001fe20007ffe0ff */
[----:B------:R-:W-:Y:S01]  /*1b10*/  IMAD.MOV.U32 R3, RZ, RZ, 0x2 ;  /* 0x00000002ff037424 */ /* 0x000fe200078e00ff */
[----:B------:R-:W-:-:S03]  /*1b20*/  IADD3 R17, R17, 0x80, RZ ;  /* 0x0000008011117810 */ /* 0x000fc60007ffe0ff */
[----:B------:R-:W-:-:S05]  /*1b30*/  IMAD.WIDE.U32 R2, R2, R3, c[0x0][0x168] ;  /* 0x00005a0002027625 */ /* 0x000fca00078e0003 */
[----:B-----5:R0:W-:Y:S02]  /*1b40*/  STG.E.U16 [R2.64], R13 ;  /* 0x0000000d02007986 */ /* 0x0201e4000c101504 */
.L_x_1205:
[----:B------:R-:W-:Y:S05]  /*1b50*/  BSYNC B1 ;  /* 0x0000000000017941 */ /* 0x000fea0003800000 */
.L_x_1201:
[----:B------:R-:W-:-:S13]  /*1b60*/  ISETP.GE.AND P0, PT, R17, R11, PT ;  /* 0x0000000b1100720c */ /* 0x000fda0003f06270 */
[----:B0-----:R-:W-:Y:S02]  /*1b70*/  @!P0 IADD3 R2, R0, R17, RZ ;  /* 0x0000001100028210 */ /* 0x001fe40007ffe0ff */
[----:B------:R-:W-:Y:S02]  /*1b80*/  @!P0 MOV R3, 0x2 ;  /* 0x0000000200038802 */ /* 0x000fe40000000f00 */
[----:B------:R-:W-:-:S03]  /*1b90*/  @!P0 IADD3 R17, R17, 0x80, RZ ;  /* 0x0000008011118810 */ /* 0x000fc60007ffe0ff */
[----:B------:R-:W-:-:S05]  /*1ba0*/  @!P0 IMAD.WIDE.U32 R2, R2, R3, c[0x0][0x168] ;  /* 0x00005a0002028625 */ /* 0x000fca00078e0003 */
[----:B-----5:R0:W-:Y:S02]  /*1bb0*/  @!P0 STG.E.U16 [R2.64], R12 ;  /* 0x0000000c02008986 */ /* 0x0201e4000c101504 */
.L_x_1206:
[----:B------:R-:W-:Y:S05]  /*1bc0*/  BSYNC B0 ;  /* 0x0000000000007941 */ /* 0x000fea0003800000 */
.L_x_1200:
[----:B------:R-:W-:Y:S01]  /*1bd0*/  WARPSYNC 0xffffffff ;  /* 0xffffffff00007948 */ /* 0x000fe20003800000 */
[----:B------:R-:W-:-:S13]  /*1be0*/  ISETP.GE.AND P0, PT, R17, R11, PT ;  /* 0x0000000b1100720c */ /* 0x000fda0003f06270 */
[----:B------:R-:W-:Y:S05]  /*1bf0*/  @P0 EXIT ;  /* 0x000000000000094d */ /* 0x000fea0003800000 */
[----:B0-----:R-:W-:Y:S01]  /*1c00*/  HFMA2.MMA R3, -RZ, RZ, 0, 1.1920928955078125e-07 ;  /* 0x00000002ff037435 */ /* 0x001fe200000001ff */
[----:B------:R-:W-:-:S09]  /*1c10*/  IADD3 R2, R0, R17, RZ ;  /* 0x0000001100027210 */ /* 0x000fd20007ffe0ff */
[----:B------:R-:W-:-:S05]  /*1c20*/  IMAD.WIDE.U32 R2, R2, R3, c[0x0][0x168] ;  /* 0x00005a0002027625 */ /* 0x000fca00078e0003 */
[----:B-----5:R-:W-:Y:S01]  /*1c30*/  STG.E.U16 [R2.64], R10 ;  /* 0x0000000a02007986 */ /* 0x020fe2000c101504 */
[----:B------:R-:W-:Y:S05]  /*1c40*/  EXIT ;  /* 0x000000000000794d */ /* 0x000fea0003800000 */
.L_x_1207:
        /* <DEDUP_REMOVED lines=11> */
.L_x_2522:


//--------------------- .text._ZN2at6native29vectorized_elementwise_kernelILi4EZZZNS0_16cosh_kernel_cudaERNS_18TensorIteratorBaseEENKUlvE0_clEvENKUlvE1_clEvEUlN3c104HalfEE_St5arrayIPcLm2EEEEviT0_T1_ --------------------------
	.section	.text._ZN2at6native29vectorized_elementwise_kernelILi4EZZZNS0_16cosh_kernel_cudaERNS_18TensorIteratorBaseEENKUlvE0_clEvENKUlvE1_clEvEUlN3c104HalfEE_St5arrayIPcLm2EEEEviT0_T1_,"ax",@progbits
	.sectioninfo	@"SHI_REGISTERS=32"
	.align	128
        .global         _ZN2at6native29vectorized_elementwise_kernelILi4EZZZNS0_16cosh_kernel_cudaERNS_18TensorIteratorBaseEENKUlvE0_clEvENKUlvE1_clEvEUlN3c104HalfEE_St5arrayIPcLm2EEEEviT0_T1_
        .type           _ZN2at6native29vectorized_elementwise_kernelILi4EZZZNS0_16cosh_kernel_cudaERNS_18TensorIteratorBaseEENKUlvE0_clEvENKUlvE1_clEvEUlN3c104HalfEE_St5arrayIPcLm2EEEEviT0_T1_,@function
        .size           _ZN2at6native29vectorized_elementwise_kernelILi4EZZZNS0_16cosh_kernel_cudaERNS_18TensorIteratorBaseEENKUlvE0_clEvENKUlvE1_clEvEUlN3c104HalfEE_St5arrayIPcLm2EEEEviT0_T1_,(.L_x_2523 - _ZN2at6native29vectorized_elementwise_kernelILi4EZZZNS0_16cosh_kernel_cudaERNS_18TensorIteratorBaseEENKUlvE0_clEvENKUlvE1_clEvEUlN3c104HalfEE_St5arrayIPcLm2EEEEviT0_T1_)
        .other          _ZN2at6native29vectorized_elementwise_kernelILi4EZZZNS0_16cosh_kernel_cudaERNS_18TensorIteratorBaseEENKUlvE0_clEvENKUlvE1_clEvEUlN3c104HalfEE_St5arrayIPcLm2EEEEviT0_T1_,@"STO_CUDA_ENTRY STV_DEFAULT"
_ZN2at6native29vectorized_elementwise_kernelILi4EZZZNS0_16cosh_kernel_cudaERNS_18TensorIteratorBaseEENKUlvE0_clEvENKUlvE1_clEvEUlN3c104HalfEE_St5arrayIPcLm2EEEEviT0_T1_:
.text._ZN2at6native29vectorized_elementwise_kernelILi4EZZZNS0_16cosh_kernel_cudaERNS_18TensorIteratorBaseEENKUlvE0_clEvENKUlvE1_clEvEUlN3c104HalfEE_St5arrayIPcLm2EEEEviT0_T1_:
        /* <DEDUP_REMOVED lines=12> */
[----:B------:R-:W3:Y:S01]  /*00c0*/  LDG.E.64 R14, [R6.64+0x400] ;  /* 0x00040004060e7981 */ /* 0x000ee2000c1e1b00 */
[----:B------:R-:W-:Y:S01]  /*00d0*/  IMAD.MOV.U32 R18, RZ, RZ, 0x42fc0000 ;  /* 0x42fc0000ff127424 */ /* 0x000fe200078e00ff */
[--C-:B--2---:R-:W-:Y:S02]  /*00e0*/  HADD2.F32 R21, -RZ, R10.reuse.H0_H0 ;  /* 0x2000000aff157230 */ /* 0x104fe40000004100 */
[----:B------:R-:W-:Y:S02]  /*00f0*/  HADD2.F32 R9, -RZ, R10.H1_H1 ;  /* 0x3000000aff097230 */ /* 0x000fe40000004100 */
[--C-:B------:R-:W-:Y:S01]  /*0100*/  HADD2.F32 R5, -RZ, R11.reuse.H0_H0 ;  /* 0x2000000bff057230 */ /* 0x100fe20000004100 */
[----:B------:R-:W-:Y:S01]  /*0110*/  FMUL.FTZ R8, |R21|, 1.4426950216293334961 ;  /* 0x3fb8aa3b15087820 */ /* 0x000fe20000410200 */
[----:B------:R-:W-:Y:S01]  /*0120*/  HADD2.F32 R4, -RZ, R11.H1_H1 ;  /* 0x3000000bff047230 */ /* 0x000fe20000004100 */
[----:B------:R-:W-:Y:S01]  /*0130*/  FMUL.FTZ R27, |R9|, 1.4426950216293334961 ;  /* 0x3fb8aa3b091b7820 */ /* 0x000fe20000410200 */
[--C-:B---3--:R-:W-:Y:S01]  /*0140*/  HADD2.F32 R11, -RZ, R14.reuse.H0_H0 ;  /* 0x2000000eff0b7230 */ /* 0x108fe20000004100 */
[----:B------:R-:W0:Y:S01]  /*0150*/  FRND.TRUNC R29, R8 ;  /* 0x00000008001d7307 */ /* 0x000e22000020d000 */
[----:B------:R-:W-:Y:S01]  /*0160*/  FMUL.FTZ R25, |R5|, 1.4426950216293334961 ;  /* 0x3fb8aa3b05197820 */ /* 0x000fe20000410200 */
[----:B------:R-:W-:Y:S01]  /*0170*/  HADD2.F32 R17, -RZ, R14.H1_H1 ;  /* 0x3000000eff117230 */ /* 0x000fe20000004100 */
[----:B------:R-:W-:Y:S01]  /*0180*/  FMUL.FTZ R23, |R4|, 1.4426950216293334961 ;  /* 0x3fb8aa3b04177820 */ /* 0x000fe20000410200 */
[--C-:B------:R-:W-:Y:S01]  /*0190*/  HADD2.F32 R14, -RZ, R15.reuse.H0_H0 ;  /* 0x2000000fff0e7230 */ /* 0x100fe20000004100 */
[----:B------:R-:W-:Y:S01]  /*01a0*/  FMUL.FTZ R7, |R11|, 1.4426950216293334961 ;  /* 0x3fb8aa3b0b077820 */ /* 0x000fe20000410200 */
[----:B------:R-:W-:Y:S01]  /*01b0*/  HADD2.F32 R15, -RZ, R15.H1_H1 ;  /* 0x3000000fff0f7230 */ /* 0x000fe20000004100 */
[----:B------:R-:W-:Y:S01]  /*01c0*/  FMUL.FTZ R13, |R17|, 1.4426950216293334961 ;  /* 0x3fb8aa3b110d7820 */ /* 0x000fe20000410200 */
[----:B------:R-:W1:Y:S01]  /*01d0*/  FRND.TRUNC R27, R27 ;  /* 0x0000001b001b7307 */ /* 0x000e62000020d000 */
[----:B------:R-:W-:-:S02]  /*01e0*/  FMUL.FTZ R19, |R14|, 1.4426950216293334961 ;  /* 0x3fb8aa3b0e137820 */ /* 0x000fc40000410200 */
[----:B------:R-:W-:-:S05]  /*01f0*/  FMUL.FTZ R6, |R15|, 1.4426950216293334961 ;  /* 0x3fb8aa3b0f067820 */ /* 0x000fca0000410200 */
[----:B------:R-:W2:Y:S01]  /*0200*/  FRND.TRUNC R25, R25 ;  /* 0x0000001900197307 */ /* 0x000ea2000020d000 */
[----:B0-----:R-:W-:Y:S02]  /*0210*/  FSETP.GT.FTZ.AND P0, PT, |R29|, 126, PT ;  /* 0x42fc00001d00780b */ /* 0x001fe40003f14200 */
[----:B------:R-:W-:-:S04]  /*0220*/  LOP3.LUT R16, R18, 0x80000000, R29, 0xb8, !PT ;  /* 0x8000000012107812 */ /* 0x000fc800078eb81d */
[----:B------:R-:W-:Y:S01]  /*0230*/  FSEL R16, R16, R29, P0 ;  /* 0x0000001d10107208 */ /* 0x000fe20000000000 */
[----:B------:R-:W0:Y:S01]  /*0240*/  FRND.TRUNC R23, R23 ;  /* 0x0000001700177307 */ /* 0x000e22000020d000 */
[----:B-1----:R-:W-:Y:S02]  /*0250*/  FSETP.GT.FTZ.AND P0, PT, |R27|, 126, PT ;  /* 0x42fc00001b00780b */ /* 0x002fe40003f14200 */
[----:B------:R-:W-:Y:S01]  /*0260*/  LOP3.LUT R10, R18, 0x80000000, R27, 0xb8, !PT ;  /* 0x80000000120a7812 */ /* 0x000fe200078eb81b */
[----:B------:R-:W-:-:S03]  /*0270*/  FFMA.FTZ R29, R16, -0.69314718246459960938, |R21| ;  /* 0xbf317218101d7823 */ /* 0x000fc60000010415 */
[----:B------:R-:W-:Y:S01]  /*0280*/  FSEL R10, R10, R27, P0 ;  /* 0x0000001b0a0a7208 */ /* 0x000fe20000000000 */
[----:B------:R-:W1:Y:S01]  /*0290*/  FRND.TRUNC R7, R7 ;  /* 0x0000000700077307 */ /* 0x000e62000020d000 */
[----:B--2---:R-:W-:Y:S01]  /*02a0*/  FSETP.GT.FTZ.AND P0, PT, |R25|, 126, PT ;  /* 0x42fc00001900780b */ /* 0x004fe20003f14200 */
[----:B------:R-:W-:Y:S01]  /*02b0*/  FFMA.FTZ R29, R16, 1.9046542121259335545e-09, R29 ;  /* 0x3102e308101d7823 */ /* 0x000fe2000001001d */
[----:B------:R-:W-:Y:S01]  /*02c0*/  LOP3.LUT R8, R18, 0x80000000, R25, 0xb8, !PT ;  /* 0x8000000012087812 */ /* 0x000fe200078eb819 */
[----:B------:R-:W-:Y:S02]  /*02d0*/  FFMA.FTZ R27, R10, -0.69314718246459960938, |R9| ;  /* 0xbf3172180a1b7823 */ /* 0x000fe40000010409 */
[----:B------:R-:W-:Y:S01]  /*02e0*/  FMUL.FTZ R9, R29, 1.4426950216293334961 ;  /* 0x3fb8aa3b1d097820 */ /* 0x000fe20000410000 */
[----:B------:R-:W-:Y:S01]  /*02f0*/  FSEL R8, R8, R25, P0 ;  /* 0x0000001908087208 */ /* 0x000fe20000000000 */
[----:B------:R-:W2:Y:S01]  /*0300*/  FRND.TRUNC R13, R13 ;  /* 0x0000000d000d7307 */ /* 0x000ea2000020d000 */
[----:B0-----:R-:W-:Y:S01]  /*0310*/  FSETP.GT.FTZ.AND P0, PT, |R23|, 126, PT ;  /* 0x42fc00001700780b */ /* 0x001fe20003f14200 */
[----:B------:R-:W-:Y:S01]  /*0320*/  FFMA.FTZ R27, R10, 1.9046542121259335545e-09, R27 ;  /* 0x3102e3080a1b7823 */ /* 0x000fe2000001001b */
[----:B------:R-:W-:Y:S01]  /*0330*/  LOP3.LUT R12, R18, 0x80000000, R23, 0xb8, !PT ;  /* 0x80000000120c7812 */ /* 0x000fe200078eb817 */
[----:B------:R-:W-:-:S02]  /*0340*/  FFMA.FTZ R25, R8, -0.69314718246459960938, |R5| ;  /* 0xbf31721808197823 */ /* 0x000fc40000010405 */
[----:B------:R-:W-:Y:S01]  /*0350*/  FADD.FTZ R16, R16, 12583037 ;  /* 0x4b40007d10107421 */ /* 0x000fe20000010000 */
[----:B------:R-:W-:Y:S01]  /*0360*/  FSEL R5, R12, R23, P0 ;  /* 0x000000170c057208 */ /* 0x000fe20000000000 */
[----:B------:R-:W0:Y:S01]  /*0370*/  FRND.TRUNC R19, R19 ;  /* 0x0000001300137307 */ /* 0x000e22000020d000 */
[----:B-1----:R-:W-:Y:S01]  /*0380*/  FSETP.GT.FTZ.AND P0, PT, |R7|, 126, PT ;  /* 0x42fc00000700780b */ /* 0x002fe20003f14200 */
[----:B------:R-:W-:Y:S01]  /*0390*/  FFMA.FTZ R25, R8, 1.9046542121259335545e-09, R25 ;  /* 0x3102e30808197823 */ /* 0x000fe20000010019 */
[----:B------:R-:W-:Y:S01]  /*03a0*/  LOP3.LUT R20, R18, 0x80000000, R7, 0xb8, !PT ;  /* 0x8000000012147812 */ /* 0x000fe200078eb807 */
[----:B------:R-:W-:Y:S01]  /*03b0*/  FFMA.FTZ R12, R5, -0.69314718246459960938, |R4| ;  /* 0xbf317218050c7823 */ /* 0x000fe20000010404 */
[----:B------:R-:W-:Y:S01]  /*03c0*/  SHF.L.U32 R16, R16, 0x17, RZ ;  /* 0x0000001710107819 */ /* 0x000fe200000006ff */
[----:B------:R-:W-:Y:S01]  /*03d0*/  FMUL.FTZ R25, R25, 1.4426950216293334961 ;  /* 0x3fb8aa3b19197820 */ /* 0x000fe20000410000 */
[----:B------:R-:W-:Y:S01]  /*03e0*/  FSEL R4, R20, R7, P0 ;  /* 0x0000000714047208 */ /* 0x000fe20000000000 */
[----:B------:R1:W3:Y:S01]  /*03f0*/  FRND.TRUNC R21, R6 ;  /* 0x0000000600157307 */ /* 0x0002e2000020d000 */
[----:B------:R-:W-:Y:S01]  /*0400*/  FFMA.FTZ R12, R5, 1.9046542121259335545e-09, R12 ;  /* 0x3102e308050c7823 */ /* 0x000fe2000001000c */
[----:B--2---:R-:W-:-:S02]  /*0410*/  FSETP.GT.FTZ.AND P0, PT, |R13|, 126, PT ;  /* 0x42fc00000d00780b */ /* 0x004fc40003f14200 */
[----:B------:R-:W-:Y:S01]  /*0420*/  LOP3.LUT R22, R18, 0x80000000, R13, 0xb8, !PT ;  /* 0x8000000012167812 */ /* 0x000fe200078eb80d */
[----:B------:R-:W-:Y:S02]  /*0430*/  FFMA.FTZ R11, R4, -0.69314718246459960938, |R11| ;  /* 0xbf317218040b7823 */ /* 0x000fe4000001040b */
[----:B------:R-:W-:Y:S01]  /*0440*/  FMUL.FTZ R20, R12, 1.4426950216293334961 ;  /* 0x3fb8aa3b0c147820 */ /* 0x000fe20000410000 */
[----:B0-----:R-:W-:Y:S01]  /*0450*/  FSETP.GT.FTZ.AND P1, PT, |R19|, 126, PT ;  /* 0x42fc00001300780b */ /* 0x001fe20003f34200 */
[----:B------:R-:W0:Y:S01]  /*0460*/  MUFU.EX2 R9, R9 ;  /* 0x0000000900097308 */ /* 0x000e220000000800 */
[----:B------:R-:W-:Y:S01]  /*0470*/  LOP3.LUT R24, R18, 0x80000000, R19, 0xb8, !PT ;  /* 0x8000000012187812 */ /* 0x000fe200078eb813 */
[----:B-1----:R-:W-:Y:S01]  /*0480*/  FMUL.FTZ R6, R27, 1.4426950216293334961 ;  /* 0x3fb8aa3b1b067820 */ /* 0x002fe20000410000 */
[----:B------:R-:W-:Y:S01]  /*0490*/  FSEL R12, R22, R13, P0 ;  /* 0x0000000d160c7208 */ /* 0x000fe20000000000 */
[----:B------:R-:W-:Y:S01]  /*04a0*/  FFMA.FTZ R22, R4, 1.9046542121259335545e-09, R11 ;  /* 0x3102e30804167823 */ /* 0x000fe2000001000b */
[----:B------:R-:W-:Y:S01]  /*04b0*/  FSEL R11, R24, R19, P1 ;  /* 0x00000013180b7208 */ /* 0x000fe20000800000 */
[----:B------:R-:W-:Y:S01]  /*04c0*/  FADD.FTZ R4, R4, 12583037 ;  /* 0x4b40007d04047421 */ /* 0x000fe20000010000 */
[----:B---3--:R-:W-:Y:S01]  /*04d0*/  LOP3.LUT R18, R18, 0x80000000, R21, 0xb8, !PT ;  /* 0x8000000012127812 */ /* 0x008fe200078eb815 */
[----:B------:R-:W-:Y:S01]  /*04e0*/  FFMA.FTZ R19, R12, -0.69314718246459960938, |R17| ;  /* 0xbf3172180c137823 */ /* 0x000fe20000010411 */
[----:B------:R-:W-:Y:S01]  /*04f0*/  FSETP.GT.FTZ.AND P0, PT, |R21|, 126, PT ;  /* 0x42fc00001500780b */ /* 0x000fe20003f14200 */
[----:B------:R-:W-:Y:S01]  /*0500*/  FMUL.FTZ R17, R22, 1.4426950216293334961 ;  /* 0x3fb8aa3b16117820 */ /* 0x000fe20000410000 */
[----:B------:R-:W1:Y:S01]  /*0510*/  MUFU.EX2 R6, R6 ;  /* 0x0000000600067308 */ /* 0x000e620000000800 */
[----:B------:R-:W-:Y:S01]  /*0520*/  FFMA.FTZ R19, R12, 1.9046542121259335545e-09, R19 ;  /* 0x3102e3080c137823 */ /* 0x000fe20000010013 */
[----:B------:R-:W-:Y:S01]  /*0530*/  FSEL R18, R18, R21, P0 ;  /* 0x0000001512127208 */ /* 0x000fe20000000000 */
[----:B------:R-:W-:Y:S01]  /*0540*/  FFMA.FTZ R22, R11, -0.69314718246459960938, |R14| ;  /* 0xbf3172180b167823 */ /* 0x000fe2000001040e */
[----:B------:R-:W-:Y:S01]  /*0550*/  SHF.L.U32 R4, R4, 0x17, RZ ;  /* 0x0000001704047819 */ /* 0x000fe200000006ff */
[----:B------:R-:W-:-:S02]  /*0560*/  FMUL.FTZ R14, R19, 1.4426950216293334961 ;  /* 0x3fb8aa3b130e7820 */ /* 0x000fc40000410000 */
[C---:B------:R-:W-:Y:S01]  /*0570*/  FFMA.FTZ R19, R18.reuse, -0.69314718246459960938, |R15| ;  /* 0xbf31721812137823 */ /* 0x040fe2000001040f */
[----:B------:R-:W2:Y:S01]  /*0580*/  MUFU.EX2 R7, R25 ;  /* 0x0000001900077308 */ /* 0x000ea20000000800 */
[----:B------:R-:W-:Y:S02]  /*0590*/  FFMA.FTZ R22, R11, 1.9046542121259335545e-09, R22 ;  /* 0x3102e3080b167823 */ /* 0x000fe40000010016 */
[----:B------:R-:W-:Y:S02]  /*05a0*/  FFMA.FTZ R19, R18, 1.9046542121259335545e-09, R19 ;  /* 0x3102e30812137823 */ /* 0x000fe40000010013 */
[----:B------:R-:W-:Y:S02]  /*05b0*/  FMUL.FTZ R15, R22, 1.4426950216293334961 ;  /* 0x3fb8aa3b160f7820 */ /* 0x000fe40000410000 */
[----:B------:R-:W-:Y:S01]  /*05c0*/  FMUL.FTZ R21, R19, 1.4426950216293334961 ;  /* 0x3fb8aa3b13157820 */ /* 0x000fe20000410000 */
[----:B------:R-:W-:Y:S01]  /*05d0*/  MUFU.EX2 R14, R14 ;  /* 0x0000000e000e7308 */ /* 0x000fe20000000800 */
[----:B------:R-:W-:-:S02]  /*05e0*/  FADD.FTZ R19, R10, 12583037 ;  /* 0x4b40007d0a137421 */ /* 0x000fc40000010000 */
[----:B0-----:R-:W-:Y:S02]  /*05f0*/  FMUL.FTZ R9, R16, R9 ;  /* 0x0000000910097220 */ /* 0x001fe40000410000 */
[----:B------:R-:W-:Y:S01]  /*0600*/  FADD.FTZ R16, R8, 12583037 ;  /* 0x4b40007d08107421 */ /* 0x000fe20000010000 */
[----:B------:R-:W-:Y:S01]  /*0610*/  SHF.L.U32 R19, R19, 0x17, RZ ;  /* 0x0000001713137819 */ /* 0x000fe200000006ff */
[----:B------:R-:W-:Y:S01]  /*0620*/  FADD.FTZ R12, R12, 12583037 ;  /* 0x4b40007d0c0c7421 */ /* 0x000fe20000010000 */
[----:B------:R0:W3:Y:S01]  /*0630*/  MUFU.EX2 R13, R20 ;  /* 0x00000014000d7308 */ /* 0x0000e20000000800 */
[----:B------:R-:W-:Y:S01]  /*0640*/  FADD.FTZ R11, R11, 12583037 ;  /* 0x4b40007d0b0b7421 */ /* 0x000fe20000010000 */
[----:B------:R-:W-:Y:S01]  /*0650*/  SHF.L.U32 R16, R16, 0x17, RZ ;  /* 0x0000001710107819 */ /* 0x000fe200000006ff */
[----:B-1----:R-:W-:Y:S02]  /*0660*/  FMUL.FTZ R6, R19, R6 ;  /* 0x0000000613067220 */ /* 0x002fe40000410000 */
[----:B------:R-:W-:-:S02]  /*0670*/  FADD.FTZ R19, R5, 12583037 ;  /* 0x4b40007d05137421 */ /* 0x000fc40000010000 */
[----:B------:R-:W-:Y:S01]  /*0680*/  FADD.FTZ R18, R18, 12583037 ;  /* 0x4b40007d12127421 */ /* 0x000fe20000010000 */
[----:B------:R-:W1:Y:S01]  /*0690*/  MUFU.EX2 R17, R17 ;  /* 0x0000001100117308 */ /* 0x000e620000000800 */
[----:B--2---:R-:W-:Y:S02]  /*06a0*/  FMUL.FTZ R7, R16, R7 ;  /* 0x0000000710077220 */ /* 0x004fe40000410000 */
[----:B0-----:R-:W-:-:S05]  /*06b0*/  IMAD.SHL.U32 R20, R19, 0x800000, RZ ;  /* 0x0080000013147824 */ /* 0x001fca00078e00ff */
[----:B------:R-:W0:Y:S01]  /*06c0*/  MUFU.EX2 R15, R15 ;  /* 0x0000000f000f7308 */ /* 0x000e220000000800 */
[----:B---3--:R-:W-:-:S07]  /*06d0*/  FMUL.FTZ R13, R20, R13 ;  /* 0x0000000d140d7220 */ /* 0x008fce0000410000 */
[----:B------:R2:W3:Y:S01]  /*06e0*/  MUFU.EX2 R10, R21 ;  /* 0x00000015000a7308 */ /* 0x0004e20000000800 */
[----:B-1----:R-:W-:-:S07]  /*06f0*/  FMUL.FTZ R17, R4, R17 ;  /* 0x0000001104117220 */ /* 0x002fce0000410000 */
[----:B------:R-:W1:Y:S01]  /*0700*/  MUFU.RCP R8, R9 ;  /* 0x0000000900087308 */ /* 0x000e620000001000 */
[----:B--2---:R-:W-:Y:S02]  /*0710*/  SHF.L.U32 R21, R12, 0x17, RZ ;  /* 0x000000170c157819 */ /* 0x004fe400000006ff */
[----:B------:R-:W-:-:S03]  /*0720*/  SHF.L.U32 R12, R11, 0x17, RZ ;  /* 0x000000170b0c7819 */ /* 0x000fc600000006ff */
[----:B------:R-:W-:Y:S02]  /*0730*/  FMUL.FTZ R14, R21, R14 ;  /* 0x0000000e150e7220 */ /* 0x000fe40000410000 */
[----:B------:R-:W-:Y:S01]  /*0740*/  IMAD.SHL.U32 R21, R18, 0x800000, RZ ;  /* 0x0080000012157824 */ /* 0x000fe200078e00ff */
[----:B------:R-:W2:Y:S01]  /*0750*/  MUFU.RCP R5, R6 ;  /* 0x0000000600057308 */ /* 0x000ea20000001000 */
[----:B0-----:R-:W-:Y:S02]  /*0760*/  FMUL.FTZ R15, R12, R15 ;  /* 0x0000000f0c0f7220 */ /* 0x001fe40000410000 */
[----:B---3--:R-:W-:Y:S02]  /*0770*/  FMUL.FTZ R18, R21, R10 ;  /* 0x0000000a15127220 */ /* 0x008fe40000410000 */
[----:B-1----:R-:W-:-:S03]  /*0780*/  FMUL.FTZ R8, R8, 0.125 ;  /* 0x3e00000008087820 */ /* 0x002fc60000410000 */
[----:B------:R-:W0:Y:S01]  /*0790*/  MUFU.RCP R16, R7 ;  /* 0x0000000700107308 */ /* 0x000e220000001000 */
[----:B------:R-:W-:-:S07]  /*07a0*/  FFMA.FTZ R9, R9, 2, R8 ;  /* 0x4000000009097823 */ /* 0x000fce0000010008 */
[----:B------:R-:W1:Y:S01]  /*07b0*/  MUFU.RCP R19, R13 ;  /* 0x0000000d00137308 */ /* 0x000e620000001000 */
[----:B--2---:R-:W-:-:S04]  /*07c0*/  FMUL.FTZ R5, R5, 0.125 ;  /* 0x3e00000005057820 */ /* 0x004fc80000410000 */
[----:B------:R-:W-:-:S03]  /*07d0*/  FFMA.FTZ R8, R6, 2, R5 ;  /* 0x4000000006087823 */ /* 0x000fc60000010005 */
[----:B------:R-:W2:Y:S01]  /*07e0*/  MUFU.RCP R4, R17 ;  /* 0x0000001100047308 */ /* 0x000ea20000001000 */
[----:B0-----:R-:W-:Y:S01]  /*07f0*/  FMUL.FTZ R16, R16, 0.125 ;  /* 0x3e00000010107820 */ /* 0x001fe20000410000 */
[----:B------:R-:W-:-:S03]  /*0800*/  F2FP.PACK_AB R8, R8, R9 ;  /* 0x000000090808723e */ /* 0x000fc600000000ff */
[----:B------:R-:W-:Y:S02]  /*0810*/  FFMA.FTZ R5, R7, 2, R16 ;  /* 0x4000000007057823 */ /* 0x000fe40000010010 */
[----:B------:R-:W-:Y:S01]  /*0820*/  IMAD.WIDE.U32 R6, R0, R3, c[0x0][0x168] ;  /* 0x00005a0000067625 */ /* 0x000fe200078e0003 */
[----:B------:R-:W0:Y:S03]  /*0830*/  MUFU.RCP R11, R14 ;  /* 0x0000000e000b7308 */ /* 0x000e260000001000 */
[----:B-1----:R-:W-:Y:S02]  /*0840*/  FMUL.FTZ R20, R19, 0.125 ;  /* 0x3e00000013147820 */ /* 0x002fe40000410000 */
[----:B------:R-:W-:-:S03]  /*0850*/  IMAD.WIDE R6, R2, 0x8, R6 ;  /* 0x0000000802067825 */ /* 0x000fc600078e0206 */
[----:B------:R-:W1:Y:S01]  /*0860*/  MUFU.RCP R12, R15 ;  /* 0x0000000f000c7308 */ /* 0x000e620000001000 */
[----:B--2---:R-:W-:Y:S02]  /*0870*/  FMUL.FTZ R4, R4, 0.125 ;  /* 0x3e00000004047820 */ /* 0x004fe40000410000 */
[----:B------:R-:W-:Y:S02]  /*0880*/  FFMA.FTZ R20, R13, 2, R20 ;  /* 0x400000000d147823 */ /* 0x000fe40000010014 */
[----:B------:R-:W-:-:S03]  /*0890*/  FFMA.FTZ R4, R17, 2, R4 ;  /* 0x4000000011047823 */ /* 0x000fc60000010004 */
[----:B------:R-:W2:Y:S01]  /*08a0*/  MUFU.RCP R10, R18 ;  /* 0x00000012000a7308 */ /* 0x000ea20000001000 */
[----:B0-----:R-:W-:Y:S01]  /*08b0*/  FMUL.FTZ R11, R11, 0.125 ;  /* 0x3e0000000b0b7820 */ /* 0x001fe20000410000 */
[----:B------:R-:W-:-:S03]  /*08c0*/  F2FP.PACK_AB R9, R20, R5 ;  /* 0x000000051409723e */ /* 0x000fc600000000ff */
[----:B------:R-:W-:Y:S02]  /*08d0*/  FFMA.FTZ R11, R14, 2, R11 ;  /* 0x400000000e0b7823 */ /* 0x000fe4000001000b */
[----:B------:R-:W-:Y:S01]  /*08e0*/  STG.E.64 [R6.64], R8 ;  /* 0x0000000806007986 */ /* 0x000fe2000c101b04 */
[----:B-1----:R-:W-:Y:S02]  /*08f0*/  FMUL.FTZ R12, R12, 0.125 ;  /* 0x3e0000000c0c7820 */ /* 0x002fe40000410000 */
[----:B------:R-:W-:Y:S02]  /*0900*/  F2FP.PACK_AB R2, R11, R4 ;  /* 0x000000040b02723e */ /* 0x000fe400000000ff */
[----:B------:R-:W-:Y:S02]  /*0910*/  FFMA.FTZ R12, R15, 2, R12 ;  /* 0x400000000f0c7823 */ /* 0x000fe4000001000c */
[----:B--2---:R-:W-:-:S04]  /*0920*/  FMUL.FTZ R3, R10, 0.125 ;  /* 0x3e0000000a037820 */ /* 0x004fc80000410000 */
[----:B------:R-:W-:-:S05]  /*0930*/  FFMA.FTZ R3, R18, 2, R3 ;  /* 0x4000000012037823 */ /* 0x000fca0000010003 */
[----:B------:R-:W-:-:S05]  /*0940*/  F2FP.PACK_AB R3, R3, R12 ;  /* 0x0000000c0303723e */ /* 0x000fca00000000ff */
[----:B------:R-:W-:Y:S01]  /*0950*/  STG.E.64 [R6.64+0x400], R2 ;  /* 0x0004000206007986 */ /* 0x000fe2000c101b04 */
[----:B------:R-:W-:Y:S05]  /*0960*/  EXIT ;  /* 0x000000000000794d */ /* 0x000fea0003800000 */
.L_x_1208:
        /* <DEDUP_REMOVED lines=87> */
.L_x_1210:
[----:B0-----:R-:W-:Y:S05]  /*0ee0*/  BSYNC B0 ;  /* 0x0000000000007941 */ /* 0x001fea0003800000 */
.L_x_1209:
        /* <DEDUP_REMOVED lines=23> */
.L_x_1212:
[----:B------:R-:W-:Y:S05]  /*1060*/  BSYNC B0 ;  /* 0x0000000000007941 */ /* 0x000fea0003800000 */
.L_x_1211:
        /* <DEDUP_REMOVED lines=24> */
.L_x_1214:
[----:B------:R-:W-:Y:S05]  /*11f0*/  BSYNC B0 ;  /* 0x0000000000007941 */ /* 0x000fea0003800000 */
.L_x_1213:
        /* <DEDUP_REMOVED lines=20> */
.L_x_1216:
[----:B------:R-:W-:Y:S05]  /*1340*/  BSYNC B0 ;  /* 0x0000000000007941 */ /* 0x000fea0003800000 */
.L_x_1215:
        /* <DEDUP_REMOVED lines=20> */
.L_x_1218:
[----:B------:R-:W-:Y:S05]  /*1490*/  BSYNC B0 ;  /* 0x0000000000007941 */ /* 0x000fea0003800000 */
.L_x_1217:
        /* <DEDUP_REMOVED lines=20> */
.L_x_1220:
[----:B------:R-:W-:Y:S05]  /*15e0*/  BSYNC B0 ;  /* 0x0000000000007941 */ /* 0x000fea0003800000 */
.L_x_1219:
        /* <DEDUP_REMOVED lines=20> */
.L_x_1222:
[----:B------:R-:W-:Y:S05]  /*1730*/  BSYNC B0 ;  /* 0x0000000000007941 */ /* 0x000fea0003800000 */
.L_x_1221:
        /* <DEDUP_REMOVED lines=20> */
.L_x_1224:
[----:B------:R-:W-:Y:S05]  /*1880*/  BSYNC B0 ;  /* 0x0000000000007941 */ /* 0x000fea0003800000 */
.L_x_1223:
        /* <DEDUP_REMOVED lines=18> */
.L_x_1227:
[----:B0-----:R-:W-:-:S13]  /*19b0*/  ISETP.GE.AND P0, PT, R17, R11, PT ;  /* 0x0000000b1100720c */ /* 0x001fda0003f06270 */
[----:B------:R-:W-:Y:S05]  /*19c0*/  @P0 BRA `(.L_x_1229) ;  /* 0x000000c000000947 */ /* 0x000fea0003800000 */
[----:B------:R-:W-:Y:S01]  /*19d0*/  MOV R3, 0x2 ;  /* 0x0000000200037802 */ /* 0x000fe20000000f00 */
[----:B------:R-:W-:Y:S01]  /*19e0*/  IMAD.IADD R2, R0, 0x1, R17 ;  /* 0x0000000100027824 */ /* 0x000fe200078e0211 */
[----:B------:R-:W-:-:S03]  /*19f0*/  IADD3 R17, R17, 0x80, RZ ;  /* 0x0000008011117810 */ /* 0x000fc60007ffe0ff */
[----:B------:R-:W-:-:S05]  /*1a00*/  IMAD.WIDE.U32 R2, R2, R3, c[0x0][0x168] ;  /* 0x00005a0002027625 */ /* 0x000fca00078e0003 */
[----:B------:R0:W-:Y:S02]  /*1a10*/  STG.E.U16 [R2.64], R8 ;  /* 0x0000000802007986 */ /* 0x0001e4000c101504 */
.L_x_1228:
[----:B------:R-:W-:-:S13]  /*1a20*/  ISETP.GE.AND P0, PT, R17, R11, PT ;  /* 0x0000000b1100720c */ /* 0x000fda0003f06270 */
[----:B------:R-:W-:Y:S05]  /*1a30*/  @P0 BRA `(.L_x_1230) ;  /* 0x000000d000000947 */ /* 0x000fea0003800000 */
[----:B0-----:R-:W-:Y:S01]  /*1a40*/  HFMA2.MMA R3, -RZ, RZ, 0, 1.1920928955078125e-07 ;  /* 0x00000002ff037435 */ /* 0x001fe200000001ff */
[----:B------:R-:W-:Y:S02]  /*1a50*/  IADD3 R2, R0, R17, RZ ;  /* 0x0000001100027210 */ /* 0x000fe40007ffe0ff */
[----:B------:R-:W-:-:S07]  /*1a60*/  IADD3 R17, R17, 0x80, RZ ;  /* 0x0000008011117810 */ /* 0x000fce0007ffe0ff */
[----:B------:R-:W-:-:S05]  /*1a70*/  IMAD.WIDE.U32 R2, R2, R3, c[0x0][0x168] ;  /* 0x00005a0002027625 */ /* 0x000fca00078e0003 */
[----:B------:R0:W-:Y:S02]  /*1a80*/  STG.E.U16 [R2.64], R9 ;  /* 0x0000000902007986 */ /* 0x0001e4000c101504 */
.L_x_1229:
        /* <DEDUP_REMOVED lines=8> */
.L_x_1230:
[----:B------:R-:W-:Y:S05]  /*1b10*/  BSYNC B1 ;  /* 0x0000000000017941 */ /* 0x000fea0003800000 */
.L_x_1226:
[----:B------:R-:W-:-:S13]  /*1b20*/  ISETP.GE.AND P0, PT, R17, R11, PT ;  /* 0x0000000b1100720c */ /* 0x000fda0003f06270 */
[----:B0-----:R-:W-:Y:S02]  /*1b30*/  @!P0 IADD3 R2, R0, R17, RZ ;  /* 0x0000001100028210 */ /* 0x001fe40007ffe0ff */
[----:B------:R-:W-:Y:S02]  /*1b40*/  @!P0 MOV R3, 0x2 ;  /* 0x0000000200038802 */ /* 0x000fe40000000f00 */
[----:B------:R-:W-:-:S03]  /*1b50*/  @!P0 IADD3 R17, R17, 0x80, RZ ;  /* 0x0000008011118810 */ /* 0x000fc60007ffe0ff */
[----:B------:R-:W-:-:S05]  /*1b60*/  @!P0 IMAD.WIDE.U32 R2, R2, R3, c[0x0][0x168] ;  /* 0x00005a0002028625 */ /* 0x000fca00078e0003 */
[----:B-----5:R0:W-:Y:S02]  /*1b70*/  @!P0 STG.E.U16 [R2.64], R12 ;  /* 0x0000000c02008986 */ /* 0x0201e4000c101504 */
.L_x_1231:
[----:B------:R-:W-:Y:S05]  /*1b80*/  BSYNC B0 ;  /* 0x0000000000007941 */ /* 0x000fea0003800000 */
.L_x_1225:
        /* <DEDUP_REMOVED lines=8> */
.L_x_1232:
        /* <DEDUP_REMOVED lines=15> */
.L_x_2523:


//--------------------- .text._ZN2at6native29vectorized_elementwise_kernelILi8EZZZNS0_16cosh_kernel_cudaERNS_18TensorIteratorBaseEENKUlvE0_clEvENKUlvE1_clEvEUlN3c104HalfEE_St5arrayIPcLm2EEEEviT0_T1_ --------------------------
	.section	.text._ZN2at6native29vectorized_elementwise_kernelILi8EZZZNS0_16cosh_kernel_cudaERNS_18TensorIteratorBaseEENKUlvE0_clEvENKUlvE1_clEvEUlN3c104HalfEE_St5arrayIPcLm2EEEEviT0_T1_,"ax",@progbits
	.sectioninfo	@"SHI_REGISTERS=4"
	.align	128
        .global         _ZN2at6native29vectorized_elementwise_kernelILi8EZZZNS0_16cosh_kernel_cudaERNS_18TensorIteratorBaseEENKUlvE0_clEvENKUlvE1_clEvEUlN3c104HalfEE_St5arrayIPcLm2EEEEviT0_T1_
        .type           _ZN2at6native29vectorized_elementwise_kernelILi8EZZZNS0_16cosh_kernel_cudaERNS_18TensorIteratorBaseEENKUlvE0_clEvENKUlvE1_clEvEUlN3c104HalfEE_St5arrayIPcLm2EEEEviT0_T1_,@function
        .size           _ZN2at6native29vectorized_elementwise_kernelILi8EZZZNS0_16cosh_kernel_cudaERNS_18TensorIteratorBaseEENKUlvE0_clEvENKUlvE1_clEvEUlN3c104HalfEE_St5arrayIPcLm2EEEEviT0_T1_,(.L_x_2524 - _ZN2at6native29vectorized_elementwise_kernelILi8EZZZNS0_16cosh_kernel_cudaERNS_18TensorIteratorBaseEENKUlvE0_clEvENKUlvE1_clEvEUlN3c104HalfEE_St5arrayIPcLm2EEEEviT0_T1_)
        .other          _ZN2at6native29vectorized_elementwise_kernelILi8EZZZNS0_16cosh_kernel_cudaERNS_18TensorIteratorBaseEENKUlvE0_clEvENKUlvE1_clEvEUlN3c104HalfEE_St5arrayIPcLm2EEEEviT0_T1_,@"STO_CUDA_ENTRY STV_DEFAULT"
_ZN2at6native29vectorized_elementwise_kernelILi8EZZZNS0_16cosh_kernel_cudaERNS_18TensorIteratorBaseEENKUlvE0_clEvENKUlvE1_clEvEUlN3c104HalfEE_St5arrayIPcLm2EEEEviT0_T1_:
.text._ZN2at6native29vectorized_elementwise_kernelILi8EZZZNS0_16cosh_kernel_cudaERNS_18TensorIteratorBaseEENKUlvE0_clEvENKUlvE1_clEvEUlN3c104HalfEE_St5arrayIPcLm2EEEEviT0_T1_:
[----:B------:R-:W-:Y:S02]  /*0000*/  MOV R1, c[0x0][0x28] ;  /* 0x00000a0000017a02 */ /* 0x000fe40000000f00 */
[----:B------:R-:W-:Y:S05]  /*0010*/  EXIT ;  /* 0x000000000000794d */ /* 0x000fea0003800000 */
.L_x_1233:
        /* <DEDUP_REMOVED lines=14> */
.L_x_2524:


//--------------------- .text._ZN2at6native18elementwise_kernelILi128ELi4EZNS0_15gpu_kernel_implIZZZNS0_16cosh_kernel_cudaERNS_18TensorIteratorBaseEENKUlvE0_clEvENKUlvE0_clEvEUlfE_EEvS4_RKT_EUliE_EEviT1_ --------------------------
	.section	.text._ZN2at6native18elementwise_kernelILi128ELi4EZNS0_15gpu_kernel_implIZZZNS0_16cosh_kernel_cudaERNS_18TensorIteratorBaseEENKUlvE0_clEvENKUlvE0_clEvEUlfE_EEvS4_RKT_EUliE_EEviT1_,"ax",@progbits
	.sectioninfo	@"SHI_REGISTERS=26"
	.align	128
        .global         _ZN2at6native18elementwise_kernelILi128ELi4EZNS0_15gpu_kernel_implIZZZNS0_16cosh_kernel_cudaERNS_18TensorIteratorBaseEENKUlvE0_clEvENKUlvE0_clEvEUlfE_EEvS4_RKT_EUliE_EEviT1_
        .type           _ZN2at6native18elementwise_kernelILi128ELi4EZNS0_15gpu_kernel_implIZZZNS0_16cosh_kernel_cudaERNS_18TensorIteratorBaseEENKUlvE0_clEvENKUlvE0_clEvEUlfE_EEvS4_RKT_EUliE_EEviT1_,@function
        .size           _ZN2at6native18elementwise_kernelILi128ELi4EZNS0_15gpu_kernel_implIZZZNS0_16cosh_kernel_cudaERNS_18TensorIteratorBaseEENKUlvE0_clEvENKUlvE0_clEvEUlfE_EEvS4_RKT_EUliE_EEviT1_,(.L_x_2525 - _ZN2at6native18elementwise_kernelILi128ELi4EZNS0_15gpu_kernel_implIZZZNS0_16cosh_kernel_cudaERNS_18TensorIteratorBaseEENKUlvE0_clEvENKUlvE0_clEvEUlfE_EEvS4_RKT_EUliE_EEviT1_)
        .other          _ZN2at6native18elementwise_kernelILi128ELi4EZNS0_15gpu_kernel_implIZZZNS0_16cosh_kernel_cudaERNS_18TensorIteratorBaseEENKUlvE0_clEvENKUlvE0_clEvEUlfE_EEvS4_RKT_EUliE_EEviT1_,@"STO_CUDA_ENTRY STV_DEFAULT"
_ZN2at6native18elementwise_kernelILi128ELi4EZNS0_15gpu_kernel_implIZZZNS0_16cosh_kernel_cudaERNS_18TensorIteratorBaseEENKUlvE0_clEvENKUlvE0_clEvEUlfE_EEvS4_RKT_EUliE_EEviT1_:
.text._ZN2at6native18elementwise_kernelILi128ELi4EZNS0_15gpu_kernel_implIZZZNS0_16cosh_kernel_cudaERNS_18TensorIteratorBaseEENKUlvE0_clEvENKUlvE0_clEvEUlfE_EEvS4_RKT_EUliE_EEviT1_:
        /* <DEDUP_REMOVED lines=237> */
.L_x_1236:
[----:B------:R-:W0:Y:S01]  /*0ed0*/  LDC.U8 R5, c[0x0][0x372] ;  /* 0x0000dc80ff057b82 */ /* 0x000e220000000000 */
[----:B------:R-:W-:Y:S01]  /*0ee0*/  IADD3 R16, P1, R16, c[0x0][0x360], RZ ;  /* 0x0000d80010107a10 */ /* 0x000fe20007f3e0ff */
[----:B------:R-:W-:Y:S01]  /*0ef0*/  BSSY B6, `(.L_x_1237) ;  /* 0x00000df000067945 */ /* 0x000fe20003800000 */
        /* <DEDUP_REMOVED lines=15> */
[----:B--2---:R-:W0:Y:S01]  /*0ff0*/  I2F.S16 R0, R0 ;  /* 0x0000000000007306 */ /* 0x004e220000101400 */
[----:B------:R-:W-:Y:S05]  /*1000*/  BRA `(.L_x_1243) ;  /* 0x00000cd000007947 */ /* 0x000fea0003800000 */
.L_x_1241:
[----:B------:R-:W2:Y:S02]  /*1010*/  LDG.E.U8 R0, [R2.64] ;  /* 0x0000002402007981 */ /* 0x000ea4000c1e1100 */
[----:B--2---:R-:W0:Y:S01]  /*1020*/  I2F.U16 R0, R0 ;  /* 0x0000000000007306 */ /* 0x004e220000101000 */
[----:B------:R-:W-:Y:S05]  /*1030*/  BRA `(.L_x_1243) ;  /* 0x00000ca000007947 */ /* 0x000fea0003800000 */
.L_x_1240:
[----:B------:R-:W-:-:S13]  /*1040*/  ISETP.NE.AND P0, PT, R4, 0x2, PT ;  /* 0x000000020400780c */ /* 0x000fda0003f05270 */
[----:B------:R-:W-:Y:S05]  /*1050*/  @!P0 BRA `(.L_x_1244) ;  /* 0x000000a000008947 */ /* 0x000fea0003800000 */
[----:B------:R-:W-:-:S13]  /*1060*/  ISETP.NE.AND P0, PT, R4, 0x3, PT ;  /* 0x000000030400780c */ /* 0x000fda0003f05270 */
[----:B------:R-:W-:Y:S05]  /*1070*/  @!P0 BRA `(.L_x_1245) ;  /* 0x0000005000008947 */ /* 0x000fea0003800000 */
[----:B------:R-:W-:-:S13]  /*1080*/  ISETP.NE.AND P0, PT, R4, 0x4, PT ;  /* 0x000000040400780c */ /* 0x000fda0003f05270 */
[----:B------:R-:W-:Y:S05]  /*1090*/  @P0 BRA `(.L_x_1242) ;  /* 0x00000aa000000947 */ /* 0x000fea0003800000 */
[----:B------:R-:W2:Y:S02]  /*10a0*/  LDG.E.64 R2, [R2.64] ;  /* 0x0000002402027981 */ /* 0x000ea4000c1e1b00 */
[----:B--2---:R0:W1:Y:S01]  /*10b0*/  I2F.S64 R0, R2 ;  /* 0x0000000200007312 */ /* 0x0040620000301400 */
[----:B------:R-:W-:Y:S05]  /*10c0*/  BRA `(.L_x_1243) ;  /* 0x00000c1000007947 */ /* 0x000fea0003800000 */
.L_x_1245:
[----:B------:R-:W2:Y:S02]  /*10d0*/  LDG.E R0, [R2.64] ;  /* 0x0000002402007981 */ /* 0x000ea4000c1e1900 */
[----:B--2---:R-:W0:Y:S01]  /*10e0*/  I2F R0, R0 ;  /* 0x0000000000007306 */ /* 0x004e220000201400 */
[----:B------:R-:W-:Y:S05]  /*10f0*/  BRA `(.L_x_1243) ;  /* 0x00000be000007947 */ /* 0x000fea0003800000 */
.L_x_1244:
[----:B------:R-:W2:Y:S02]  /*1100*/  LDG.E.U16 R0, [R2.64] ;  /* 0x0000002402007981 */ /* 0x000ea4000c1e1500 */
[----:B--2---:R-:W0:Y:S01]  /*1110*/  I2F.S16 R0, R0 ;  /* 0x0000000000007306 */ /* 0x004e220000101400 */
[----:B------:R-:W-:Y:S05]  /*1120*/  BRA `(.L_x_1243) ;  /* 0x00000bb000007947 */ /* 0x000fea0003800000 */
.L_x_1239:
[----:B------:R-:W-:-:S13]  /*1130*/  ISETP.GT.AND P0, PT, R4, 0x6, PT ;  /* 0x000000060400780c */ /* 0x000fda0003f04270 */
[----:B------:R-:W-:Y:S05]  /*1140*/  @P0 BRA `(.L_x_1246) ;  /* 0x0000009000000947 */ /* 0x000fea0003800000 */
[----:B------:R-:W-:-:S13]  /*1150*/  ISETP.NE.AND P0, PT, R4, 0x5, PT ;  /* 0x000000050400780c */ /* 0x000fda0003f05270 */
[----:B------:R-:W-:Y:S05]  /*1160*/  @!P0 BRA `(.L_x_1247) ;  /* 0x0000004000008947 */ /* 0x000fea0003800000 */
[----:B------:R-:W-:-:S13]  /*1170*/  ISETP.NE.AND P0, PT, R4, 0x6, PT ;  /* 0x000000060400780c */ /* 0x000fda0003f05270 */
[----:B------:R-:W-:Y:S05]  /*1180*/  @P0 BRA `(.L_x_1242) ;  /* 0x000009b000000947 */ /* 0x000fea0003800000 */
[----:B------:R0:W5:Y:S01]  /*1190*/  LDG.E R0, [R2.64] ;  /* 0x0000002402007981 */ /* 0x000162000c1e1900 */
[----:B------:R-:W-:Y:S05]  /*11a0*/  BRA `(.L_x_1243) ;  /* 0x00000b3000007947 */ /* 0x000fea0003800000 */
.L_x_1247:
[----:B------:R-:W2:Y:S02]  /*11b0*/  LDG.E.U16 R0, [R2.64] ;  /* 0x0000002402007981 */ /* 0x000ea4000c1e1500 */
[----:B--2---:R-:W-:Y:S01]  /*11c0*/  HADD2.F32 R0, -RZ, R0.H0_H0 ;  /* 0x20000000ff007230 */ /* 0x004fe20000004100 */
[----:B------:R-:W-:Y:S05]  /*11d0*/  BRA `(.L_x_1243) ;  /* 0x00000b0000007947 */ /* 0x000fea0003800000 */
.L_x_1246:
[----:B------:R-:W-:-:S13]  /*11e0*/  ISETP.NE.AND P0, PT, R4, 0x7, PT ;  /* 0x000000070400780c */ /* 0x000fda0003f05270 */
[----:B------:R-:W-:Y:S05]  /*11f0*/  @!P0 BRA `(.L_x_1248) ;  /* 0x0000009000008947 */ /* 0x000fea0003800000 */
[----:B------:R-:W-:-:S13]  /*1200*/  ISETP.NE.AND P0, PT, R4, 0x8, PT ;  /* 0x000000080400780c */ /* 0x000fda0003f05270 */
[----:B------:R-:W-:Y:S05]  /*1210*/  @!P0 BRA `(.L_x_1249) ;  /* 0x0000004000008947 */ /* 0x000fea0003800000 */
[----:B------:R-:W-:-:S13]  /*1220*/  ISETP.NE.AND P0, PT, R4, 0x9, PT ;  /* 0x000000090400780c */ /* 0x000fda0003f05270 */
[----:B------:R-:W-:Y:S05]  /*1230*/  @P0 BRA `(.L_x_1242) ;  /* 0x0000090000000947 */ /* 0x000fea0003800000 */
[----:B------:R0:W5:Y:S01]  /*1240*/  LDG.E R0, [R2.64] ;  /* 0x0000002402007981 */ /* 0x000162000c1e1900 */
[----:B------:R-:W-:Y:S05]  /*1250*/  BRA `(.L_x_1243) ;  /* 0x00000a8000007947 */ /* 0x000fea0003800000 */
.L_x_1249:
[----:B------:R-:W2:Y:S02]  /*1260*/  LDG.E.U16 R0, [R2.64] ;  /* 0x0000002402007981 */ /* 0x000ea4000c1e1500 */
[----:B--2---:R-:W-:Y:S01]  /*1270*/  HADD2.F32 R0, -RZ, R0.H0_H0 ;  /* 0x20000000ff007230 */ /* 0x004fe20000004100 */
[----:B------:R-:W-:Y:S05]  /*1280*/  BRA `(.L_x_1243) ;  /* 0x00000a5000007947 */ /* 0x000fea0003800000 */
.L_x_1248:
[----:B------:R-:W2:Y:S02]  /*1290*/  LDG.E.64 R2, [R2.64] ;  /* 0x0000002402027981 */ /* 0x000ea4000c1e1b00 */
[----:B--2---:R-:W0:Y:S01]  /*12a0*/  F2F.F32.F64 R0, R2 ;  /* 0x0000000200007310 */ /* 0x004e220000301000 */
[----:B------:R-:W0:-:S14]  /*12b0*/  DSETP.GEU.AND P0, PT, |R2|, c[0x2][0x0], PT ;  /* 0x008000000200762a */ /* 0x000e1c0003f0e200 */
[----:B0-----:R-:W-:Y:S01]  /*12c0*/  @!P0 FMUL R0, R0, 1.175494350822287508e-38 ;  /* 0x0080000000008820 */ /* 0x001fe20000400000 */
[----:B------:R-:W-:Y:S05]  /*12d0*/  BRA `(.L_x_1243) ;  /* 0x00000a0000007947 */ /* 0x000fea0003800000 */
.L_x_1238:
        /* <DEDUP_REMOVED lines=10> */
[----:B------:R-:W-:Y:S01]  /*1380*/  FSEL R0, RZ, 1, !P0 ;  /* 0x3f800000ff007808 */ /* 0x000fe20004000000 */
[----:B------:R-:W-:Y:S05]  /*1390*/  BRA `(.L_x_1243) ;  /* 0x0000094000007947 */ /* 0x000fea0003800000 */
.L_x_1252:
[----:B------:R-:W2:Y:S02]  /*13a0*/  LDG.E.64 R2, [R2.64] ;  /* 0x0000002402027981 */ /* 0x000ea4000c1e1b00 */
[----:B--2---:R-:W0:Y:S01]  /*13b0*/  F2F.F32.F64 R0, R2 ;  /* 0x0000000200007310 */ /* 0x004e220000301000 */
[----:B------:R-:W0:-:S14]  /*13c0*/  DSETP.GEU.AND P0, PT, |R2|, c[0x2][0x0], PT ;  /* 0x008000000200762a */ /* 0x000e1c0003f0e200 */
[----:B0-----:R-:W-:Y:S01]  /*13d0*/  @!P0 FMUL R0, R0, 1.175494350822287508e-38 ;  /* 0x0080000000008820 */ /* 0x001fe20000400000 */
[----:B------:R-:W-:Y:S05]  /*13e0*/  BRA `(.L_x_1243) ;  /* 0x000008f000007947 */ /* 0x000fea0003800000 */
.L_x_1251:
        /* <DEDUP_REMOVED lines=24> */
[----:B------:R-:W-:Y:S01]  /*1570*/  LOP3.LUT R0, R5, 0x80000000, R0, 0xf8, !PT ;  /* 0x8000000005007812 */ /* 0x000fe200078ef800 */
[----:B------:R-:W-:Y:S05]  /*1580*/  BRA `(.L_x_1243) ;  /* 0x0000075000007947 */ /* 0x000fea0003800000 */
.L_x_1254:
        /* <DEDUP_REMOVED lines=11> */
[----:B------:R-:W-:Y:S01]  /*1640*/  LOP3.LUT R0, R4, 0x80000000, R5, 0xf8, !PT ;  /* 0x8000000004007812 */ /* 0x000fe200078ef805 */
[----:B------:R-:W-:Y:S05]  /*1650*/  BRA `(.L_x_1243) ;  /* 0x0000068000007947 */ /* 0x000fea0003800000 */
.L_x_1253:
[----:B------:R-:W2:Y:S02]  /*1660*/  LDG.E.U16 R0, [R2.64] ;  /* 0x0000002402007981 */ /* 0x000ea4000c1e1500 */
[----:B--2---:R-:W-:Y:S01]  /*1670*/  PRMT R0, RZ, 0x5410, R0 ;  /* 0x00005410ff007816 */ /* 0x004fe20000000000 */
[----:B------:R-:W-:Y:S05]  /*1680*/  BRA `(.L_x_1243) ;  /* 0x0000065000007947 */ /* 0x000fea0003800000 */
.L_x_1250:
        /* <DEDUP_REMOVED lines=9> */
[----:B--2---:R-:W0:Y:S01]  /*1720*/  I2F.U16 R0, R0 ;  /* 0x0000000000007306 */ /* 0x004e220000101000 */
[----:B------:R-:W-:Y:S05]  /*1730*/  BRA `(.L_x_1243) ;  /* 0x000005a000007947 */ /* 0x000fea0003800000 */
.L_x_1257:
[----:B------:R-:W2:Y:S01]  /*1740*/  LDG.E.U8 R2, [R2.64] ;  /* 0x0000002402027981 */ /* 0x000ea2000c1e1100 */
        /* <DEDUP_REMOVED lines=19> */
.L_x_1259:
[----:B------:R-:W-:Y:S05]  /*1880*/  BSYNC B0 ;  /* 0x0000000000007941 */ /* 0x000fea0003800000 */
.L_x_1258:
[----:B------:R-:W-:Y:S01]  /*1890*/  LEA R3, R0, 0x3b800000, 0x17 ;  /* 0x3b80000000037811 */ /* 0x000fe200078eb8ff */
[----:B------:R-:W-:-:S05]  /*18a0*/  IMAD.SHL.U32 R0, R2, 0x100000, RZ ;  /* 0x0010000002007824 */ /* 0x000fca00078e00ff */
[----:B------:R-:W-:Y:S01]  /*18b0*/  LOP3.LUT R0, R3, R0, R4, 0xfe, !PT ;  /* 0x0000000003007212 */ /* 0x000fe200078efe04 */
[----:B------:R-:W-:Y:S05]  /*18c0*/  BRA `(.L_x_1243) ;  /* 0x0000041000007947 */ /* 0x000fea0003800000 */
.L_x_1256:
        /* <DEDUP_REMOVED lines=20> */
.L_x_1261:
[----:B------:R-:W-:Y:S05]  /*1a10*/  BSYNC B0 ;  /* 0x0000000000007941 */ /* 0x000fea0003800000 */
.L_x_1260:
[----:B------:R-:W-:Y:S01]  /*1a20*/  LEA R3, R0, 0x37800000, 0x17 ;  /* 0x3780000000037811 */ /* 0x000fe200078eb8ff */
[----:B------:R-:W-:-:S05]  /*1a30*/  IMAD.SHL.U32 R0, R2, 0x200000, RZ ;  /* 0x0020000002007824 */ /* 0x000fca00078e00ff */
[----:B------:R-:W-:Y:S01]  /*1a40*/  LOP3.LUT R0, R3, R0, R4, 0xfe, !PT ;  /* 0x0000000003007212 */ /* 0x000fe200078efe04 */
[----:B------:R-:W-:Y:S05]  /*1a50*/  BRA `(.L_x_1243) ;  /* 0x0000028000007947 */ /* 0x000fea0003800000 */
.L_x_1255:
[----:B------:R-:W-:-:S13]  /*1a60*/  ISETP.NE.AND P0, PT, R4, 0x1c, PT ;  /* 0x0000001c0400780c */ /* 0x000fda0003f05270 */
[----:B------:R-:W-:Y:S05]  /*1a70*/  @!P0 BRA `(.L_x_1262) ;  /* 0x0000024000008947 */ /* 0x000fea0003800000 */
[----:B------:R-:W-:-:S13]  /*1a80*/  ISETP.NE.AND P0, PT, R4, 0x1d, PT ;  /* 0x0000001d0400780c */ /* 0x000fda0003f05270 */
[----:B------:R-:W-:Y:S05]  /*1a90*/  @!P0 BRA `(.L_x_1263) ;  /* 0x000001f000008947 */ /* 0x000fea0003800000 */
[----:B------:R-:W-:-:S13]  /*1aa0*/  ISETP.NE.AND P0, PT, R4, 0x2c, PT ;  /* 0x0000002c0400780c */ /* 0x000fda0003f05270 */
[----:B------:R-:W-:Y:S05]  /*1ab0*/  @P0 BRA `(.L_x_1242) ;  /* 0x0000008000000947 */ /* 0x000fea0003800000 */
[----:B------:R-:W2:Y:S01]  /*1ac0*/  LDG.E.U8 R2, [R2.64] ;  /* 0x0000002402027981 */ /* 0x000ea2000c1e1100 */
[----:B------:R-:W-:Y:S01]  /*1ad0*/  IMAD.MOV.U32 R0, RZ, RZ, 0x400000 ;  /* 0x00400000ff007424 */ /* 0x000fe200078e00ff */
[----:B--2---:R-:W-:-:S13]  /*1ae0*/  ISETP.NE.AND P0, PT, R2, RZ, PT ;  /* 0x000000ff0200720c */ /* 0x004fda0003f05270 */
[----:B------:R-:W-:Y:S05]  /*1af0*/  @!P0 BRA `(.L_x_1243) ;  /* 0x000001e000008947 */ /* 0x000fea0003800000 */
[----:B------:R-:W-:-:S13]  /*1b00*/  ISETP.NE.AND P0, PT, R2, 0xff, PT ;  /* 0x000000ff0200780c */ /* 0x000fda0003f05270 */
[----:B------:R-:W-:Y:S02]  /*1b10*/  @!P0 IMAD.MOV.U32 R0, RZ, RZ, 0x7f800001 ;  /* 0x7f800001ff008424 */ /* 0x000fe400078e00ff */
[----:B------:R-:W-:Y:S01]  /*1b20*/  @P0 IMAD.SHL.U32 R0, R2, 0x800000, RZ ;  /* 0x0080000002000824 */ /* 0x000fe200078e00ff */
[----:B------:R-:W-:Y:S05]  /*1b30*/  BRA `(.L_x_1243) ;  /* 0x000001a000007947 */ /* 0x000fea0003800000 */
.L_x_1242:
        /* <DEDUP_REMOVED lines=19> */
[----:B------:R-:W-:Y:S01]  /*1c70*/  IMAD.MOV.U32 R0, RZ, RZ, RZ ;  /* 0x000000ffff007224 */ /* 0x000fe200078e00ff */
[----:B------:R-:W-:Y:S05]  /*1c80*/  BRA `(.L_x_1243) ;  /* 0x0000005000007947 */ /* 0x000fea0003800000 */
.L_x_1263:
[----:B------:R-:W2:Y:S02]  /*1c90*/  LDG.E.64 R2, [R2.64] ;  /* 0x0000002402027981 */ /* 0x000ea4000c1e1b00 */
[----:B--2---:R0:W1:Y:S01]  /*1ca0*/  I2F.U64 R0, R2 ;  /* 0x0000000200007312 */ /* 0x0040620000301000 */
[----:B------:R-:W-:Y:S05]  /*1cb0*/  BRA `(.L_x_1243) ;  /* 0x0000002000007947 */ /* 0x000fea0003800000 */
.L_x_1262:
[----:B------:R-:W2:Y:S02]  /*1cc0*/  LDG.E R0, [R2.64] ;  /* 0x0000002402007981 */ /* 0x000ea4000c1e1900 */
[----:B--2---:R-:W0:Y:S02]  /*1cd0*/  I2F.U32 R0, R0 ;  /* 0x0000000000007306 */ /* 0x004e240000201000 */
.L_x_1243:
[----:B------:R-:W-:Y:S05]  /*1ce0*/  BSYNC B6 ;  /* 0x0000000000067941 */ /* 0x000fea0003800000 */
.L_x_1237:
[----:B01---5:R-:W-:Y:S01]  /*1cf0*/  FMUL.FTZ R2, |R0|, 1.4426950216293334961 ;  /* 0x3fb8aa3b00027820 */ /* 0x023fe20000410200 */
[----:B------:R-:W0:Y:S01]  /*1d00*/  LDC.U8 R5, c[0x0][0x371] ;  /* 0x0000dc40ff057b82 */ /* 0x000e220000000000 */
[----:B------:R-:W-:-:S04]  /*1d10*/  IMAD.MOV.U32 R3, RZ, RZ, 0x42fc0000 ;  /* 0x42fc0000ff037424 */ /* 0x000fc800078e00ff */
[----:B------:R-:W1:Y:S02]  /*1d20*/  FRND.TRUNC R2, R2 ;  /* 0x0000000200027307 */ /* 0x000e64000020d000 */
[----:B-1----:R-:W-:Y:S02]  /*1d30*/  FSETP.GT.FTZ.AND P0, PT, |R2|, 126, PT ;  /* 0x42fc00000200780b */ /* 0x002fe40003f14200 */
[----:B------:R-:W-:Y:S02]  /*1d40*/  LOP3.LUT R3, R3, 0x80000000, R2, 0xb8, !PT ;  /* 0x8000000003037812 */ /* 0x000fe400078eb802 */
[----:B0-----:R-:W-:Y:S02]  /*1d50*/  PRMT R4, R5, 0x9910, RZ ;  /* 0x0000991005047816 */ /* 0x001fe400000000ff */
        /* <DEDUP_REMOVED lines=11> */
[----:B------:R-:W-:Y:S01]  /*1e10*/  FFMA.FTZ R2, R3, 2, R2 ;  /* 0x4000000003027823 */ /* 0x000fe20000010002 */
        /* <DEDUP_REMOVED lines=9> */
[----:B------:R-:W0:Y:S02]  /*1eb0*/  F2I.FTZ.TRUNC.NTZ R3, R2 ;  /* 0x0000000200037305 */ /* 0x000e24000021f100 */
[----:B0-----:R0:W-:Y:S01]  /*1ec0*/  STG.E.U8 [R16.64], R3 ;  /* 0x0000000310007986 */ /* 0x0011e2000c101124 */
[----:B------:R-:W-:Y:S05]  /*1ed0*/  BRA `(.L_x_1269) ;  /* 0x00000d7000007947 */ /* 0x000fea0003800000 */
.L_x_1267:
[----:B------:R-:W0:Y:S02]  /*1ee0*/  F2I.S64.TRUNC R2, R2 ;  /* 0x0000000200027311 */ /* 0x000e24000020d900 */
[----:B0-----:R-:W-:-:S05]  /*1ef0*/  IMAD.MOV.U32 R5, RZ, RZ, R2 ;  /* 0x000000ffff057224 */ /* 0x001fca00078e0002 */
[----:B------:R0:W-:Y:S01]  /*1f00*/  STG.E.U8 [R16.64], R5 ;  /* 0x0000000510007986 */ /* 0x0001e2000c101124 */
[----:B------:R-:W-:Y:S05]  /*1f10*/  BRA `(.L_x_1269) ;  /* 0x00000d3000007947 */ /* 0x000fea0003800000 */
.L_x_1266:
[----:B------:R-:W-:-:S13]  /*1f20*/  ISETP.NE.AND P0, PT, R4, 0x2, PT ;  /* 0x000000020400780c */ /* 0x000fda0003f05270 */
[----:B------:R-:W-:Y:S05]  /*1f30*/  @!P0 BRA `(.L_x_1270) ;  /* 0x000000a000008947 */ /* 0x000fea0003800000 */
[----:B------:R-:W-:-:S13]  /*1f40*/  ISETP.NE.AND P0, PT, R4, 0x3, PT ;  /* 0x000000030400780c */ /* 0x000fda0003f05270 */
[----:B------:R-:W-:Y:S05]  /*1f50*/  @!P0 BRA `(.L_x_1271) ;  /* 0x0000005000008947 */ /* 0x000fea0003800000 */
[----:B------:R-:W-:-:S13]  /*1f60*/  ISETP.NE.AND P0, PT, R4, 0x4, PT ;  /* 0x000000040400780c */ /* 0x000fda0003f05270 */
[----:B------:R-:W-:Y:S05]  /*1f70*/  @P0 BRA `(.L_x_1268) ;  /* 0x00000b4000000947 */ /* 0x000fea0003800000 */
[----:B------:R-:W0:Y:S02]  /*1f80*/  F2I.S64.TRUNC R2, R2 ;  /* 0x0000000200027311 */ /* 0x000e24000020d900 */
[----:B0-----:R0:W-:Y:S01]  /*1f90*/  STG.E.64 [R16.64], R2 ;  /* 0x0000000210007986 */ /* 0x0011e2000c101b24 */
[----:B------:R-:W-:Y:S05]  /*1fa0*/  BRA `(.L_x_1269) ;  /* 0x00000ca000007947 */ /* 0x000fea0003800000 */
.L_x_1271:
[----:B------:R-:W0:Y:S02]  /*1fb0*/  F2I.FTZ.TRUNC.NTZ R3, R2 ;  /* 0x0000000200037305 */ /* 0x000e24000021f100 */
[----:B0-----:R0:W-:Y:S01]  /*1fc0*/  STG.E [R16.64], R3 ;  /* 0x0000000310007986 */ /* 0x0011e2000c101924 */
[----:B------:R-:W-:Y:S05]  /*1fd0*/  BRA `(.L_x_1269) ;  /* 0x00000c7000007947 */ /* 0x000fea0003800000 */
.L_x_1270:
[----:B------:R-:W0:Y:S02]  /*1fe0*/  F2I.FTZ.TRUNC.NTZ R3, R2 ;  /* 0x0000000200037305 */ /* 0x000e24000021f100 */
[----:B0-----:R0:W-:Y:S01]  /*1ff0*/  STG.E.U16 [R16.64], R3 ;  /* 0x0000000310007986 */ /* 0x0011e2000c101524 */
[----:B------:R-:W-:Y:S05]  /*2000*/  BRA `(.L_x_1269) ;  /* 0x00000c4000007947 */ /* 0x000fea0003800000 */
.L_x_1265:
[----:B------:R-:W-:-:S13]  /*2010*/  ISETP.GT.AND P0, PT, R4, 0x6, PT ;  /* 0x000000060400780c */ /* 0x000fda0003f04270 */
[----:B------:R-:W-:Y:S05]  /*2020*/  @P0 BRA `(.L_x_1272) ;  /* 0x0000009000000947 */ /* 0x000fea0003800000 */
[----:B------:R-:W-:-:S13]  /*2030*/  ISETP.NE.AND P0, PT, R4, 0x5, PT ;  /* 0x000000050400780c */ /* 0x000fda0003f05270 */
[----:B------:R-:W-:Y:S05]  /*2040*/  @!P0 BRA `(.L_x_1273) ;  /* 0x0000004000008947 */ /* 0x000fea0003800000 */
[----:B------:R-:W-:-:S13]  /*2050*/  ISETP.NE.AND P0, PT, R4, 0x6, PT ;  /* 0x000000060400780c */ /* 0x000fda0003f05270 */
[----:B------:R-:W-:Y:S05]  /*2060*/  @P0 BRA `(.L_x_1268) ;  /* 0x00000a5000000947 */ /* 0x000fea0003800000 */
[----:B------:R0:W-:Y:S01]  /*2070*/  STG.E [R16.64], R2 ;  /* 0x0000000210007986 */ /* 0x0001e2000c101924 */
[----:B------:R-:W-:Y:S05]  /*2080*/  BRA `(.L_x_1269) ;  /* 0x00000bc000007947 */ /* 0x000fea0003800000 */
.L_x_1273:
[----:B------:R-:W-:-:S05]  /*2090*/  F2FP.PACK_AB R2, RZ, R2 ;  /* 0x00000002ff02723e */ /* 0x000fca00000000ff */
[----:B------:R0:W-:Y:S01]  /*20a0*/  STG.E.U16 [R16.64], R2 ;  /* 0x0000000210007986 */ /* 0x0001e2000c101524 */
[----:B------:R-:W-:Y:S05]  /*20b0*/  BRA `(.L_x_1269) ;  /* 0x00000b9000007947 */ /* 0x000fea0003800000 */
.L_x_1272:
[----:B------:R-:W-:-:S13]  /*20c0*/  ISETP.NE.AND P0, PT, R4, 0x7, PT ;  /* 0x000000070400780c */ /* 0x000fda0003f05270 */
[----:B------:R-:W-:Y:S05]  /*20d0*/  @!P0 BRA `(.L_x_1274) ;  /* 0x000000b000008947 */ /* 0x000fea0003800000 */
[----:B------:R-:W-:-:S13]  /*20e0*/  ISETP.NE.AND P0, PT, R4, 0x8, PT ;  /* 0x000000080400780c */ /* 0x000fda0003f05270 */
[----:B------:R-:W-:Y:S05]  /*20f0*/  @!P0 BRA `(.L_x_1275) ;  /* 0x0000005000008947 */ /* 0x000fea0003800000 */
[----:B------:R-:W-:-:S13]  /*2100*/  ISETP.NE.AND P0, PT, R4, 0x9, PT ;  /* 0x000000090400780c */ /* 0x000fda0003f05270 */
[----:B------:R-:W-:Y:S05]  /*2110*/  @P0 BRA `(.L_x_1268) ;  /* 0x000009a000000947 */ /* 0x000fea0003800000 */
[----:B------:R-:W-:-:S05]  /*2120*/  IMAD.MOV.U32 R3, RZ, RZ, RZ ;  /* 0x000000ffff037224 */ /* 0x000fca00078e00ff */
[----:B------:R0:W-:Y:S01]  /*2130*/  STG.E.64 [R16.64], R2 ;  /* 0x0000000210007986 */ /* 0x0001e2000c101b24 */
[----:B------:R-:W-:Y:S05]  /*2140*/  BRA `(.L_x_1269) ;  /* 0x00000b0000007947 */ /* 0x000fea0003800000 */
.L_x_1275:
[----:B------:R-:W-:-:S04]  /*2150*/  F2FP.PACK_AB R3, RZ, R2 ;  /* 0x00000002ff03723e */ /* 0x000fc800000000ff */
[----:B------:R-:W-:-:S05]  /*2160*/  PRMT R3, R3, 0x5410, RZ ;  /* 0x0000541003037816 */ /* 0x000fca00000000ff */
[----:B------:R0:W-:Y:S01]  /*2170*/  STG.E [R16.64], R3 ;  /* 0x0000000310007986 */ /* 0x0001e2000c101924 */
[----:B------:R-:W-:Y:S05]  /*2180*/  BRA `(.L_x_1269) ;  /* 0x00000ac000007947 */ /* 0x000fea0003800000 */
.L_x_1274:
[----:B------:R-:W-:-:S06]  /*2190*/  FMUL.FTZ R2, R2, 1 ;  /* 0x3f80000002027820 */ /* 0x000fcc0000410000 */
[----:B------:R-:W0:Y:S02]  /*21a0*/  F2F.F64.F32 R2, R2 ;  /* 0x0000000200027310 */ /* 0x000e240000201800 */
[----:B0-----:R0:W-:Y:S01]  /*21b0*/  STG.E.64 [R16.64], R2 ;  /* 0x0000000210007986 */ /* 0x0011e2000c101b24 */
[----:B------:R-:W-:Y:S05]  /*21c0*/  BRA `(.L_x_1269) ;  /* 0x00000a8000007947 */ /* 0x000fea0003800000 */
.L_x_1264:
        /* <DEDUP_REMOVED lines=8> */
[----:B------:R-:W-:-:S04]  /*2250*/  FSETP.NEU.FTZ.AND P0, PT, R2, RZ, PT ;  /* 0x000000ff0200720b */ /* 0x000fc80003f1d000 */
[----:B------:R-:W-:-:S05]  /*2260*/  SEL R3, RZ, 0x1, !P0 ;  /* 0x00000001ff037807 */ /* 0x000fca0004000000 */
[----:B------:R0:W-:Y:S01]  /*2270*/  STG.E.U8 [R16.64], R3 ;  /* 0x0000000310007986 */ /* 0x0001e2000c101124 */
[----:B------:R-:W-:Y:S05]  /*2280*/  BRA `(.L_x_1269) ;  /* 0x000009c000007947 */ /* 0x000fea0003800000 */
.L_x_1278:
[----:B------:R-:W-:Y:S01]  /*2290*/  FMUL.FTZ R4, R2, 1 ;  /* 0x3f80000002047820 */ /* 0x000fe20000410000 */
[----:B------:R-:W-:-:S05]  /*22a0*/  CS2R R6, SRZ ;  /* 0x0000000000067805 */ /* 0x000fca000001ff00 */
[----:B------:R-:W0:Y:S02]  /*22b0*/  F2F.F64.F32 R4, R4 ;  /* 0x0000000400047310 */ /* 0x000e240000201800 */
[----:B0-----:R0:W-:Y:S01]  /*22c0*/  STG.E.128 [R16.64], R4 ;  /* 0x0000000410007986 */ /* 0x0011e2000c101d24 */
[----:B------:R-:W-:Y:S05]  /*22d0*/  BRA `(.L_x_1269) ;  /* 0x0000097000007947 */ /* 0x000fea0003800000 */
.L_x_1277:
[----:B------:R-:W-:-:S13]  /*22e0*/  ISETP.NE.AND P0, PT, R4, 0xf, PT ;  /* 0x0000000f0400780c */ /* 0x000fda0003f05270 */
[----:B------:R-:W-:Y:S05]  /*22f0*/  @!P0 BRA `(.L_x_1279) ;  /* 0x000002b000008947 */ /* 0x000fea0003800000 */
[----:B------:R-:W-:-:S13]  /*2300*/  ISETP.NE.AND P0, PT, R4, 0x17, PT ;  /* 0x000000170400780c */ /* 0x000fda0003f05270 */
[----:B------:R-:W-:Y:S05]  /*2310*/  @!P0 BRA `(.L_x_1280) ;  /* 0x0000014000008947 */ /* 0x000fea0003800000 */
[----:B------:R-:W-:-:S13]  /*2320*/  ISETP.NE.AND P0, PT, R4, 0x18, PT ;  /* 0x000000180400780c */ /* 0x000fda0003f05270 */
[----:B------:R-:W-:Y:S05]  /*2330*/  @P0 BRA `(.L_x_1268) ;  /* 0x0000078000000947 */ /* 0x000fea0003800000 */
[C---:B------:R-:W-:Y:S01]  /*2340*/  LOP3.LUT R4, R2.reuse, 0x7fffffff, RZ, 0xc0, !PT ;  /* 0x7fffffff02047812 */ /* 0x040fe200078ec0ff */
[----:B------:R-:W-:Y:S01]  /*2350*/  BSSY B0, `(.L_x_1281) ;  /* 0x000000d000007945 */ /* 0x000fe20003800000 */
[----:B------:R-:W-:Y:S02]  /*2360*/  LOP3.LUT R0, R2, 0x80000000, RZ, 0xc0, !PT ;  /* 0x8000000002007812 */ /* 0x000fe400078ec0ff */
[----:B------:R-:W-:Y:S02]  /*2370*/  ISETP.GT.U32.AND P0, PT, R4, 0x43efffff, PT ;  /* 0x43efffff0400780c */ /* 0x000fe40003f04070 */
[----:B------:R-:W-:Y:S01]  /*2380*/  SHF.R.U32.HI R5, RZ, 0x18, R0 ;  /* 0x00000018ff057819 */ /* 0x000fe20000011600 */
[----:B------:R-:W-:-:S10]  /*2390*/  IMAD.MOV.U32 R0, RZ, RZ, 0x7f ;  /* 0x0000007fff007424 */ /* 0x000fd400078e00ff */
[----:B------:R-:W-:Y:S05]  /*23a0*/  @P0 BRA `(.L_x_1282) ;  /* 0x0000007000000947 */ /* 0x000fea0003800000 */
[----:B------:R-:W-:-:S13]  /*23b0*/  ISETP.GE.U32.AND P0, PT, R4, 0x3c800000, PT ;  /* 0x3c8000000400780c */ /* 0x000fda0003f06070 */
[----:B------:R-:W-:-:S04]  /*23c0*/  @P0 SHF.R.U32.HI R0, RZ, 0x14, R2 ;  /* 0x00000014ff000819 */ /* 0x000fc80000011602 */
[----:B------:R-:W-:-:S04]  /*23d0*/  @P0 LOP3.LUT R3, R0, 0x1, RZ, 0xc0, !PT ;  /* 0x0000000100030812 */ /* 0x000fc800078ec0ff */
[----:B------:R-:W-:Y:S01]  /*23e0*/  @P0 IADD3 R3, R2, 0x407ffff, R3 ;  /* 0x0407ffff02030810 */ /* 0x000fe20007ffe003 */
[----:B------:R-:W-:-:S03]  /*23f0*/  @!P0 FADD.FTZ R2, R4, 16384 ;  /* 0x4680000004028421 */ /* 0x000fc60000010000 */
[----:B------:R-:W-:Y:S02]  /*2400*/  @P0 SHF.R.U32.HI R0, RZ, 0x14, R3 ;  /* 0x00000014ff000819 */ /* 0x000fe40000011603 */
[----:B------:R-:W-:Y:S02]  /*2410*/  @!P0 IADD3 R0, R2, -0x46800000, RZ ;  /* 0xb980000002008810 */ /* 0x000fe40007ffe0ff */
.L_x_1282:
[----:B------:R-:W-:Y:S05]  /*2420*/  BSYNC B0 ;  /* 0x0000000000007941 */ /* 0x000fea0003800000 */
.L_x_1281:
[----:B------:R-:W-:-:S05]  /*2430*/  LOP3.LUT R5, R0, R5, RZ, 0xfc, !PT ;  /* 0x0000000500057212 */ /* 0x000fca00078efcff */
[----:B------:R0:W-:Y:S01]  /*2440*/  STG.E.U8 [R16.64], R5 ;  /* 0x0000000510007986 */ /* 0x0001e2000c101124 */
[----:B------:R-:W-:Y:S05]  /*2450*/  BRA `(.L_x_1269) ;  /* 0x000007f000007947 */ /* 0x000fea0003800000 */
.L_x_1280:
[----:B------:R-:W-:Y:S01]  /*2460*/  LOP3.LUT R4, R2, 0x7fffffff, RZ, 0xc0, !PT ;  /* 0x7fffffff02047812 */ /* 0x000fe200078ec0ff */
[----:B------:R-:W-:Y:S03]  /*2470*/  BSSY B0, `(.L_x_1283) ;  /* 0x000000e000007945 */ /* 0x000fe60003800000 */
[----:B------:R-:W-:-:S13]  /*2480*/  ISETP.GT.U32.AND P0, PT, R4, 0x477fffff, PT ;  /* 0x477fffff0400780c */ /* 0x000fda0003f04070 */
[----:B------:R-:W-:Y:S05]  /*2490*/  @P0 BRA `(.L_x_1284) ;  /* 0x0000008000000947 */ /* 0x000fea0003800000 */
[----:B------:R-:W-:-:S13]  /*24a0*/  ISETP.GE.U32.AND P0, PT, R4, 0x38800000, PT ;  /* 0x388000000400780c */ /* 0x000fda0003f06070 */
[----:B------:R-:W-:-:S04]  /*24b0*/  @P0 SHF.R.U32.HI R0, RZ, 0x15, R2 ;  /* 0x00000015ff000819 */ /* 0x000fc80000011602 */
[----:B------:R-:W-:-:S04]  /*24c0*/  @P0 LOP3.LUT R3, R0, 0x1, RZ, 0xc0, !PT ;  /* 0x0000000100030812 */ /* 0x000fc800078ec0ff */
[----:B------:R-:W-:Y:S01]  /*24d0*/  @P0 IADD3 R0, R2, 0x80fffff, R3 ;  /* 0x080fffff02000810 */ /* 0x000fe20007ffe003 */
[----:B------:R-:W-:-:S03]  /*24e0*/  @!P0 FADD.FTZ R3, R4, 128 ;  /* 0x4300000004038421 */ /* 0x000fc60000010000 */
[----:B------:R-:W-:Y:S02]  /*24f0*/  @P0 SHF.R.U32.HI R0, RZ, 0x15, R0 ;  /* 0x00000015ff000819 */ /* 0x000fe40000011600 */
[----:B------:R-:W-:Y:S01]  /*2500*/  @!P0 IADD3 R0, R3, -0x43000000, RZ ;  /* 0xbd00000003008810 */ /* 0x000fe20007ffe0ff */
[----:B------:R-:W-:Y:S05]  /*2510*/  BRA `(.L_x_1285) ;  /* 0x0000003000007947 */ /* 0x000fea0003800000 */
.L_x_1284:
[----:B------:R-:W-:Y:S01]  /*2520*/  IMAD.MOV.U32 R0, RZ, RZ, 0x7f ;  /* 0x0000007fff007424 */ /* 0x000fe200078e00ff */
[----:B------:R-:W-:-:S04]  /*2530*/  ISETP.GT.U32.AND P0, PT, R4, 0x7f800000, PT ;  /* 0x7f8000000400780c */ /* 0x000fc80003f04070 */
[----:B------:R-:W-:-:S04]  /*2540*/  SEL R0, R0, 0x7c, P0 ;  /* 0x0000007c00007807 */ /* 0x000fc80000000000 */
.L_x_1285:
[----:B------:R-:W-:Y:S05]  /*2550*/  BSYNC B0 ;  /* 0x0000000000007941 */ /* 0x000fea0003800000 */
.L_x_1283:
[----:B------:R-:W-:-:S04]  /*2560*/  LOP3.LUT R2, R2, 0x80000000, RZ, 0xc0, !PT ;  /* 0x8000000002027812 */ /* 0x000fc800078ec0ff */
[----:B------:R-:W-:-:S04]  /*2570*/  SHF.R.U32.HI R3, RZ, 0x18, R2 ;  /* 0x00000018ff037819 */ /* 0x000fc80000011602 */
[----:B------:R-:W-:-:S05]  /*2580*/  LOP3.LUT R3, R0, R3, RZ, 0xfc, !PT ;  /* 0x0000000300037212 */ /* 0x000fca00078efcff */
[----:B------:R0:W-:Y:S01]  /*2590*/  STG.E.U8 [R16.64], R3 ;  /* 0x0000000310007986 */ /* 0x0001e2000c101124 */
[----:B------:R-:W-:Y:S05]  /*25a0*/  BRA `(.L_x_1269) ;  /* 0x000006a000007947 */ /* 0x000fea0003800000 */
.L_x_1279:
[----:B------:R-:W-:-:S05]  /*25b0*/  F2FP.BF16.PACK_AB R2, RZ, R2 ;  /* 0x00000002ff02723e */ /* 0x000fca00000010ff */
[----:B------:R0:W-:Y:S01]  /*25c0*/  STG.E.U16 [R16.64], R2 ;  /* 0x0000000210007986 */ /* 0x0001e2000c101524 */
[----:B------:R-:W-:Y:S05]  /*25d0*/  BRA `(.L_x_1269) ;  /* 0x0000067000007947 */ /* 0x000fea0003800000 */
.L_x_1276:
        /* <DEDUP_REMOVED lines=8> */
[----:B------:R-:W0:Y:S02]  /*2660*/  F2I.FTZ.U32.TRUNC.NTZ R3, R2 ;  /* 0x0000000200037305 */ /* 0x000e24000021f000 */
[----:B0-----:R0:W-:Y:S01]  /*2670*/  STG.E.U16 [R16.64], R3 ;  /* 0x0000000310007986 */ /* 0x0011e2000c101524 */
[----:B------:R-:W-:Y:S05]  /*2680*/  BRA `(.L_x_1269) ;  /* 0x000005c000007947 */ /* 0x000fea0003800000 */
.L_x_1288:
[----:B------:R-:W-:Y:S01]  /*2690*/  LOP3.LUT R3, R2, 0x7fffffff, RZ, 0xc0, !PT ;  /* 0x7fffffff02037812 */ /* 0x000fe200078ec0ff */
[----:B------:R-:W-:Y:S01]  /*26a0*/  BSSY B0, `(.L_x_1289) ;  /* 0x0000013000007945 */ /* 0x000fe20003800000 */
[----:B------:R-:W-:Y:S02]  /*26b0*/  IMAD.MOV.U32 R8, RZ, RZ, 0x80 ;  /* 0x00000080ff087424 */ /* 0x000fe400078e00ff */
        /* <DEDUP_REMOVED lines=13> */
.L_x_1291:
[----:B------:R-:W-:-:S04]  /*2790*/  LOP3.LUT R2, R2, 0x80000000, RZ, 0xc0, !PT ;  /* 0x8000000002027812 */ /* 0x000fc800078ec0ff */
[----:B------:R-:W-:-:S04]  /*27a0*/  SHF.R.U32.HI R3, RZ, 0x18, R2 ;  /* 0x00000018ff037819 */ /* 0x000fc80000011602 */
[----:B------:R-:W-:-:S04]  /*27b0*/  LOP3.LUT R0, R0, R3, RZ, 0xfc, !PT ;  /* 0x0000000300007212 */ /* 0x000fc800078efcff */
[----:B------:R-:W-:Y:S02]  /*27c0*/  PRMT R8, R0, 0x7610, R8 ;  /* 0x0000761000087816 */ /* 0x000fe40000000008 */
.L_x_1290:
[----:B------:R-:W-:Y:S05]  /*27d0*/  BSYNC B0 ;  /* 0x0000000000007941 */ /* 0x000fea0003800000 */
.L_x_1289:
[----:B------:R0:W-:Y:S01]  /*27e0*/  STG.E.U8 [R16.64], R8 ;  /* 0x0000000810007986 */ /* 0x0001e2000c101124 */
[----:B------:R-:W-:Y:S05]  /*27f0*/  BRA `(.L_x_1269) ;  /* 0x0000045000007947 */ /* 0x000fea0003800000 */
.L_x_1287:
        /* <DEDUP_REMOVED lines=16> */
.L_x_1294:
[----:B------:R-:W-:-:S04]  /*2900*/  LOP3.LUT R2, R2, 0x80000000, RZ, 0xc0, !PT ;  /* 0x8000000002027812 */ /* 0x000fc800078ec0ff */
[----:B------:R-:W-:-:S04]  /*2910*/  SHF.R.U32.HI R3, RZ, 0x18, R2 ;  /* 0x00000018ff037819 */ /* 0x000fc80000011602 */
[----:B------:R-:W-:-:S04]  /*2920*/  LOP3.LUT R0, R0, R3, RZ, 0xfc, !PT ;  /* 0x0000000300007212 */ /* 0x000fc800078efcff */
[----:B------:R-:W-:Y:S02]  /*2930*/  PRMT R8, R0, 0x7610, R8 ;  /* 0x0000761000087816 */ /* 0x000fe40000000008 */
.L_x_1293:
[----:B------:R-:W-:Y:S05]  /*2940*/  BSYNC B0 ;  /* 0x0000000000007941 */ /* 0x000fea0003800000 */
.L_x_1292:
[----:B------:R0:W-:Y:S01]  /*2950*/  STG.E.U8 [R16.64], R8 ;  /* 0x0000000810007986 */ /* 0x0001e2000c101124 */
[----:B------:R-:W-:Y:S05]  /*2960*/  BRA `(.L_x_1269) ;  /* 0x000002e000007947 */ /* 0x000fea0003800000 */
.L_x_1286:
[----:B------:R-:W-:-:S13]  /*2970*/  ISETP.NE.AND P0, PT, R4, 0x1c, PT ;  /* 0x0000001c0400780c */ /* 0x000fda0003f05270 */
[----:B------:R-:W-:Y:S05]  /*2980*/  @!P0 BRA `(.L_x_1295) ;  /* 0x000002a000008947 */ /* 0x000fea0003800000 */
[----:B------:R-:W-:-:S13]  /*2990*/  ISETP.NE.AND P0, PT, R4, 0x1d, PT ;  /* 0x0000001d0400780c */ /* 0x000fda0003f05270 */
[----:B------:R-:W-:Y:S05]  /*29a0*/  @!P0 BRA `(.L_x_1296) ;  /* 0x0000025000008947 */ /* 0x000fea0003800000 */
[----:B------:R-:W-:-:S13]  /*29b0*/  ISETP.NE.AND P0, PT, R4, 0x2c, PT ;  /* 0x0000002c0400780c */ /* 0x000fda0003f05270 */
[----:B------:R-:W-:Y:S05]  /*29c0*/  @P0 BRA `(.L_x_1268) ;  /* 0x000000f000000947 */ /* 0x000fea0003800000 */
[----:B------:R-:W-:Y:S02]  /*29d0*/  SHF.R.U32.HI R4, RZ, 0x17, R2 ;  /* 0x00000017ff047819 */ /* 0x000fe40000011602 */
[----:B------:R-:W-:Y:S02]  /*29e0*/  PLOP3.LUT P0, PT, PT, PT, PT, 0x80, 0x0 ;  /* 0x000000000000781c */ /* 0x000fe40003f0f070 */
        /* <DEDUP_REMOVED lines=13> */
.L_x_1268:
        /* <DEDUP_REMOVED lines=20> */
.L_x_1296:
[----:B------:R-:W0:Y:S02]  /*2c00*/  F2I.U64.TRUNC R2, R2 ;  /* 0x0000000200027311 */ /* 0x000e24000020d800 */
[----:B0-----:R0:W-:Y:S01]  /*2c10*/  STG.E.64 [R16.64], R2 ;  /* 0x0000000210007986 */ /* 0x0011e2000c101b24 */
[----:B------:R-:W-:Y:S05]  /*2c20*/  BRA `(.L_x_1269) ;  /* 0x0000002000007947 */ /* 0x000fea0003800000 */
.L_x_1295:
[----:B------:R-:W0:Y:S02]  /*2c30*/  F2I.FTZ.U32.TRUNC.NTZ R3, R2 ;  /* 0x0000000200037305 */ /* 0x000e24000021f000 */
[----:B0-----:R0:W-:Y:S02]  /*2c40*/  STG.E [R16.64], R3 ;  /* 0x0000000310007986 */ /* 0x0011e4000c101924 */
.L_x_1269:
[----:B------:R-:W-:-:S05]  /*2c50*/  IMAD R18, R18, 0x200, R23 ;  /* 0x0000020012127824 */ /* 0x000fca00078e0217 */
[----:B------:R-:W-:Y:S02]  /*2c60*/  IADD3 R19, R18, 0x80, RZ ;  /* 0x0000008012137810 */ /* 0x000fe40007ffe0ff */
.L_x_1235:
[----:B------:R-:W-:Y:S05]  /*2c70*/  BSYNC B7 ;  /* 0x0000000000077941 */ /* 0x000fea0003800000 */
.L_x_1234:
[----:B------:R-:W-:Y:S01]  /*2c80*/  ISETP.GE.AND P0, PT, R19, c[0x0][0x160], PT ;  /* 0x0000580013007a0c */ /* 0x000fe20003f06270 */
[----:B------:R-:W-:-:S12]  /*2c90*/  BSSY B7, `(.L_x_1297) ;  /* 0x000057e000077945 */ /* 0x000fd80003800000 */
[----:B------:R-:W-:Y:S05]  /*2ca0*/  @P0 BRA `(.L_x_1298) ;  /* 0x000057c000000947 */ /* 0x000fea0003800000 */
[----:B------:R-:W-:Y:S01]  /*2cb0*/  ISETP.NE.AND P0, PT, RZ, c[0x0][0x168], PT ;  /* 0x00005a00ff007a0c */ /* 0x000fe20003f05270 */
[----:B------:R-:W-:Y:S02]  /*2cc0*/  IMAD.MOV.U32 R0, RZ, RZ, RZ ;  /* 0x000000ffff007224 */ /* 0x000fe400078e00ff */
[----:B0-----:R-:W-:-:S10]  /*2cd0*/  IMAD.MOV.U32 R16, RZ, RZ, RZ ;  /* 0x000000ffff107224 */ /* 0x001fd400078e00ff */
        /* <DEDUP_REMOVED lines=225> */
.L_x_1299:
        /* <DEDUP_REMOVED lines=20> */
.L_x_1304:
[----:B------:R-:W2:Y:S02]  /*3c30*/  LDG.E.U8 R0, [R2.64] ;  /* 0x0000002402007981 */ /* 0x000ea4000c1e1100 */
[----:B--2---:R-:W0:Y:S01]  /*3c40*/  I2F.U16 R0, R0 ;  /* 0x0000000000007306 */ /* 0x004e220000101000 */
[----:B------:R-:W-:Y:S05]  /*3c50*/  BRA `(.L_x_1306) ;  /* 0x00000ca000007947 */ /* 0x000fea0003800000 */
.L_x_1303:
        /* <DEDUP_REMOVED lines=9> */
.L_x_1308:
[----:B------:R-:W2:Y:S02]  /*3cf0*/  LDG.E R0, [R2.64] ;  /* 0x0000002402007981 */ /* 0x000ea4000c1e1900 */
[----:B--2---:R-:W0:Y:S01]  /*3d00*/  I2F R0, R0 ;  /* 0x0000000000007306 */ /* 0x004e220000201400 */
[----:B------:R-:W-:Y:S05]  /*3d10*/  BRA `(.L_x_1306) ;  /* 0x00000be000007947 */ /* 0x000fea0003800000 */
.L_x_1307:
[----:B------:R-:W2:Y:S02]  /*3d20*/  LDG.E.U16 R0, [R2.64] ;  /* 0x0000002402007981 */ /* 0x000ea4000c1e1500 */
[----:B--2---:R-:W0:Y:S01]  /*3d30*/  I2F.S16 R0, R0 ;  /* 0x0000000000007306 */ /* 0x004e220000101400 */
[----:B------:R-:W-:Y:S05]  /*3d40*/  BRA `(.L_x_1306) ;  /* 0x00000bb000007947 */ /* 0x000fea0003800000 */
.L_x_1302:
        /* <DEDUP_REMOVED lines=8> */
.L_x_1310:
[----:B------:R-:W2:Y:S02]  /*3dd0*/  LDG.E.U16 R0, [R2.64] ;  /* 0x0000002402007981 */ /* 0x000ea4000c1e1500 */
[----:B--2---:R-:W-:Y:S01]  /*3de0*/  HADD2.F32 R0, -RZ, R0.H0_H0 ;  /* 0x20000000ff007230 */ /* 0x004fe20000004100 */
[----:B------:R-:W-:Y:S05]  /*3df0*/  BRA `(.L_x_1306) ;  /* 0x00000b0000007947 */ /* 0x000fea0003800000 */
.L_x_1309:
        /* <DEDUP_REMOVED lines=8> */
.L_x_1312:
[----:B------:R-:W2:Y:S02]  /*3e80*/  LDG.E.U16 R0, [R2.64] ;  /* 0x0000002402007981 */ /* 0x000ea4000c1e1500 */
[----:B--2---:R-:W-:Y:S01]  /*3e90*/  HADD2.F32 R0, -RZ, R0.H0_H0 ;  /* 0x20000000ff007230 */ /* 0x004fe20000004100 */
[----:B------:R-:W-:Y:S05]  /*3ea0*/  BRA `(.L_x_1306) ;  /* 0x00000a5000007947 */ /* 0x000fea0003800000 */
.L_x_1311:
[----:B------:R-:W2:Y:S02]  /*3eb0*/  LDG.E.64 R2, [R2.64] ;  /* 0x0000002402027981 */ /* 0x000ea4000c1e1b00 */
[----:B--2---:R-:W0:Y:S01]  /*3ec0*/  F2F.F32.F64 R0, R2 ;  /* 0x0000000200007310 */ /* 0x004e220000301000 */
[----:B------:R-:W0:-:S14]  /*3ed0*/  DSETP.GEU.AND P0, PT, |R2|, c[0x2][0x0], PT ;  /* 0x008000000200762a */ /* 0x000e1c0003f0e200 */
[----:B0-----:R-:W-:Y:S01]  /*3ee0*/  @!P0 FMUL R0, R0, 1.175494350822287508e-38 ;  /* 0x0080000000008820 */ /* 0x001fe20000400000 */
[----:B------:R-:W-:Y:S05]  /*3ef0*/  BRA `(.L_x_1306) ;  /* 0x00000a0000007947 */ /* 0x000fea0003800000 */
.L_x_1301:
        /* <DEDUP_REMOVED lines=12> */
.L_x_1315:
[----:B------:R-:W2:Y:S02]  /*3fc0*/  LDG.E.64 R2, [R2.64] ;  /* 0x0000002402027981 */ /* 0x000ea4000c1e1b00 */
[----:B--2---:R-:W0:Y:S01]  /*3fd0*/  F2F.F32.F64 R0, R2 ;  /* 0x0000000200007310 */ /* 0x004e220000301000 */
[----:B------:R-:W0:-:S14]  /*3fe0*/  DSETP.GEU.AND P0, PT, |R2|, c[0x2][0x0], PT ;  /* 0x008000000200762a */ /* 0x000e1c0003f0e200 */
[----:B0-----:R-:W-:Y:S01]  /*3ff0*/  @!P0 FMUL R0, R0, 1.175494350822287508e-38 ;  /* 0x0080000000008820 */ /* 0x001fe20000400000 */
[----:B------:R-:W-:Y:S05]  /*4000*/  BRA `(.L_x_1306) ;  /* 0x000008f000007947 */ /* 0x000fea0003800000 */
.L_x_1314:
        /* <DEDUP_REMOVED lines=26> */
.L_x_1317:
        /* <DEDUP_REMOVED lines=13> */
.L_x_1316:
[----:B------:R-:W2:Y:S02]  /*4280*/  LDG.E.U16 R0, [R2.64] ;  /* 0x0000002402007981 */ /* 0x000ea4000c1e1500 */
[----:B--2---:R-:W-:Y:S01]  /*4290*/  PRMT R0, RZ, 0x5410, R0 ;  /* 0x00005410ff007816 */ /* 0x004fe20000000000 */
[----:B------:R-:W-:Y:S05]  /*42a0*/  BRA `(.L_x_1306) ;  /* 0x0000065000007947 */ /* 0x000fea0003800000 */
.L_x_1313:
        /* <DEDUP_REMOVED lines=11> */
.L_x_1320:
        /* <DEDUP_REMOVED lines=20> */
.L_x_1322:
[----:B------:R-:W-:Y:S05]  /*44a0*/  BSYNC B0 ;  /* 0x0000000000007941 */ /* 0x000fea0003800000 */
.L_x_1321:
[----:B------:R-:W-:Y:S01]  /*44b0*/  LEA R3, R0, 0x3b800000, 0x17 ;  /* 0x3b80000000037811 */ /* 0x000fe200078eb8ff */
[----:B------:R-:W-:-:S05]  /*44c0*/  IMAD.SHL.U32 R0, R2, 0x100000, RZ ;  /* 0x0010000002007824 */ /* 0x000fca00078e00ff */
[----:B------:R-:W-:Y:S01]  /*44d0*/  LOP3.LUT R0, R3, R0, R4, 0xfe, !PT ;  /* 0x0000000003007212 */ /* 0x000fe200078efe04 */
[----:B------:R-:W-:Y:S05]  /*44e0*/  BRA `(.L_x_1306) ;  /* 0x0000041000007947 */ /* 0x000fea0003800000 */
.L_x_1319:
        /* <DEDUP_REMOVED lines=20> */
.L_x_1324:
[----:B------:R-:W-:Y:S05]  /*4630*/  BSYNC B0 ;  /* 0x0000000000007941 */ /* 0x000fea0003800000 */
.L_x_1323:
[----:B------:R-:W-:Y:S01]  /*4640*/  LEA R3, R0, 0x37800000, 0x17 ;  /* 0x3780000000037811 */ /* 0x000fe200078eb8ff */
[----:B------:R-:W-:-:S05]  /*4650*/  IMAD.SHL.U32 R0, R2, 0x200000, RZ ;  /* 0x0020000002007824 */ /* 0x000fca00078e00ff */
[----:B------:R-:W-:Y:S01]  /*4660*/  LOP3.LUT R0, R3, R0, R4, 0xfe, !PT ;  /* 0x0000000003007212 */ /* 0x000fe200078efe04 */
[----:B------:R-:W-:Y:S05]  /*4670*/  BRA `(.L_x_1306) ;  /* 0x0000028000007947 */ /* 0x000fea0003800000 */
.L_x_1318:
        /* <DEDUP_REMOVED lines=14> */
.L_x_1305:
        /* <DEDUP_REMOVED lines=21> */
.L_x_1326:
[----:B------:R-:W2:Y:S02]  /*48b0*/  LDG.E.64 R2, [R2.64] ;  /* 0x0000002402027981 */ /* 0x000ea4000c1e1b00 */
[----:B--2---:R0:W1:Y:S01]  /*48c0*/  I2F.U64 R0, R2 ;  /* 0x0000000200007312 */ /* 0x0040620000301000 */
[----:B------:R-:W-:Y:S05]  /*48d0*/  BRA `(.L_x_1306) ;  /* 0x0000002000007947 */ /* 0x000fea0003800000 */
.L_x_1325:
[----:B------:R-:W2:Y:S02]  /*48e0*/  LDG.E R0, [R2.64] ;  /* 0x0000002402007981 */ /* 0x000ea4000c1e1900 */
[----:B--2---:R-:W0:Y:S02]  /*48f0*/  I2F.U32 R0, R0 ;  /* 0x0000000000007306 */ /* 0x004e240000201000 */
.L_x_1306:
[----:B------:R-:W-:Y:S05]  /*4900*/  BSYNC B6 ;  /* 0x0000000000067941 */ /* 0x000fea0003800000 */
.L_x_1300:
        /* <DEDUP_REMOVED lines=31> */
.L_x_1330:
[----:B------:R-:W0:Y:S02]  /*4b00*/  F2I.S64.TRUNC R2, R2 ;  /* 0x0000000200027311 */ /* 0x000e24000020d900 */
[----:B0-----:R-:W-:-:S05]  /*4b10*/  IMAD.MOV.U32 R5, RZ, RZ, R2 ;  /* 0x000000ffff057224 */ /* 0x001fca00078e0002 */
[----:B------:R0:W-:Y:S01]  /*4b20*/  STG.E.U8 [R16.64], R5 ;  /* 0x0000000510007986 */ /* 0x0001e2000c101124 */
[----:B------:R-:W-:Y:S05]  /*4b30*/  BRA `(.L_x_1332) ;  /* 0x00000d3000007947 */ /* 0x000fea0003800000 */
.L_x_1329:
        /* <DEDUP_REMOVED lines=9> */
.L_x_1334:
[----:B------:R-:W0:Y:S02]  /*4bd0*/  F2I.FTZ.TRUNC.NTZ R3, R2 ;  /* 0x0000000200037305 */ /* 0x000e24000021f100 */
[----:B0-----:R0:W-:Y:S01]  /*4be0*/  STG.E [R16.64], R3 ;  /* 0x0000000310007986 */ /* 0x0011e2000c101924 */
[----:B------:R-:W-:Y:S05]  /*4bf0*/  BRA `(.L_x_1332) ;  /* 0x00000c7000007947 */ /* 0x000fea0003800000 */
.L_x_1333:
[----:B------:R-:W0:Y:S02]  /*4c00*/  F2I.FTZ.TRUNC.NTZ R3, R2 ;  /* 0x0000000200037305 */ /* 0x000e24000021f100 */
[----:B0-----:R0:W-:Y:S01]  /*4c10*/  STG.E.U16 [R16.64], R3 ;  /* 0x0000000310007986 */ /* 0x0011e2000c101524 */
[----:B------:R-:W-:Y:S05]  /*4c20*/  BRA `(.L_x_1332) ;  /* 0x00000c4000007947 */ /* 0x000fea0003800000 */
.L_x_1328:
        /* <DEDUP_REMOVED lines=8> */
.L_x_1336:
[----:B------:R-:W-:-:S05]  /*4cb0*/  F2FP.PACK_AB R2, RZ, R2 ;  /* 0x00000002ff02723e */ /* 0x000fca00000000ff */
[----:B------:R0:W-:Y:S01]  /*4cc0*/  STG.E.U16 [R16.64], R2 ;  /* 0x0000000210007986 */ /* 0x0001e2000c101524 */
[----:B------:R-:W-:Y:S05]  /*4cd0*/  BRA `(.L_x_1332) ;  /* 0x00000b9000007947 */ /* 0x000fea0003800000 */
.L_x_1335:
        /* <DEDUP_REMOVED lines=9> */
.L_x_1338:
[----:B------:R-:W-:-:S04]  /*4d70*/  F2FP.PACK_AB R3, RZ, R2 ;  /* 0x00000002ff03723e */ /* 0x000fc800000000ff */
[----:B------:R-:W-:-:S05]  /*4d80*/  PRMT R3, R3, 0x5410, RZ ;  /* 0x0000541003037816 */ /* 0x000fca00000000ff */
[----:B------:R0:W-:Y:S01]  /*4d90*/  STG.E [R16.64], R3 ;  /* 0x0000000310007986 */ /* 0x0001e2000c101924 */
[----:B------:R-:W-:Y:S05]  /*4da0*/  BRA `(.L_x_1332) ;  /* 0x00000ac000007947 */ /* 0x000fea0003800000 */
.L_x_1337:
[----:B------:R-:W-:-:S06]  /*4db0*/  FMUL.FTZ R2, R2, 1 ;  /* 0x3f80000002027820 */ /* 0x000fcc0000410000 */
[----:B------:R-:W0:Y:S02]  /*4dc0*/  F2F.F64.F32 R2, R2 ;  /* 0x0000000200027310 */ /* 0x000e240000201800 */
[----:B0-----:R0:W-:Y:S01]  /*4dd0*/  STG.E.64 [R16.64], R2 ;  /* 0x0000000210007986 */ /* 0x0011e2000c101b24 */
[----:B------:R-:W-:Y:S05]  /*4de0*/  BRA `(.L_x_1332) ;  /* 0x00000a8000007947 */ /* 0x000fea0003800000 */
.L_x_1327:
        /* <DEDUP_REMOVED lines=12> */
.L_x_1341:
[----:B------:R-:W-:Y:S01]  /*4eb0*/  FMUL.FTZ R4, R2, 1 ;  /* 0x3f80000002047820 */ /* 0x000fe20000410000 */
[----:B------:R-:W-:-:S05]  /*4ec0*/  CS2R R6, SRZ ;  /* 0x0000000000067805 */ /* 0x000fca000001ff00 */
[----:B------:R-:W0:Y:S02]  /*4ed0*/  F2F.F64.F32 R4, R4 ;  /* 0x0000000400047310 */ /* 0x000e240000201800 */
[----:B0-----:R0:W-:Y:S01]  /*4ee0*/  STG.E.128 [R16.64], R4 ;  /* 0x0000000410007986 */ /* 0x0011e2000c101d24 */
[----:B------:R-:W-:Y:S05]  /*4ef0*/  BRA `(.L_x_1332) ;  /* 0x0000097000007947 */ /* 0x000fea0003800000 */
.L_x_1340:
        /* <DEDUP_REMOVED lines=20> */
.L_x_1345:
[----:B------:R-:W-:Y:S05]  /*5040*/  BSYNC B0 ;  /* 0x0000000000007941 */ /* 0x000fea0003800000 */
.L_x_1344:
[----:B------:R-:W-:-:S05]  /*5050*/  LOP3.LUT R5, R0, R5, RZ, 0xfc, !PT ;  /* 0x0000000500057212 */ /* 0x000fca00078efcff */
[----:B------:R0:W-:Y:S01]  /*5060*/  STG.E.U8 [R16.64], R5 ;  /* 0x0000000510007986 */ /* 0x0001e2000c101124 */
[----:B------:R-:W-:Y:S05]  /*5070*/  BRA `(.L_x_1332) ;  /* 0x000007f000007947 */ /* 0x000fea0003800000 */
.L_x_1343:
        /* <DEDUP_REMOVED lines=12> */
.L_x_1347:
[----:B------:R-:W-:Y:S01]  /*5140*/  IMAD.MOV.U32 R0, RZ, RZ, 0x7f ;  /* 0x0000007fff007424 */ /* 0x000fe200078e00ff */
[----:B------:R-:W-:-:S04]  /*5150*/  ISETP.GT.U32.AND P0, PT, R4, 0x7f800000, PT ;  /* 0x7f8000000400780c */ /* 0x000fc80003f04070 */
[----:B------:R-:W-:-:S04]  /*5160*/  SEL R0, R0, 0x7c, P0 ;  /* 0x0000007c00007807 */ /* 0x000fc80000000000 */
.L_x_1348:
[----:B------:R-:W-:Y:S05]  /*5170*/  BSYNC B0 ;  /* 0x0000000000007941 */ /* 0x000fea0003800000 */
.L_x_1346:
[----:B------:R-:W-:-:S04]  /*5180*/  LOP3.LUT R2, R2, 0x80000000, RZ, 0xc0, !PT ;  /* 0x8000000002027812 */ /* 0x000fc800078ec0ff */
[----:B------:R-:W-:-:S04]  /*5190*/  SHF.R.U32.HI R3, RZ, 0x18, R2 ;  /* 0x00000018ff037819 */ /* 0x000fc80000011602 */
[----:B------:R-:W-:-:S05]  /*51a0*/  LOP3.LUT R3, R0, R3, RZ, 0xfc, !PT ;  /* 0x0000000300037212 */ /* 0x000fca00078efcff */
[----:B------:R0:W-:Y:S01]  /*51b0*/  STG.E.U8 [R16.64], R3 ;  /* 0x0000000310007986 */ /* 0x0001e2000c101124 */
[----:B------:R-:W-:Y:S05]  /*51c0*/  BRA `(.L_x_1332) ;  /* 0x000006a000007947 */ /* 0x000fea0003800000 */
.L_x_1342:
[----:B------:R-:W-:-:S05]  /*51d0*/  F2FP.BF16.PACK_AB R2, RZ, R2 ;  /* 0x00000002ff02723e */ /* 0x000fca00000010ff */
[----:B------:R0:W-:Y:S01]  /*51e0*/  STG.E.U16 [R16.64], R2 ;  /* 0x0000000210007986 */ /* 0x0001e2000c101524 */
[----:B------:R-:W-:Y:S05]  /*51f0*/  BRA `(.L_x_1332) ;  /* 0x0000067000007947 */ /* 0x000fea0003800000 */
.L_x_1339:
        /* <DEDUP_REMOVED lines=11> */
.L_x_1351:
        /* <DEDUP_REMOVED lines=16> */
.L_x_1354:
[----:B------:R-:W-:-:S04]  /*53b0*/  LOP3.LUT R2, R2, 0x80000000, RZ, 0xc0, !PT ;  /* 0x8000000002027812 */ /* 0x000fc800078ec0ff */
[----:B------:R-:W-:-:S04]  /*53c0*/  SHF.R.U32.HI R3, RZ, 0x18, R2 ;  /* 0x00000018ff037819 */ /* 0x000fc80000011602 */
[----:B------:R-:W-:-:S04]  /*53d0*/  LOP3.LUT R0, R0, R3, RZ, 0xfc, !PT ;  /* 0x0000000300007212 */ /* 0x000fc800078efcff */
[----:B------:R-:W-:Y:S02]  /*53e0*/  PRMT R8, R0, 0x7610, R8 ;  /* 0x0000761000087816 */ /* 0x000fe40000000008 */
.L_x_1353:
[----:B------:R-:W-:Y:S05]  /*53f0*/  BSYNC B0 ;  /* 0x0000000000007941 */ /* 0x000fea0003800000 */
.L_x_1352:
[----:B------:R0:W-:Y:S01]  /*5400*/  STG.E.U8 [R16.64], R8 ;  /* 0x0000000810007986 */ /* 0x0001e2000c101124 */
[----:B------:R-:W-:Y:S05]  /*5410*/  BRA `(.L_x_1332) ;  /* 0x0000045000007947 */ /* 0x000fea0003800000 */
.L_x_1350:
        /* <DEDUP_REMOVED lines=16> */
.L_x_1357:
[----:B------:R-:W-:-:S04]  /*5520*/  LOP3.LUT R2, R2, 0x80000000, RZ, 0xc0, !PT ;  /* 0x8000000002027812 */ /* 0x000fc800078ec0ff */
[----:B------:R-:W-:-:S04]  /*5530*/  SHF.R.U32.HI R3, RZ, 0x18, R2 ;  /* 0x00000018ff037819 */ /* 0x000fc80000011602 */
[----:B------:R-:W-:-:S04]  /*5540*/  LOP3.LUT R0, R0, R3, RZ, 0xfc, !PT ;  /* 0x0000000300007212 */ /* 0x000fc800078efcff */
[----:B------:R-:W-:Y:S02]  /*5550*/  PRMT R8, R0, 0x7610, R8 ;  /* 0x0000761000087816 */ /* 0x000fe40000000008 */
.L_x_1356:
[----:B------:R-:W-:Y:S05]  /*5560*/  BSYNC B0 ;  /* 0x0000000000007941 */ /* 0x000fea0003800000 */
.L_x_1355:
[----:B------:R0:W-:Y:S01]  /*5570*/  STG.E.U8 [R16.64], R8 ;  /* 0x0000000810007986 */ /* 0x0001e2000c101124 */
[----:B------:R-:W-:Y:S05]  /*5580*/  BRA `(.L_x_1332) ;  /* 0x000002e000007947 */ /* 0x000fea0003800000 */
.L_x_1349:
        /* <DEDUP_REMOVED lines=21> */
.L_x_1331:
        /* <DEDUP_REMOVED lines=20> */
.L_x_1359:
[----:B------:R-:W0:Y:S02]  /*5820*/  F2I.U64.TRUNC R2, R2 ;  /* 0x0000000200027311 */ /* 0x000e24000020d800 */
[----:B0-----:R0:W-:Y:S01]  /*5830*/  STG.E.64 [R16.64], R2 ;  /* 0x0000000210007986 */ /* 0x0011e2000c101b24 */
[----:B------:R-:W-:Y:S05]  /*5840*/  BRA `(.L_x_1332) ;  /* 0x0000002000007947 */ /* 0x000fea0003800000 */
.L_x_1358:
[----:B------:R-:W0:Y:S02]  /*5850*/  F2I.FTZ.U32.TRUNC.NTZ R3, R2 ;  /* 0x0000000200037305 */ /* 0x000e24000021f000 */
[----:B0-----:R0:W-:Y:S02]  /*5860*/  STG.E [R16.64], R3 ;  /* 0x0000000310007986 */ /* 0x0011e4000c101924 */
.L_x_1332:
[----:B------:R-:W-:-:S04]  /*5870*/  IADD3 R19, R19, 0x80, RZ ;  /* 0x0000008013137810 */ /* 0x000fc80007ffe0ff */
[----:B------:R-:W-:-:S13]  /*5880*/  ISETP.GE.AND P0, PT, R19, c[0x0][0x160], PT ;  /* 0x0000580013007a0c */ /* 0x000fda0003f06270 */
        /* <DEDUP_REMOVED lines=229> */
.L_x_1360:
        /* <DEDUP_REMOVED lines=20> */
.L_x_1365:
[----:B------:R-:W2:Y:S02]  /*6820*/  LDG.E.U8 R0, [R2.64] ;  /* 0x0000002402007981 */ /* 0x000ea4000c1e1100 */
[----:B--2---:R-:W0:Y:S01]  /*6830*/  I2F.U16 R0, R0 ;  /* 0x0000000000007306 */ /* 0x004e220000101000 */
[----:B------:R-:W-:Y:S05]  /*6840*/  BRA `(.L_x_1367) ;  /* 0x00000ca000007947 */ /* 0x000fea0003800000 */
.L_x_1364:
        /* <DEDUP_REMOVED lines=9> */
.L_x_1369:
[----:B------:R-:W2:Y:S02]  /*68e0*/  LDG.E R0, [R2.64] ;  /* 0x0000002402007981 */ /* 0x000ea4000c1e1900 */
[----:B--2---:R-:W0:Y:S01]  /*68f0*/  I2F R0, R0 ;  /* 0x0000000000007306 */ /* 0x004e220000201400 */
[----:B------:R-:W-:Y:S05]  /*6900*/  BRA `(.L_x_1367) ;  /* 0x00000be000007947 */ /* 0x000fea0003800000 */
.L_x_1368:
[----:B------:R-:W2:Y:S02]  /*6910*/  LDG.E.U16 R0, [R2.64] ;  /* 0x0000002402007981 */ /* 0x000ea4000c1e1500 */
[----:B--2---:R-:W0:Y:S01]  /*6920*/  I2F.S16 R0, R0 ;  /* 0x0000000000007306 */ /* 0x004e220000101400 */
[----:B------:R-:W-:Y:S05]  /*6930*/  BRA `(.L_x_1367) ;  /* 0x00000bb000007947 */ /* 0x000fea0003800000 */
.L_x_1363:
        /* <DEDUP_REMOVED lines=8> */
.L_x_1371:
[----:B------:R-:W2:Y:S02]  /*69c0*/  LDG.E.U16 R0, [R2.64] ;  /* 0x0000002402007981 */ /* 0x000ea4000c1e1500 */
[----:B--2---:R-:W-:Y:S01]  /*69d0*/  HADD2.F32 R0, -RZ, R0.H0_H0 ;  /* 0x20000000ff007230 */ /* 0x004fe20000004100 */
[----:B------:R-:W-:Y:S05]  /*69e0*/  BRA `(.L_x_1367) ;  /* 0x00000b0000007947 */ /* 0x000fea0003800000 */
.L_x_1370:
        /* <DEDUP_REMOVED lines=8> */
.L_x_1373:
[----:B------:R-:W2:Y:S02]  /*6a70*/  LDG.E.U16 R0, [R2.64] ;  /* 0x0000002402007981 */ /* 0x000ea4000c1e1500 */
[----:B--2---:R-:W-:Y:S01]  /*6a80*/  HADD2.F32 R0, -RZ, R0.H0_H0 ;  /* 0x20000000ff007230 */ /* 0x004fe20000004100 */
[----:B------:R-:W-:Y:S05]  /*6a90*/  BRA `(.L_x_1367) ;  /* 0x00000a5000007947 */ /* 0x000fea0003800000 */
.L_x_1372:
[----:B------:R-:W2:Y:S02]  /*6aa0*/  LDG.E.64 R2, [R2.64] ;  /* 0x0000002402027981 */ /* 0x000ea4000c1e1b00 */
[----:B--2---:R-:W0:Y:S01]  /*6ab0*/  F2F.F32.F64 R0, R2 ;  /* 0x0000000200007310 */ /* 0x004e220000301000 */
[----:B------:R-:W0:-:S14]  /*6ac0*/  DSETP.GEU.AND P0, PT, |R2|, c[0x2][0x0], PT ;  /* 0x008000000200762a */ /* 0x000e1c0003f0e200 */
[----:B0-----:R-:W-:Y:S01]  /*6ad0*/  @!P0 FMUL R0, R0, 1.175494350822287508e-38 ;  /* 0x0080000000008820 */ /* 0x001fe20000400000 */
[----:B------:R-:W-:Y:S05]  /*6ae0*/  BRA `(.L_x_1367) ;  /* 0x00000a0000007947 */ /* 0x000fea0003800000 */
.L_x_1362:
        /* <DEDUP_REMOVED lines=12> */
.L_x_1376:
[----:B------:R-:W2:Y:S02]  /*6bb0*/  LDG.E.64 R2, [R2.64] ;  /* 0x0000002402027981 */ /* 0x000ea4000c1e1b00 */
[----:B--2---:R-:W0:Y:S01]  /*6bc0*/  F2F.F32.F64 R0, R2 ;  /* 0x0000000200007310 */ /* 0x004e220000301000 */
[----:B------:R-:W0:-:S14]  /*6bd0*/  DSETP.GEU.AND P0, PT, |R2|, c[0x2][0x0], PT ;  /* 0x008000000200762a */ /* 0x000e1c0003f0e200 */
[----:B0-----:R-:W-:Y:S01]  /*6be0*/  @!P0 FMUL R0, R0, 1.175494350822287508e-38 ;  /* 0x0080000000008820 */ /* 0x001fe20000400000 */
[----:B------:R-:W-:Y:S05]  /*6bf0*/  BRA `(.L_x_1367) ;  /* 0x000008f000007947 */ /* 0x000fea0003800000 */
.L_x_1375:
        /* <DEDUP_REMOVED lines=26> */
.L_x_1378:
        /* <DEDUP_REMOVED lines=13> */
.L_x_1377:
[----:B------:R-:W2:Y:S02]  /*6e70*/  LDG.E.U16 R0, [R2.64] ;  /* 0x0000002402007981 */ /* 0x000ea4000c1e1500 */
[----:B--2---:R-:W-:Y:S01]  /*6e80*/  PRMT R0, RZ, 0x5410, R0 ;  /* 0x00005410ff007816 */ /* 0x004fe20000000000 */
[----:B------:R-:W-:Y:S05]  /*6e90*/  BRA `(.L_x_1367) ;  /* 0x0000065000007947 */ /* 0x000fea0003800000 */
.L_x_1374:
        /* <DEDUP_REMOVED lines=11> */
.L_x_1381:
        /* <DEDUP_REMOVED lines=20> */
.L_x_1383:
[----:B------:R-:W-:Y:S05]  /*7090*/  BSYNC B0 ;  /* 0x0000000000007941 */ /* 0x000fea0003800000 */
.L_x_1382:
[----:B------:R-:W-:Y:S01]  /*70a0*/  LEA R3, R0, 0x3b800000, 0x17 ;  /* 0x3b80000000037811 */ /* 0x000fe200078eb8ff */
[----:B------:R-:W-:-:S05]  /*70b0*/  IMAD.SHL.U32 R0, R2, 0x100000, RZ ;  /* 0x0010000002007824 */ /* 0x000fca00078e00ff */
[----:B------:R-:W-:Y:S01]  /*70c0*/  LOP3.LUT R0, R3, R0, R4, 0xfe, !PT ;  /* 0x0000000003007212 */ /* 0x000fe200078efe04 */
[----:B------:R-:W-:Y:S05]  /*70d0*/  BRA `(.L_x_1367) ;  /* 0x0000041000007947 */ /* 0x000fea0003800000 */
.L_x_1380:
        /* <DEDUP_REMOVED lines=20> */
.L_x_1385:
[----:B------:R-:W-:Y:S05]  /*7220*/  BSYNC B0 ;  /* 0x0000000000007941 */ /* 0x000fea0003800000 */
.L_x_1384:
[----:B------:R-:W-:Y:S01]  /*7230*/  LEA R3, R0, 0x37800000, 0x17 ;  /* 0x3780000000037811 */ /* 0x000fe200078eb8ff */
[----:B------:R-:W-:-:S05]  /*7240*/  IMAD.SHL.U32 R0, R2, 0x200000, RZ ;  /* 0x0020000002007824 */ /* 0x000fca00078e00ff */
[----:B------:R-:W-:Y:S01]  /*7250*/  LOP3.LUT R0, R3, R0, R4, 0xfe, !PT ;  /* 0x0000000003007212 */ /* 0x000fe200078efe04 */
[----:B------:R-:W-:Y:S05]  /*7260*/  BRA `(.L_x_1367) ;  /* 0x0000028000007947 */ /* 0x000fea0003800000 */
.L_x_1379:
        /* <DEDUP_REMOVED lines=14> */
.L_x_1366:
        /* <DEDUP_REMOVED lines=21> */
.L_x_1387:
[----:B------:R-:W2:Y:S02]  /*74a0*/  LDG.E.64 R2, [R2.64] ;  /* 0x0000002402027981 */ /* 0x000ea4000c1e1b00 */
[----:B--2---:R0:W1:Y:S01]  /*74b0*/  I2F.U64 R0, R2 ;  /* 0x0000000200007312 */ /* 0x0040620000301000 */
[----:B------:R-:W-:Y:S05]  /*74c0*/  BRA `(.L_x_1367) ;  /* 0x0000002000007947 */ /* 0x000fea0003800000 */
.L_x_1386:
[----:B------:R-:W2:Y:S02]  /*74d0*/  LDG.E R0, [R2.64] ;  /* 0x0000002402007981 */ /* 0x000ea4000c1e1900 */
[----:B--2---:R-:W0:Y:S02]  /*74e0*/  I2F.U32 R0, R0 ;  /* 0x0000000000007306 */ /* 0x004e240000201000 */
.L_x_1367:
[----:B------:R-:W-:Y:S05]  /*74f0*/  BSYNC B6 ;  /* 0x0000000000067941 */ /* 0x000fea0003800000 */
.L_x_1361:
        /* <DEDUP_REMOVED lines=31> */
.L_x_1391:
[----:B------:R-:W0:Y:S02]  /*76f0*/  F2I.S64.TRUNC R2, R2 ;  /* 0x0000000200027311 */ /* 0x000e24000020d900 */
[----:B0-----:R-:W-:-:S05]  /*7700*/  IMAD.MOV.U32 R5, RZ, RZ, R2 ;  /* 0x000000ffff057224 */ /* 0x001fca00078e0002 */
[----:B------:R0:W-:Y:S01]  /*7710*/  STG.E.U8 [R16.64], R5 ;  /* 0x0000000510007986 */ /* 0x0001e2000c101124 */
[----:B------:R-:W-:Y:S05]  /*7720*/  BRA `(.L_x_1393) ;  /* 0x00000d3000007947 */ /* 0x000fea0003800000 */
.L_x_1390:
        /* <DEDUP_REMOVED lines=9> */
.L_x_1395:
[----:B------:R-:W0:Y:S02]  /*77c0*/  F2I.FTZ.TRUNC.NTZ R3, R2 ;  /* 0x0000000200037305 */ /* 0x000e24000021f100 */
[----:B0-----:R0:W-:Y:S01]  /*77d0*/  STG.E [R16.64], R3 ;  /* 0x0000000310007986 */ /* 0x0011e2000c101924 */
[----:B------:R-:W-:Y:S05]  /*77e0*/  BRA `(.L_x_1393) ;  /* 0x00000c7000007947 */ /* 0x000fea0003800000 */
.L_x_1394:
[----:B------:R-:W0:Y:S02]  /*77f0*/  F2I.FTZ.TRUNC.NTZ R3, R2 ;  /* 0x0000000200037305 */ /* 0x000e24000021f100 */
[----:B0-----:R0:W-:Y:S01]  /*7800*/  STG.E.U16 [R16.64], R3 ;  /* 0x0000000310007986 */ /* 0x0011e2000c101524 */
[----:B------:R-:W-:Y:S05]  /*7810*/  BRA `(.L_x_1393) ;  /* 0x00000c4000007947 */ /* 0x000fea0003800000 */
.L_x_1389:
        /* <DEDUP_REMOVED lines=8> */
.L_x_1397:
[----:B------:R-:W-:-:S05]  /*78a0*/  F2FP.PACK_AB R2, RZ, R2 ;  /* 0x00000002ff02723e */ /* 0x000fca00000000ff */
[----:B------:R0:W-:Y:S01]  /*78b0*/  STG.E.U16 [R16.64], R2 ;  /* 0x0000000210007986 */ /* 0x0001e2000c101524 */
[----:B------:R-:W-:Y:S05]  /*78c0*/  BRA `(.L_x_1393) ;  /* 0x00000b9000007947 */ /* 0x000fea0003800000 */
.L_x_1396:
        /* <DEDUP_REMOVED lines=9> */
.L_x_1399:
[----:B------:R-:W-:-:S04]  /*7960*/  F2FP.PACK_AB R3, RZ, R2 ;  /* 0x00000002ff03723e */ /* 0x000fc800000000ff */
[----:B------:R-:W-:-:S05]  /*7970*/  PRMT R3, R3, 0x5410, RZ ;  /* 0x0000541003037816 */ /* 0x000fca00000000ff */
[----:B------:R0:W-:Y:S01]  /*7980*/  STG.E [R16.64], R3 ;  /* 0x0000000310007986 */ /* 0x0001e2000c101924 */
[----:B------:R-:W-:Y:S05]  /*7990*/  BRA `(.L_x_1393) ;  /* 0x00000ac000007947 */ /* 0x000fea0003800000 */
.L_x_1398:
[----:B------:R-:W-:-:S06]  /*79a0*/  FMUL.FTZ R2, R2, 1 ;  /* 0x3f80000002027820 */ /* 0x000fcc0000410000 */
[----:B------:R-:W0:Y:S02]  /*79b0*/  F2F.F64.F32 R2, R2 ;  /* 0x0000000200027310 */ /* 0x000e240000201800 */
[----:B0-----:R0:W-:Y:S01]  /*79c0*/  STG.E.64 [R16.64], R2 ;  /* 0x0000000210007986 */ /* 0x0011e2000c101b24 */
[----:B------:R-:W-:Y:S05]  /*79d0*/  BRA `(.L_x_1393) ;  /* 0x00000a8000007947 */ /* 0x000fea0003800000 */
.L_x_1388:
        /* <DEDUP_REMOVED lines=12> */
.L_x_1402:
[----:B------:R-:W-:Y:S01]  /*7aa0*/  FMUL.FTZ R4, R2, 1 ;  /* 0x3f80000002047820 */ /* 0x000fe20000410000 */
[----:B------:R-:W-:-:S05]  /*7ab0*/  CS2R R6, SRZ ;  /* 0x0000000000067805 */ /* 0x000fca000001ff00 */
[----:B------:R-:W0:Y:S02]  /*7ac0*/  F2F.F64.F32 R4, R4 ;  /* 0x0000000400047310 */ /* 0x000e240000201800 */
[----:B0-----:R0:W-:Y:S01]  /*7ad0*/  STG.E.128 [R16.64], R4 ;  /* 0x0000000410007986 */ /* 0x0011e2000c101d24 */
[----:B------:R-:W-:Y:S05]  /*7ae0*/  BRA `(.L_x_1393) ;  /* 0x0000097000007947 */ /* 0x000fea0003800000 */
.L_x_1401:
        /* <DEDUP_REMOVED lines=20> */
.L_x_1406:
[----:B------:R-:W-:Y:S05]  /*7c30*/  BSYNC B0 ;  /* 0x0000000000007941 */ /* 0x000fea0003800000 */
.L_x_1405:
[----:B------:R-:W-:-:S05]  /*7c40*/  LOP3.LUT R5, R0, R5, RZ, 0xfc, !PT ;  /* 0x0000000500057212 */ /* 0x000fca00078efcff */
[----:B------:R0:W-:Y:S01]  /*7c50*/  STG.E.U8 [R16.64], R5 ;  /* 0x0000000510007986 */ /* 0x0001e2000c101124 */
[----:B------:R-:W-:Y:S05]  /*7c60*/  BRA `(.L_x_1393) ;  /* 0x000007f000007947 */ /* 0x000fea0003800000 */
.L_x_1404:
        /* <DEDUP_REMOVED lines=12> */
.L_x_1408:
[----:B------:R-:W-:Y:S01]  /*7d30*/  IMAD.MOV.U32 R0, RZ, RZ, 0x7f ;  /* 0x0000007fff007424 */ /* 0x000fe200078e00ff */
[----:B------:R-:W-:-:S04]  /*7d40*/  ISETP.GT.U32.AND P0, PT, R4, 0x7f800000, PT ;  /* 0x7f8000000400780c */ /* 0x000fc80003f04070 */
[----:B------:R-:W-:-:S04]  /*7d50*/  SEL R0, R0, 0x7c, P0 ;  /* 0x0000007c00007807 */ /* 0x000fc80000000000 */
.L_x_1409:
[----:B------:R-:W-:Y:S05]  /*7d60*/  BSYNC B0 ;  /* 0x0000000000007941 */ /* 0x000fea0003800000 */
.L_x_1407:
[----:B------:R-:W-:-:S04]  /*7d70*/  LOP3.LUT R2, R2, 0x80000000, RZ, 0xc0, !PT ;  /* 0x8000000002027812 */ /* 0x000fc800078ec0ff */
[----:B------:R-:W-:-:S04]  /*7d80*/  SHF.R.U32.HI R3, RZ, 0x18, R2 ;  /* 0x00000018ff037819 */ /* 0x000fc80000011602 */
[----:B------:R-:W-:-:S05]  /*7d90*/  LOP3.LUT R3, R0, R3, RZ, 0xfc, !PT ;  /* 0x0000000300037212 */ /* 0x000fca00078efcff */
[----:B------:R0:W-:Y:S01]  /*7da0*/  STG.E.U8 [R16.64], R3 ;  /* 0x0000000310007986 */ /* 0x0001e2000c101124 */
[----:B------:R-:W-:Y:S05]  /*7db0*/  BRA `(.L_x_1393) ;  /* 0x000006a000007947 */ /* 0x000fea0003800000 */
.L_x_1403:
[----:B------:R-:W-:-:S05]  /*7dc0*/  F2FP.BF16.PACK_AB R2, RZ, R2 ;  /* 0x00000002ff02723e */ /* 0x000fca00000010ff */
[----:B------:R0:W-:Y:S01]  /*7dd0*/  STG.E.U16 [R16.64], R2 ;  /* 0x0000000210007986 */ /* 0x0001e2000c101524 */
[----:B------:R-:W-:Y:S05]  /*7de0*/  BRA `(.L_x_1393) ;  /* 0x0000067000007947 */ /* 0x000fea0003800000 */
.L_x_1400:
        /* <DEDUP_REMOVED lines=11> */
.L_x_1412:
        /* <DEDUP_REMOVED lines=16> */
.L_x_1415:
[----:B------:R-:W-:-:S04]  /*7fa0*/  LOP3.LUT R2, R2, 0x80000000, RZ, 0xc0, !PT ;  /* 0x8000000002027812 */ /* 0x000fc800078ec0ff */
[----:B------:R-:W-:-:S04]  /*7fb0*/  SHF.R.U32.HI R3, RZ, 0x18, R2 ;  /* 0x00000018ff037819 */ /* 0x000fc80000011602 */
[----:B------:R-:W-:-:S04]  /*7fc0*/  LOP3.LUT R0, R0, R3, RZ, 0xfc, !PT ;  /* 0x0000000300007212 */ /* 0x000fc800078efcff */
[----:B------:R-:W-:Y:S02]  /*7fd0*/  PRMT R8, R0, 0x7610, R8 ;  /* 0x0000761000087816 */ /* 0x000fe40000000008 */
.L_x_1414:
[----:B------:R-:W-:Y:S05]  /*7fe0*/  BSYNC B0 ;  /* 0x0000000000007941 */ /* 0x000fea0003800000 */
.L_x_1413:
[----:B------:R0:W-:Y:S01]  /*7ff0*/  STG.E.U8 [R16.64], R8 ;  /* 0x0000000810007986 */ /* 0x0001e2000c101124 */
[----:B------:R-:W-:Y:S05]  /*8000*/  BRA `(.L_x_1393) ;  /* 0x0000045000007947 */ /* 0x000fea0003800000 */
.L_x_1411:
        /* <DEDUP_REMOVED lines=16> */
.L_x_1418:
[----:B------:R-:W-:-:S04]  /*8110*/  LOP3.LUT R2, R2, 0x80000000, RZ, 0xc0, !PT ;  /* 0x8000000002027812 */ /* 0x000fc800078ec0ff */
[----:B------:R-:W-:-:S04]  /*8120*/  SHF.R.U32.HI R3, RZ, 0x18, R2 ;  /* 0x00000018ff037819 */ /* 0x000fc80000011602 */
[----:B------:R-:W-:-:S04]  /*8130*/  LOP3.LUT R0, R0, R3, RZ, 0xfc, !PT ;  /* 0x0000000300007212 */ /* 0x000fc800078efcff */
[----:B------:R-:W-:Y:S02]  /*8140*/  PRMT R8, R0, 0x7610, R8 ;  /* 0x0000761000087816 */ /* 0x000fe40000000008 */
.L_x_1417:
[----:B------:R-:W-:Y:S05]  /*8150*/  BSYNC B0 ;  /* 0x0000000000007941 */ /* 0x000fea0003800000 */
.L_x_1416:
[----:B------:R0:W-:Y:S01]  /*8160*/  STG.E.U8 [R16.64], R8 ;  /* 0x0000000810007986 */ /* 0x0001e2000c101124 */
[----:B------:R-:W-:Y:S05]  /*8170*/  BRA `(.L_x_1393) ;  /* 0x000002e000007947 */ /* 0x000fea0003800000 */
.L_x_1410:
        /* <DEDUP_REMOVED lines=21> */
.L_x_1392:
        /* <DEDUP_REMOVED lines=20> */
.L_x_1420:
[----:B------:R-:W0:Y:S02]  /*8410*/  F2I.U64.TRUNC R2, R2 ;  /* 0x0000000200027311 */ /* 0x000e24000020d800 */
[----:B0-----:R0:W-:Y:S01]  /*8420*/  STG.E.64 [R16.64], R2 ;  /* 0x0000000210007986 */ /* 0x0011e2000c101b24 */
[----:B------:R-:W-:Y:S05]  /*8430*/  BRA `(.L_x_1393) ;  /* 0x0000002000007947 */ /* 0x000fea0003800000 */
.L_x_1419:
[----:B------:R-:W0:Y:S02]  /*8440*/  F2I.FTZ.U32.TRUNC.NTZ R3, R2 ;  /* 0x0000000200037305 */ /* 0x000e24000021f000 */
[----:B0-----:R0:W-:Y:S02]  /*8450*/  STG.E [R16.64], R3 ;  /* 0x0000000310007986 */ /* 0x0011e4000c101924 */
.L_x_1393:
[----:B------:R-:W-:Y:S02]  /*8460*/  IADD3 R19, R19, 0x80, RZ ;  /* 0x0000008013137810 */ /* 0x000fe40007ffe0ff */
.L_x_1298:
[----:B------:R-:W-:Y:S05]  /*8470*/  BSYNC B7 ;  /* 0x0000000000077941 */ /* 0x000fea0003800000 */
.L_x_1297:
[----:B------:R-:W-:-:S13]  /*8480*/  ISETP.GE.AND P0, PT, R19, c[0x0][0x160], PT ;  /* 0x0000580013007a0c */ /* 0x000fda0003f06270 */
[----:B------:R-:W-:Y:S05]  /*8490*/  @P0 EXIT ;  /* 0x000000000000094d */ /* 0x000fea0003800000 */
        /* <DEDUP_REMOVED lines=228> */
.L_x_1421:
        /* <DEDUP_REMOVED lines=20> */
.L_x_1426:
[----:B------:R-:W2:Y:S02]  /*9420*/  LDG.E.U8 R0, [R2.64] ;  /* 0x0000002402007981 */ /* 0x000ea4000c1e1100 */
[----:B--2---:R-:W0:Y:S01]  /*9430*/  I2F.U16 R0, R0 ;  /* 0x0000000000007306 */ /* 0x004e220000101000 */
[----:B------:R-:W-:Y:S05]  /*9440*/  BRA `(.L_x_1428) ;  /* 0x00000ca000007947 */ /* 0x000fea0003800000 */
.L_x_1425:
        /* <DEDUP_REMOVED lines=9> */
.L_x_1430:
[----:B------:R-:W2:Y:S02]  /*94e0*/  LDG.E R0, [R2.64] ;  /* 0x0000002402007981 */ /* 0x000ea4000c1e1900 */
[----:B--2---:R-:W0:Y:S01]  /*94f0*/  I2F R0, R0 ;  /* 0x0000000000007306 */ /* 0x004e220000201400 */
[----:B------:R-:W-:Y:S05]  /*9500*/  BRA `(.L_x_1428) ;  /* 0x00000be000007947 */ /* 0x000fea0003800000 */
.L_x_1429:
[----:B------:R-:W2:Y:S02]  /*9510*/  LDG.E.U16 R0, [R2.64] ;  /* 0x0000002402007981 */ /* 0x000ea4000c1e1500 */
[----:B--2---:R-:W0:Y:S01]  /*9520*/  I2F.S16 R0, R0 ;  /* 0x0000000000007306 */ /* 0x004e220000101400 */
[----:B------:R-:W-:Y:S05]  /*9530*/  BRA `(.L_x_1428) ;  /* 0x00000bb000007947 */ /* 0x000fea0003800000 */
.L_x_1424:
        /* <DEDUP_REMOVED lines=8> */
.L_x_1432:
[----:B------:R-:W2:Y:S02]  /*95c0*/  LDG.E.U16 R0, [R2.64] ;  /* 0x0000002402007981 */ /* 0x000ea4000c1e1500 */
[----:B--2---:R-:W-:Y:S01]  /*95d0*/  HADD2.F32 R0, -RZ, R0.H0_H0 ;  /* 0x20000000ff007230 */ /* 0x004fe20000004100 */
[----:B------:R-:W-:Y:S05]  /*95e0*/  BRA `(.L_x_1428) ;  /* 0x00000b0000007947 */ /* 0x000fea0003800000 */
.L_x_1431:
        /* <DEDUP_REMOVED lines=8> */
.L_x_1434:
[----:B------:R-:W2:Y:S02]  /*9670*/  LDG.E.U16 R0, [R2.64] ;  /* 0x0000002402007981 */ /* 0x000ea4000c1e1500 */
[----:B--2---:R-:W-:Y:S01]  /*9680*/  HADD2.F32 R0, -RZ, R0.H0_H0 ;  /* 0x20000000ff007230 */ /* 0x004fe20000004100 */
[----:B------:R-:W-:Y:S05]  /*9690*/  BRA `(.L_x_1428) ;  /* 0x00000a5000007947 */ /* 0x000fea0003800000 */
.L_x_1433:
[----:B------:R-:W2:Y:S02]  /*96a0*/  LDG.E.64 R2, [R2.64] ;  /* 0x0000002402027981 */ /* 0x000ea4000c1e1b00 */
[----:B--2---:R-:W0:Y:S01]  /*96b0*/  F2F.F32.F64 R0, R2 ;  /* 0x0000000200007310 */ /* 0x004e220000301000 */
[----:B------:R-:W0:-:S14]  /*96c0*/  DSETP.GEU.AND P0, PT, |R2|, c[0x2][0x0], PT ;  /* 0x008000000200762a */ /* 0x000e1c0003f0e200 */
[----:B0-----:R-:W-:Y:S01]  /*96d0*/  @!P0 FMUL R0, R0, 1.175494350822287508e-38 ;  /* 0x0080000000008820 */ /* 0x001fe20000400000 */
[----:B------:R-:W-:Y:S05]  /*96e0*/  BRA `(.L_x_1428) ;  /* 0x00000a0000007947 */ /* 0x000fea0003800000 */
.L_x_1423:
        /* <DEDUP_REMOVED lines=12> */
.L_x_1437:
[----:B------:R-:W2:Y:S02]  /*97b0*/  LDG.E.64 R2, [R2.64] ;  /* 0x0000002402027981 */ /* 0x000ea4000c1e1b00 */
[----:B--2---:R-:W0:Y:S01]  /*97c0*/  F2F.F32.F64 R0, R2 ;  /* 0x0000000200007310 */ /* 0x004e220000301000 */
[----:B------:R-:W0:-:S14]  /*97d0*/  DSETP.GEU.AND P0, PT, |R2|, c[0x2][0x0], PT ;  /* 0x008000000200762a */ /* 0x000e1c0003f0e200 */
[----:B0-----:R-:W-:Y:S01]  /*97e0*/  @!P0 FMUL R0, R0, 1.175494350822287508e-38 ;  /* 0x0080000000008820 */ /* 0x001fe20000400000 */
[----:B------:R-:W-:Y:S05]  /*97f0*/  BRA `(.L_x_1428) ;  /* 0x000008f000007947 */ /* 0x000fea0003800000 */
.L_x_1436:
        /* <DEDUP_REMOVED lines=26> */
.L_x_1439:
        /* <DEDUP_REMOVED lines=13> */
.L_x_1438:
[----:B------:R-:W2:Y:S02]  /*9a70*/  LDG.E.U16 R0, [R2.64] ;  /* 0x0000002402007981 */ /* 0x000ea4000c1e1500 */
[----:B--2---:R-:W-:Y:S01]  /*9a80*/  PRMT R0, RZ, 0x5410, R0 ;  /* 0x00005410ff007816 */ /* 0x004fe20000000000 */
[----:B------:R-:W-:Y:S05]  /*9a90*/  BRA `(.L_x_1428) ;  /* 0x0000065000007947 */ /* 0x000fea0003800000 */
.L_x_1435:
        /* <DEDUP_REMOVED lines=11> */
.L_x_1442:
        /* <DEDUP_REMOVED lines=20> */
.L_x_1444:
[----:B------:R-:W-:Y:S05]  /*9c90*/  BSYNC B0 ;  /* 0x0000000000007941 */ /* 0x000fea0003800000 */
.L_x_1443:
[----:B------:R-:W-:Y:S01]  /*9ca0*/  LEA R3, R0, 0x3b800000, 0x17 ;  /* 0x3b80000000037811 */ /* 0x000fe200078eb8ff */
[----:B------:R-:W-:-:S05]  /*9cb0*/  IMAD.SHL.U32 R0, R2, 0x100000, RZ ;  /* 0x0010000002007824 */ /* 0x000fca00078e00ff */
[----:B------:R-:W-:Y:S01]  /*9cc0*/  LOP3.LUT R0, R3, R0, R4, 0xfe, !PT ;  /* 0x0000000003007212 */ /* 0x000fe200078efe04 */
[----:B------:R-:W-:Y:S05]  /*9cd0*/  BRA `(.L_x_1428) ;  /* 0x0000041000007947 */ /* 0x000fea0003800000 */
.L_x_1441:
        /* <DEDUP_REMOVED lines=20> */
.L_x_1446:
[----:B------:R-:W-:Y:S05]  /*9e20*/  BSYNC B0 ;  /* 0x0000000000007941 */ /* 0x000fea0003800000 */
.L_x_1445:
[----:B------:R-:W-:Y:S01]  /*9e30*/  LEA R3, R0, 0x37800000, 0x17 ;  /* 0x3780000000037811 */ /* 0x000fe200078eb8ff */
[----:B------:R-:W-:-:S05]  /*9e40*/  IMAD.SHL.U32 R0, R2, 0x200000, RZ ;  /* 0x0020000002007824 */ /* 0x000fca00078e00ff */
[----:B------:R-:W-:Y:S01]  /*9e50*/  LOP3.LUT R0, R3, R0, R4, 0xfe, !PT ;  /* 0x0000000003007212 */ /* 0x000fe200078efe04 */
[----:B------:R-:W-:Y:S05]  /*9e60*/  BRA `(.L_x_1428) ;  /* 0x0000028000007947 */ /* 0x000fea0003800000 */
.L_x_1440:
        /* <DEDUP_REMOVED lines=14> */
.L_x_1427:
        /* <DEDUP_REMOVED lines=21> */
.L_x_1448:
[----:B------:R-:W2:Y:S02]  /*a0a0*/  LDG.E.64 R2, [R2.64] ;  /* 0x0000002402027981 */ /* 0x000ea4000c1e1b00 */
[----:B--2---:R0:W1:Y:S01]  /*a0b0*/  I2F.U64 R0, R2 ;  /* 0x0000000200007312 */ /* 0x0040620000301000 */
[----:B------:R-:W-:Y:S05]  /*a0c0*/  BRA `(.L_x_1428) ;  /* 0x0000002000007947 */ /* 0x000fea0003800000 */
.L_x_1447:
[----:B------:R-:W2:Y:S02]  /*a0d0*/  LDG.E R0, [R2.64] ;  /* 0x0000002402007981 */ /* 0x000ea4000c1e1900 */
[----:B--2---:R-:W0:Y:S02]  /*a0e0*/  I2F.U32 R0, R0 ;  /* 0x0000000000007306 */ /* 0x004e240000201000 */
.L_x_1428:
[----:B------:R-:W-:Y:S05]  /*a0f0*/  BSYNC B6 ;  /* 0x0000000000067941 */ /* 0x000fea0003800000 */
.L_x_1422:
        /* <DEDUP_REMOVED lines=29> */
[----:B0-----:R-:W-:Y:S01]  /*a2d0*/  STG.E.U8 [R16.64], R3 ;  /* 0x0000000310007986 */ /* 0x001fe2000c101124 */
[----:B------:R-:W-:Y:S05]  /*a2e0*/  EXIT ;  /* 0x000000000000794d */ /* 0x000fea0003800000 */
.L_x_1452:
[----:B------:R-:W0:Y:S02]  /*a2f0*/  F2I.S64.TRUNC R2, R2 ;  /* 0x0000000200027311 */ /* 0x000e24000020d900 */
[----:B0-----:R-:W-:-:S05]  /*a300*/  IMAD.MOV.U32 R5, RZ, RZ, R2 ;  /* 0x000000ffff057224 */ /* 0x001fca00078e0002 */
[----:B------:R-:W-:Y:S01]  /*a310*/  STG.E.U8 [R16.64], R5 ;  /* 0x0000000510007986 */ /* 0x000fe2000c101124 */
[----:B------:R-:W-:Y:S05]  /*a320*/  EXIT ;  /* 0x000000000000794d */ /* 0x000fea0003800000 */
.L_x_1451:
[----:B------:R-:W-:-:S13]  /*a330*/  ISETP.NE.AND P0, PT, R5, 0x2, PT ;  /* 0x000000020500780c */ /* 0x000fda0003f05270 */
[----:B------:R-:W-:Y:S05]  /*a340*/  @!P0 BRA `(.L_x_1454) ;  /* 0x000000a000008947 */ /* 0x000fea0003800000 */
[----:B------:R-:W-:-:S13]  /*a350*/  ISETP.NE.AND P0, PT, R5, 0x3, PT ;  /* 0x000000030500780c */ /* 0x000fda0003f05270 */
[----:B------:R-:W-:Y:S05]  /*a360*/  @!P0 BRA `(.L_x_1455) ;  /* 0x0000005000008947 */ /* 0x000fea0003800000 */
[----:B------:R-:W-:-:S13]  /*a370*/  ISETP.NE.AND P0, PT, R5, 0x4, PT ;  /* 0x000000040500780c */ /* 0x000fda0003f05270 */
[----:B------:R-:W-:Y:S05]  /*a380*/  @P0 BRA `(.L_x_1453) ;  /* 0x00000b4000000947 */ /* 0x000fea0003800000 */
[----:B------:R-:W0:Y:S02]  /*a390*/  F2I.S64.TRUNC R2, R2 ;  /* 0x0000000200027311 */ /* 0x000e24000020d900 */
[----:B0-----:R-:W-:Y:S01]  /*a3a0*/  STG.E.64 [R16.64], R2 ;  /* 0x0000000210007986 */ /* 0x001fe2000c101b24 */
[----:B------:R-:W-:Y:S05]  /*a3b0*/  EXIT ;  /* 0x000000000000794d */ /* 0x000fea0003800000 */
.L_x_1455:
[----:B------:R-:W0:Y:S02]  /*a3c0*/  F2I.FTZ.TRUNC.NTZ R3, R2 ;  /* 0x0000000200037305 */ /* 0x000e24000021f100 */
[----:B0-----:R-:W-:Y:S01]  /*a3d0*/  STG.E [R16.64], R3 ;  /* 0x0000000310007986 */ /* 0x001fe2000c101924 */
[----:B------:R-:W-:Y:S05]  /*a3e0*/  EXIT ;  /* 0x000000000000794d */ /* 0x000fea0003800000 */
.L_x_1454:
[----:B------:R-:W0:Y:S02]  /*a3f0*/  F2I.FTZ.TRUNC.NTZ R3, R2 ;  /* 0x0000000200037305 */ /* 0x000e24000021f100 */
[----:B0-----:R-:W-:Y:S01]  /*a400*/  STG.E.U16 [R16.64], R3 ;  /* 0x0000000310007986 */ /* 0x001fe2000c101524 */
[----:B------:R-:W-:Y:S05]  /*a410*/  EXIT ;  /* 0x000000000000794d */ /* 0x000fea0003800000 */
.L_x_1450:
[----:B------:R-:W-:-:S13]  /*a420*/  ISETP.GT.AND P0, PT, R5, 0x6, PT ;  /* 0x000000060500780c */ /* 0x000fda0003f04270 */
[----:B------:R-:W-:Y:S05]  /*a430*/  @P0 BRA `(.L_x_1456) ;  /* 0x0000009000000947 */ /* 0x000fea0003800000 */
[----:B------:R-:W-:-:S13]  /*a440*/  ISETP.NE.AND P0, PT, R5, 0x5, PT ;  /* 0x000000050500780c */ /* 0x000fda0003f05270 */
[----:B------:R-:W-:Y:S05]  /*a450*/  @!P0 BRA `(.L_x_1457) ;  /* 0x0000004000008947 */ /* 0x000fea0003800000 */
[----:B------:R-:W-:-:S13]  /*a460*/  ISETP.NE.AND P0, PT, R5, 0x6, PT ;  /* 0x000000060500780c */ /* 0x000fda0003f05270 */
[----:B------:R-:W-:Y:S05]  /*a470*/  @P0 BRA `(.L_x_1453) ;  /* 0x00000a5000000947 */ /* 0x000fea0003800000 */
[----:B------:R-:W-:Y:S01]  /*a480*/  STG.E [R16.64], R2 ;  /* 0x0000000210007986 */ /* 0x000fe2000c101924 */
[----:B------:R-:W-:Y:S05]  /*a490*/  EXIT ;  /* 0x000000000000794d */ /* 0x000fea0003800000 */
.L_x_1457:
[----:B------:R-:W-:-:S05]  /*a4a0*/  F2FP.PACK_AB R2, RZ, R2 ;  /* 0x00000002ff02723e */ /* 0x000fca00000000ff */
[----:B------:R-:W-:Y:S01]  /*a4b0*/  STG.E.U16 [R16.64], R2 ;  /* 0x0000000210007986 */ /* 0x000fe2000c101524 */
[----:B------:R-:W-:Y:S05]  /*a4c0*/  EXIT ;  /* 0x000000000000794d */ /* 0x000fea0003800000 */
.L_x_1456:
[----:B------:R-:W-:-:S13]  /*a4d0*/  ISETP.NE.AND P0, PT, R5, 0x7, PT ;  /* 0x000000070500780c */ /* 0x000fda0003f05270 */
[----:B------:R-:W-:Y:S05]  /*a4e0*/  @!P0 BRA `(.L_x_1458) ;  /* 0x000000b000008947 */ /* 0x000fea0003800000 */
[----:B------:R-:W-:-:S13]  /*a4f0*/  ISETP.NE.AND P0, PT, R5, 0x8, PT ;  /* 0x000000080500780c */ /* 0x000fda0003f05270 */
[----:B------:R-:W-:Y:S05]  /*a500*/  @!P0 BRA `(.L_x_1459) ;  /* 0x0000005000008947 */ /* 0x000fea0003800000 */
[----:B------:R-:W-:-:S13]  /*a510*/  ISETP.NE.AND P0, PT, R5, 0x9, PT ;  /* 0x000000090500780c */ /* 0x000fda0003f05270 */
[----:B------:R-:W-:Y:S05]  /*a520*/  @P0 BRA `(.L_x_1453) ;  /* 0x000009a000000947 */ /* 0x000fea0003800000 */
[----:B------:R-:W-:-:S05]  /*a530*/  IMAD.MOV.U32 R3, RZ, RZ, RZ ;  /* 0x000000ffff037224 */ /* 0x000fca00078e00ff */
[----:B------:R-:W-:Y:S01]  /*a540*/  STG.E.64 [R16.64], R2 ;  /* 0x0000000210007986 */ /* 0x000fe2000c101b24 */
[----:B------:R-:W-:Y:S05]  /*a550*/  EXIT ;  /* 0x000000000000794d */ /* 0x000fea0003800000 */
.L_x_1459:
[----:B------:R-:W-:-:S04]  /*a560*/  F2FP.PACK_AB R3, RZ, R2 ;  /* 0x00000002ff03723e */ /* 0x000fc800000000ff */
[----:B------:R-:W-:-:S05]  /*a570*/  PRMT R3, R3, 0x5410, RZ ;  /* 0x0000541003037816 */ /* 0x000fca00000000ff */
[----:B------:R-:W-:Y:S01]  /*a580*/  STG.E [R16.64], R3 ;  /* 0x0000000310007986 */ /* 0x000fe2000c101924 */
[----:B------:R-:W-:Y:S05]  /*a590*/  EXIT ;  /* 0x000000000000794d */ /* 0x000fea0003800000 */
.L_x_1458:
[----:B------:R-:W-:-:S06]  /*a5a0*/  FMUL.FTZ R2, R2, 1 ;  /* 0x3f80000002027820 */ /* 0x000fcc0000410000 */
[----:B------:R-:W0:Y:S02]  /*a5b0*/  F2F.F64.F32 R2, R2 ;  /* 0x0000000200027310 */ /* 0x000e240000201800 */
[----:B0-----:R-:W-:Y:S01]  /*a5c0*/  STG.E.64 [R16.64], R2 ;  /* 0x0000000210007986 */ /* 0x001fe2000c101b24 */
[----:B------:R-:W-:Y:S05]  /*a5d0*/  EXIT ;  /* 0x000000000000794d */ /* 0x000fea0003800000 */
.L_x_1449:
        /* <DEDUP_REMOVED lines=10> */
[----:B------:R-:W-:Y:S01]  /*a680*/  STG.E.U8 [R16.64], R3 ;  /* 0x0000000310007986 */ /* 0x000fe2000c101124 */
[----:B------:R-:W-:Y:S05]  /*a690*/  EXIT ;  /* 0x000000000000794d */ /* 0x000fea0003800000 */
.L_x_1462:
[----:B------:R-:W-:Y:S01]  /*a6a0*/  FMUL.FTZ R4, R2, 1 ;  /* 0x3f80000002047820 */ /* 0x000fe20000410000 */
[----:B------:R-:W-:-:S05]  /*a6b0*/  CS2R R6, SRZ ;  /* 0x0000000000067805 */ /* 0x000fca000001ff00 */
[----:B------:R-:W0:Y:S02]  /*a6c0*/  F2F.F64.F32 R4, R4 ;  /* 0x0000000400047310 */ /* 0x000e240000201800 */
[----:B0-----:R-:W-:Y:S01]  /*a6d0*/  STG.E.128 [R16.64], R4 ;  /* 0x0000000410007986 */ /* 0x001fe2000c101d24 */
[----:B------:R-:W-:Y:S05]  /*a6e0*/  EXIT ;  /* 0x000000000000794d */ /* 0x000fea0003800000 */
.L_x_1461:
        /* <DEDUP_REMOVED lines=20> */
.L_x_1466:
[----:B------:R-:W-:Y:S05]  /*a830*/  BSYNC B0 ;  /* 0x0000000000007941 */ /* 0x000fea0003800000 */
.L_x_1465:
[----:B------:R-:W-:-:S05]  /*a840*/  LOP3.LUT R5, R0, R5, RZ, 0xfc, !PT ;  /* 0x0000000500057212 */ /* 0x000fca00078efcff */
[----:B------:R-:W-:Y:S01]  /*a850*/  STG.E.U8 [R16.64], R5 ;  /* 0x0000000510007986 */ /* 0x000fe2000c101124 */
[----:B------:R-:W-:Y:S05]  /*a860*/  EXIT ;  /* 0x000000000000794d */ /* 0x000fea0003800000 */
.L_x_1464:
        /* <DEDUP_REMOVED lines=12> */
.L_x_1468:
[----:B------:R-:W-:Y:S01]  /*a930*/  IMAD.MOV.U32 R0, RZ, RZ, 0x7f ;  /* 0x0000007fff007424 */ /* 0x000fe200078e00ff */
[----:B------:R-:W-:-:S04]  /*a940*/  ISETP.GT.U32.AND P0, PT, R4, 0x7f800000, PT ;  /* 0x7f8000000400780c */ /* 0x000fc80003f04070 */
[----:B------:R-:W-:-:S04]  /*a950*/  SEL R0, R0, 0x7c, P0 ;  /* 0x0000007c00007807 */ /* 0x000fc80000000000 */
.L_x_1469:
[----:B------:R-:W-:Y:S05]  /*a960*/  BSYNC B0 ;  /* 0x0000000000007941 */ /* 0x000fea0003800000 */
.L_x_1467:
[----:B------:R-:W-:-:S04]  /*a970*/  LOP3.LUT R2, R2, 0x80000000, RZ, 0xc0, !PT ;  /* 0x8000000002027812 */ /* 0x000fc800078ec0ff */
[----:B------:R-:W-:-:S04]  /*a980*/  SHF.R.U32.HI R3, RZ, 0x18, R2 ;  /* 0x00000018ff037819 */ /* 0x000fc80000011602 */
[----:B------:R-:W-:-:S05]  /*a990*/  LOP3.LUT R3, R0, R3, RZ, 0xfc, !PT ;  /* 0x0000000300037212 */ /* 0x000fca00078efcff */
[----:B------:R-:W-:Y:S01]  /*a9a0*/  STG.E.U8 [R16.64], R3 ;  /* 0x0000000310007986 */ /* 0x000fe2000c101124 */
[----:B------:R-:W-:Y:S05]  /*a9b0*/  EXIT ;  /* 0x000000000000794d */ /* 0x000fea0003800000 */
.L_x_1463:
[----:B------:R-:W-:-:S05]  /*a9c0*/  F2FP.BF16.PACK_AB R2, RZ, R2 ;  /* 0x00000002ff02723e */ /* 0x000fca00000010ff */
[----:B------:R-:W-:Y:S01]  /*a9d0*/  STG.E.U16 [R16.64], R2 ;  /* 0x0000000210007986 */ /* 0x000fe2000c101524 */
[----:B------:R-:W-:Y:S05]  /*a9e0*/  EXIT ;  /* 0x000000000000794d */ /* 0x000fea0003800000 */
.L_x_1460:
        /* <DEDUP_REMOVED lines=9> */
[----:B0-----:R-:W-:Y:S01]  /*aa80*/  STG.E.U16 [R16.64], R3 ;  /* 0x0000000310007986 */ /* 0x001fe2000c101524 */
[----:B------:R-:W-:Y:S05]  /*aa90*/  EXIT ;  /* 0x000000000000794d */ /* 0x000fea0003800000 */
.L_x_1472:
        /* <DEDUP_REMOVED lines=16> */
.L_x_1475:
[----:B------:R-:W-:-:S04]  /*aba0*/  LOP3.LUT R2, R2, 0x80000000, RZ, 0xc0, !PT ;  /* 0x8000000002027812 */ /* 0x000fc800078ec0ff */
[----:B------:R-:W-:-:S04]  /*abb0*/  SHF.R.U32.HI R3, RZ, 0x18, R2 ;  /* 0x00000018ff037819 */ /* 0x000fc80000011602 */
[----:B------:R-:W-:-:S04]  /*abc0*/  LOP3.LUT R0, R0, R3, RZ, 0xfc, !PT ;  /* 0x0000000300007212 */ /* 0x000fc800078efcff */
[----:B------:R-:W-:Y:S02]  /*abd0*/  PRMT R8, R0, 0x7610, R8 ;  /* 0x0000761000087816 */ /* 0x000fe40000000008 */
.L_x_1474:
[----:B------:R-:W-:Y:S05]  /*abe0*/  BSYNC B0 ;  /* 0x0000000000007941 */ /* 0x000fea0003800000 */
.L_x_1473:
[----:B------:R-:W-:Y:S01]  /*abf0*/  STG.E.U8 [R16.64], R8 ;  /* 0x0000000810007986 */ /* 0x000fe2000c101124 */
[----:B------:R-:W-:Y:S05]  /*ac00*/  EXIT ;  /* 0x000000000000794d */ /* 0x000fea0003800000 */
.L_x_1471:
        /* <DEDUP_REMOVED lines=16> */
.L_x_1478:
[----:B------:R-:W-:-:S04]  /*ad10*/  LOP3.LUT R2, R2, 0x80000000, RZ, 0xc0, !PT ;  /* 0x8000000002027812 */ /* 0x000fc800078ec0ff */
[----:B------:R-:W-:-:S04]  /*ad20*/  SHF.R.U32.HI R3, RZ, 0x18, R2 ;  /* 0x00000018ff037819 */ /* 0x000fc80000011602 */
[----:B------:R-:W-:-:S04]  /*ad30*/  LOP3.LUT R0, R0, R3, RZ, 0xfc, !PT ;  /* 0x0000000300007212 */ /* 0x000fc800078efcff */
[----:B------:R-:W-:Y:S02]  /*ad40*/  PRMT R8, R0, 0x7610, R8 ;  /* 0x0000761000087816 */ /* 0x000fe40000000008 */
.L_x_1477:
[----:B------:R-:W-:Y:S05]  /*ad50*/  BSYNC B0 ;  /* 0x0000000000007941 */ /* 0x000fea0003800000 */
.L_x_1476:
[----:B------:R-:W-:Y:S01]  /*ad60*/  STG.E.U8 [R16.64], R8 ;  /* 0x0000000810007986 */ /* 0x000fe2000c101124 */
[----:B------:R-:W-:Y:S05]  /*ad70*/  EXIT ;  /* 0x000000000000794d */ /* 0x000fea0003800000 */
.L_x_1470:
        /* <DEDUP_REMOVED lines=21> */
.L_x_1453:
        /* <DEDUP_REMOVED lines=20> */
.L_x_1480:
[----:B------:R-:W0:Y:S02]  /*b010*/  F2I.U64.TRUNC R2, R2 ;  /* 0x0000000200027311 */ /* 0x000e24000020d800 */
[----:B0-----:R-:W-:Y:S01]  /*b020*/  STG.E.64 [R16.64], R2 ;  /* 0x0000000210007986 */ /* 0x001fe2000c101b24 */
[----:B------:R-:W-:Y:S05]  /*b030*/  EXIT ;  /* 0x000000000000794d */ /* 0x000fea0003800000 */
.L_x_1479:
[----:B------:R-:W0:Y:S02]  /*b040*/  F2I.FTZ.U32.TRUNC.NTZ R3, R2 ;  /* 0x0000000200037305 */ /* 0x000e24000021f000 */
[----:B0-----:R-:W-:Y:S01]  /*b050*/  STG.E [R16.64], R3 ;  /* 0x0000000310007986 */ /* 0x001fe2000c101924 */
[----:B------:R-:W-:Y:S05]  /*b060*/  EXIT ;  /* 0x000000000000794d */ /* 0x000fea0003800000 */
.L_x_1481:
        /* <DEDUP_REMOVED lines=9> */
.L_x_2525:


//--------------------- .text._ZN2at6native27unrolled_elementwise_kernelIZZZNS0_16cosh_kernel_cudaERNS_18TensorIteratorBaseEENKUlvE0_clEvENKUlvE0_clEvEUlfE_St5arrayIPcLm2EELi4E23TrivialOffsetCalculatorILi1EjESB_NS0_6memory12LoadWithCastILi1EEENSC_13StoreWithCastILi1EEEEEviT_T0_T2_T3_T4_T5_ --------------------------
	.section	.text._ZN2at6native27unrolled_elementwise_kernelIZZZNS0_16cosh_kernel_cudaERNS_18TensorIteratorBaseEENKUlvE0_clEvENKUlvE0_clEvEUlfE_St5arrayIPcLm2EELi4E23TrivialOffsetCalculatorILi1EjESB_NS0_6memory12LoadWithCastILi1EEENSC_13StoreWithCastILi1EEEEEviT_T0_T2_T3_T4_T5_,"ax",@progbits
	.sectioninfo	@"SHI_REGISTERS=28"
	.align	128
        .global         _ZN2at6native27unrolled_elementwise_kernelIZZZNS0_16cosh_kernel_cudaERNS_18TensorIteratorBaseEENKUlvE0_clEvENKUlvE0_clEvEUlfE_St5arrayIPcLm2EELi4E23TrivialOffsetCalculatorILi1EjESB_NS0_6memory12LoadWithCastILi1EEENSC_13StoreWithCastILi1EEEEEviT_T0_T2_T3_T4_T5_
        .type           _ZN2at6native27unrolled_elementwise_kernelIZZZNS0_16cosh_kernel_cudaERNS_18TensorIteratorBaseEENKUlvE0_clEvENKUlvE0_clEvEUlfE_St5arrayIPcLm2EELi4E23TrivialOffsetCalculatorILi1EjESB_NS0_6memory12LoadWithCastILi1EEENSC_13StoreWithCastILi1EEEEEviT_T0_T2_T3_T4_T5_,@function
        .size           _ZN2at6native27unrolled_elementwise_kernelIZZZNS0_16cosh_kernel_cudaERNS_18TensorIteratorBaseEENKUlvE0_clEvENKUlvE0_clEvEUlfE_St5arrayIPcLm2EELi4E23TrivialOffsetCalculatorILi1EjESB_NS0_6memory12LoadWithCastILi1EEENSC_13StoreWithCastILi1EEEEEviT_T0_T2_T3_T4_T5_,(.L_x_2526 - _ZN2at6native27unrolled_elementwise_kernelIZZZNS0_16cosh_kernel_cudaERNS_18TensorIteratorBaseEENKUlvE0_clEvENKUlvE0_clEvEUlfE_St5arrayIPcLm2EELi4E23TrivialOffsetCalculatorILi1EjESB_NS0_6memory12LoadWithCastILi1EEENSC_13StoreWithCastILi1EEEEEviT_T0_T2_T3_T4_T5_)
        .other          _ZN2at6native27unrolled_elementwise_kernelIZZZNS0_16cosh_kernel_cudaERNS_18TensorIteratorBaseEENKUlvE0_clEvENKUlvE0_clEvEUlfE_St5arrayIPcLm2EELi4E23TrivialOffsetCalculatorILi1EjESB_NS0_6memory12LoadWithCastILi1EEENSC_13StoreWithCastILi1EEEEEviT_T0_T2_T3_T4_T5_,@"STO_CUDA_ENTRY STV_DEFAULT"
_ZN2at6native27unrolled_elementwise_kernelIZZZNS0_16cosh_kernel_cudaERNS_18TensorIteratorBaseEENKUlvE0_clEvENKUlvE0_clEvEUlfE_St5arrayIPcLm2EELi4E23TrivialOffsetCalculatorILi1EjESB_NS0_6memory12LoadWithCastILi1EEENSC_13StoreWithCastILi1EEEEEviT_T0_T2_T3_T4_T5_:
.text._ZN2at6native27unrolled_elementwise_kernelIZZZNS0_16cosh_kernel_cudaERNS_18TensorIteratorBaseEENKUlvE0_clEvENKUlvE0_clEvEUlfE_St5arrayIPcLm2EELi4E23TrivialOffsetCalculatorILi1EjESB_NS0_6memory12LoadWithCastILi1EEENSC_13StoreWithCastILi1EEEEEviT_T0_T2_T3_T4_T5_:
[----:B------:R-:W-:Y:S02]  /*0000*/  IMAD.MOV.U32 R1, RZ, RZ, c[0x0][0x28] ;  /* 0x00000a00ff017624 */ /* 0x000fe400078e00ff */
[----:B------:R-:W0:Y:S01]  /*0010*/  S2R R2, SR_CTAID.X ;  /* 0x0000000000027919 */ /* 0x000e220000002500 */
[----:B------:R-:W-:Y:S01]  /*0020*/  IMAD.MOV.U32 R3, RZ, RZ, -0x200 ;  /* 0xfffffe00ff037424 */ /* 0x000fe200078e00ff */
[----:B------:R-:W1:Y:S01]  /*0030*/  LDC.U8 R17, c[0x0][0x17c] ;  /* 0x00005f00ff117b82 */ /* 0x000e620000000000 */
[----:B------:R-:W-:Y:S01]  /*0040*/  ULDC.64 UR36, c[0x0][0x118] ;  /* 0x0000460000247ab9 */ /* 0x000fe20000000a00 */
[----:B------:R-:W2:Y:S01]  /*0050*/  S2R R23, SR_TID.X ;  /* 0x0000000000177919 */ /* 0x000ea20000002100 */
[----:B------:R-:W-:Y:S01]  /*0060*/  BSSY B7, `(.L_x_1482) ;  /* 0x00000ea000077945 */ /* 0x000fe20003800000 */
[----:B------:R-:W-:Y:S02]  /*0070*/  IMAD.MOV.U32 R22, RZ, RZ, RZ ;  /* 0x000000ffff167224 */ /* 0x000fe400078e00ff */
[----:B------:R-:W-:Y:S02]  /*0080*/  IMAD.MOV.U32 R24, RZ, RZ, RZ ;  /* 0x000000ffff187224 */ /* 0x000fe400078e00ff */
[----:B0-----:R-:W-:-:S05]  /*0090*/  IMAD R16, R2, R3, c[0x0][0x160] ;  /* 0x0000580002107624 */ /* 0x001fca00078e0203 */
[----:B--2---:R-:W-:-:S13]  /*00a0*/  ISETP.GE.AND P0, PT, R23, R16, PT ;  /* 0x000000101700720c */ /* 0x004fda0003f06270 */
[----:B------:R-:W-:Y:S05]  /*00b0*/  @P0 BRA `(.L_x_1483) ;  /* 0x00000e4000000947 */ /* 0x000fea0003800000 */
[----:B-1----:R-:W-:Y:S01]  /*00c0*/  PRMT R0, R17, 0x9910, RZ ;  /* 0x0000991011007816 */ /* 0x002fe200000000ff */
[----:B------:R-:W-:Y:S01]  /*00d0*/  IMAD R23, R2, 0x200, R23 ;  /* 0x0000020002177824 */ /* 0x000fe200078e0217 */
[----:B------:R-:W-:Y:S02]  /*00e0*/  BSSY B6, `(.L_x_1484) ;  /* 0x00000df000067945 */ /* 0x000fe40003800000 */
        /* <DEDUP_REMOVED lines=14> */
[----:B--2---:R0:W1:Y:S01]  /*01d0*/  I2F.S16 R24, R4 ;  /* 0x0000000400187306 */ /* 0x0040620000101400 */
[----:B------:R-:W-:Y:S05]  /*01e0*/  BRA `(.L_x_1490) ;  /* 0x00000ce000007947 */ /* 0x000fea0003800000 */
.L_x_1488:
[----:B------:R-:W2:Y:S02]  /*01f0*/  LDG.E.U8 R4, [R4.64] ;  /* 0x0000002404047981 */ /* 0x000ea4000c1e1100 */
[----:B--2---:R0:W1:Y:S01]  /*0200*/  I2F.U16 R24, R4 ;  /* 0x0000000400187306 */ /* 0x0040620000101000 */
[----:B------:R-:W-:Y:S05]  /*0210*/  BRA `(.L_x_1490) ;  /* 0x00000cb000007947 */ /* 0x000fea0003800000 */
.L_x_1487:
        /* <DEDUP_REMOVED lines=9> */
.L_x_1492:
[----:B------:R-:W2:Y:S02]  /*02b0*/  LDG.E R4, [R4.64] ;  /* 0x0000002404047981 */ /* 0x000ea4000c1e1900 */
[----:B--2---:R0:W1:Y:S01]  /*02c0*/  I2F R24, R4 ;  /* 0x0000000400187306 */ /* 0x0040620000201400 */
[----:B------:R-:W-:Y:S05]  /*02d0*/  BRA `(.L_x_1490) ;  /* 0x00000bf000007947 */ /* 0x000fea0003800000 */
.L_x_1491:
[----:B------:R-:W2:Y:S02]  /*02e0*/  LDG.E.U16 R4, [R4.64] ;  /* 0x0000002404047981 */ /* 0x000ea4000c1e1500 */
[----:B--2---:R0:W1:Y:S01]  /*02f0*/  I2F.S16 R24, R4 ;  /* 0x0000000400187306 */ /* 0x0040620000101400 */
[----:B------:R-:W-:Y:S05]  /*0300*/  BRA `(.L_x_1490) ;  /* 0x00000bc000007947 */ /* 0x000fea0003800000 */
.L_x_1486:
        /* <DEDUP_REMOVED lines=8> */
.L_x_1494:
[----:B------:R-:W2:Y:S02]  /*0390*/  LDG.E.U16 R4, [R4.64] ;  /* 0x0000002404047981 */ /* 0x000ea4000c1e1500 */
[----:B--2---:R-:W-:Y:S01]  /*03a0*/  HADD2.F32 R24, -RZ, R4.H0_H0 ;  /* 0x20000004ff187230 */ /* 0x004fe20000004100 */
[----:B------:R-:W-:Y:S05]  /*03b0*/  BRA `(.L_x_1490) ;  /* 0x00000b1000007947 */ /* 0x000fea0003800000 */
.L_x_1493:
        /* <DEDUP_REMOVED lines=8> */
.L_x_1496:
[----:B------:R-:W2:Y:S02]  /*0440*/  LDG.E.U16 R4, [R4.64] ;  /* 0x0000002404047981 */ /* 0x000ea4000c1e1500 */
[----:B--2---:R-:W-:Y:S01]  /*0450*/  HADD2.F32 R24, -RZ, R4.H0_H0 ;  /* 0x20000004ff187230 */ /* 0x004fe20000004100 */
[----:B------:R-:W-:Y:S05]  /*0460*/  BRA `(.L_x_1490) ;  /* 0x00000a6000007947 */ /* 0x000fea0003800000 */
.L_x_1495:
[----:B------:R-:W2:Y:S02]  /*0470*/  LDG.E.64 R4, [R4.64] ;  /* 0x0000002404047981 */ /* 0x000ea4000c1e1b00 */
[----:B--2---:R-:W0:Y:S01]  /*0480*/  F2F.F32.F64 R24, R4 ;  /* 0x0000000400187310 */ /* 0x004e220000301000 */
[----:B------:R-:W0:-:S14]  /*0490*/  DSETP.GEU.AND P0, PT, |R4|, c[0x2][0x0], PT ;  /* 0x008000000400762a */ /* 0x000e1c0003f0e200 */
[----:B0-----:R-:W-:Y:S01]  /*04a0*/  @!P0 FMUL R24, R24, 1.175494350822287508e-38 ;  /* 0x0080000018188820 */ /* 0x001fe20000400000 */
[----:B------:R-:W-:Y:S05]  /*04b0*/  BRA `(.L_x_1490) ;  /* 0x00000a1000007947 */ /* 0x000fea0003800000 */
.L_x_1485:
        /* <DEDUP_REMOVED lines=12> */
.L_x_1499:
[----:B------:R-:W2:Y:S02]  /*0580*/  LDG.E.64 R4, [R4.64] ;  /* 0x0000002404047981 */ /* 0x000ea4000c1e1b00 */
[----:B--2---:R-:W0:Y:S01]  /*0590*/  F2F.F32.F64 R24, R4 ;  /* 0x0000000400187310 */ /* 0x004e220000301000 */
[----:B------:R-:W0:-:S14]  /*05a0*/  DSETP.GEU.AND P0, PT, |R4|, c[0x2][0x0], PT ;  /* 0x008000000400762a */ /* 0x000e1c0003f0e200 */
[----:B0-----:R-:W-:Y:S01]  /*05b0*/  @!P0 FMUL R24, R24, 1.175494350822287508e-38 ;  /* 0x0080000018188820 */ /* 0x001fe20000400000 */
[----:B------:R-:W-:Y:S05]  /*05c0*/  BRA `(.L_x_1490) ;  /* 0x0000090000007947 */ /* 0x000fea0003800000 */
.L_x_1498:
        /* <DEDUP_REMOVED lines=11> */
[----:B------:R-:W-:-:S04]  /*0680*/  IADD3 R6, R0, 0x1000000, RZ ;  /* 0x0100000000067810 */ /* 0x000fc80007ffe0ff */
[----:B------:R-:W-:Y:S02]  /*0690*/  SHF.R.S32.HI R6, RZ, 0x8, R6 ;  /* 0x00000008ff067819 */ /* 0x000fe40000011406 */
[----:B0-----:R-:W-:-:S04]  /*06a0*/  IADD3 R3, -R3, 0x1f, RZ ;  /* 0x0000001f03037810 */ /* 0x001fc80007ffe1ff */
[C---:B------:R-:W-:Y:S02]  /*06b0*/  ISETP.GT.U32.AND P0, PT, R3.reuse, 0x4, PT ;  /* 0x000000040300780c */ /* 0x040fe40003f04070 */
[----:B------:R-:W-:-:S04]  /*06c0*/  IADD3 R3, R3, -0x4, RZ ;  /* 0xfffffffc03037810 */ /* 0x000fc80007ffe0ff */
[----:B------:R-:W-:-:S04]  /*06d0*/  SEL R3, R3, RZ, P0 ;  /* 0x000000ff03037207 */ /* 0x000fc80000000000 */
[C---:B------:R-:W-:Y:S01]  /*06e0*/  SHF.L.U32 R4, R0.reuse, R3, RZ ;  /* 0x0000000300047219 */ /* 0x040fe200000006ff */
[----:B------:R-:W-:Y:S01]  /*06f0*/  IMAD R7, R3, R8, 0x3c000000 ;  /* 0x3c00000003077424 */ /* 0x000fe200078e0208 */
[----:B------:R-:W-:-:S04]  /*0700*/  IADD3 R3, R0, -0x1, RZ ;  /* 0xffffffff00037810 */ /* 0x000fc80007ffe0ff */
[----:B------:R-:W-:Y:S02]  /*0710*/  LEA.HI R7, R4, R7, RZ, 0x1c ;  /* 0x0000000704077211 */ /* 0x000fe400078fe0ff */
[----:B------:R-:W-:Y:S02]  /*0720*/  SHF.R.S32.HI R3, RZ, 0x1f, R3 ;  /* 0x0000001fff037819 */ /* 0x000fe40000011403 */
[----:B------:R-:W-:-:S04]  /*0730*/  LOP3.LUT R6, R7, 0x7f800000, R6, 0xf8, !PT ;  /* 0x7f80000007067812 */ /* 0x000fc800078ef806 */
[----:B------:R-:W-:-:S04]  /*0740*/  LOP3.LUT R3, R6, R3, RZ, 0x30, !PT ;  /* 0x0000000306037212 */ /* 0x000fc800078e30ff */
[----:B------:R-:W-:Y:S01]  /*0750*/  LOP3.LUT R24, R3, 0x80000000, R24, 0xf8, !PT ;  /* 0x8000000003187812 */ /* 0x000fe200078ef818 */
[----:B------:R-:W-:Y:S05]  /*0760*/  BRA `(.L_x_1490) ;  /* 0x0000076000007947 */ /* 0x000fea0003800000 */
.L_x_1501:
[----:B------:R-:W2:Y:S02]  /*0770*/  LDG.E.U8 R4, [R4.64] ;  /* 0x0000002404047981 */ /* 0x000ea4000c1e1100 */
[----:B--2---:R-:W-:-:S05]  /*0780*/  IMAD.SHL.U32 R0, R4, 0x2000000, RZ ;  /* 0x0200000004007824 */ /* 0x004fca00078e00ff */
[----:B------:R-:W-:-:S13]  /*0790*/  ISETP.GE.U32.AND P0, PT, R0, 0x8000000, PT ;  /* 0x080000000000780c */ /* 0x000fda0003f06070 */
[C---:B------:R-:W-:Y:S02]  /*07a0*/  @P0 IMAD.SHL.U32 R3, R4.reuse, 0x200000, RZ ;  /* 0x0020000004030824 */ /* 0x040fe400078e00ff */
[----:B------:R-:W-:-:S03]  /*07b0*/  @!P0 IMAD.SHL.U32 R0, R4, 0x100, RZ ;  /* 0x0000010004008824 */ /* 0x000fc600078e00ff */
[----:B------:R-:W-:Y:S02]  /*07c0*/  @P0 LOP3.LUT R3, R3, 0xfe00000, RZ, 0xc0, !PT ;  /* 0x0fe0000003030812 */ /* 0x000fe400078ec0ff */
[----:B------:R-:W-:Y:S02]  /*07d0*/  @!P0 LOP3.LUT R0, R0, 0x7f00, RZ, 0xc0, !PT ;  /* 0x00007f0000008812 */ /* 0x000fe400078ec0ff */
[----:B------:R-:W-:Y:S02]  /*07e0*/  @P0 LOP3.LUT R3, R3, 0x70000000, RZ, 0xfc, !PT ;  /* 0x7000000003030812 */ /* 0x000fe400078efcff */
[----:B------:R-:W-:-:S03]  /*07f0*/  @!P0 LOP3.LUT R0, R0, 0x3f000000, RZ, 0xfc, !PT ;  /* 0x3f00000000008812 */ /* 0x000fc600078efcff */
[----:B------:R-:W-:Y:S02]  /*0800*/  @P0 FMUL.FTZ R24, R3, 1.9259299443872358531e-34 ;  /* 0x0780000003180820 */ /* 0x000fe40000410000 */
[----:B------:R-:W-:Y:S02]  /*0810*/  @!P0 FADD.FTZ R24, R0, -0.5 ;  /* 0xbf00000000188421 */ /* 0x000fe40000010000 */
[----:B------:R-:W-:-:S05]  /*0820*/  IMAD.SHL.U32 R3, R4, 0x1000000, RZ ;  /* 0x0100000004037824 */ /* 0x000fca00078e00ff */
[----:B------:R-:W-:Y:S01]  /*0830*/  LOP3.LUT R24, R24, 0x80000000, R3, 0xf8, !PT ;  /* 0x8000000018187812 */ /* 0x000fe200078ef803 */
[----:B------:R-:W-:Y:S05]  /*0840*/  BRA `(.L_x_1490) ;  /* 0x0000068000007947 */ /* 0x000fea0003800000 */
.L_x_1500:
[----:B------:R-:W2:Y:S02]  /*0850*/  LDG.E.U16 R4, [R4.64] ;  /* 0x0000002404047981 */ /* 0x000ea4000c1e1500 */
[----:B--2---:R-:W-:Y:S01]  /*0860*/  PRMT R24, RZ, 0x5410, R4 ;  /* 0x00005410ff187816 */ /* 0x004fe20000000004 */
[----:B------:R-:W-:Y:S05]  /*0870*/  BRA `(.L_x_1490) ;  /* 0x0000065000007947 */ /* 0x000fea0003800000 */
.L_x_1497:
        /* <DEDUP_REMOVED lines=9> */
[----:B--2---:R0:W1:Y:S01]  /*0910*/  I2F.U16 R24, R4 ;  /* 0x0000000400187306 */ /* 0x0040620000101000 */
[----:B------:R-:W-:Y:S05]  /*0920*/  BRA `(.L_x_1490) ;  /* 0x000005a000007947 */ /* 0x000fea0003800000 */
.L_x_1504:
        /* <DEDUP_REMOVED lines=20> */
.L_x_1506:
[----:B------:R-:W-:Y:S05]  /*0a70*/  BSYNC B0 ;  /* 0x0000000000007941 */ /* 0x000fea0003800000 */
.L_x_1505:
[----:B------:R-:W-:Y:S01]  /*0a80*/  IMAD.SHL.U32 R3, R3, 0x100000, RZ ;  /* 0x0010000003037824 */ /* 0x000fe200078e00ff */
[----:B------:R-:W-:-:S04]  /*0a90*/  LEA R5, R0, 0x3b800000, 0x17 ;  /* 0x3b80000000057811 */ /* 0x000fc800078eb8ff */
[----:B------:R-:W-:Y:S01]  /*0aa0*/  LOP3.LUT R24, R5, R3, R24, 0xfe, !PT ;  /* 0x0000000305187212 */ /* 0x000fe200078efe18 */
[----:B------:R-:W-:Y:S05]  /*0ab0*/  BRA `(.L_x_1490) ;  /* 0x0000041000007947 */ /* 0x000fea0003800000 */
.L_x_1503:
        /* <DEDUP_REMOVED lines=20> */
.L_x_1508:
[----:B------:R-:W-:Y:S05]  /*0c00*/  BSYNC B0 ;  /* 0x0000000000007941 */ /* 0x000fea0003800000 */
.L_x_1507:
[----:B------:R-:W-:Y:S01]  /*0c10*/  IMAD.SHL.U32 R3, R3, 0x200000, RZ ;  /* 0x0020000003037824 */ /* 0x000fe200078e00ff */
[----:B------:R-:W-:-:S04]  /*0c20*/  LEA R5, R0, 0x37800000, 0x17 ;  /* 0x3780000000057811 */ /* 0x000fc800078eb8ff */
[----:B------:R-:W-:Y:S01]  /*0c30*/  LOP3.LUT R24, R5, R3, R24, 0xfe, !PT ;  /* 0x0000000305187212 */ /* 0x000fe200078efe18 */
[----:B------:R-:W-:Y:S05]  /*0c40*/  BRA `(.L_x_1490) ;  /* 0x0000028000007947 */ /* 0x000fea0003800000 */
.L_x_1502:
        /* <DEDUP_REMOVED lines=14> */
.L_x_1489:
        /* <DEDUP_REMOVED lines=21> */
.L_x_1510:
[----:B------:R-:W2:Y:S02]  /*0e80*/  LDG.E.64 R24, [R4.64] ;  /* 0x0000002404187981 */ /* 0x000ea4000c1e1b00 */
[----:B--2---:R0:W1:Y:S01]  /*0e90*/  I2F.U64 R24, R24 ;  /* 0x0000001800187312 */ /* 0x0040620000301000 */
[----:B------:R-:W-:Y:S05]  /*0ea0*/  BRA `(.L_x_1490) ;  /* 0x0000002000007947 */ /* 0x000fea0003800000 */
.L_x_1509:
[----:B------:R-:W2:Y:S02]  /*0eb0*/  LDG.E R4, [R4.64] ;  /* 0x0000002404047981 */ /* 0x000ea4000c1e1900 */
[----:B--2---:R0:W1:Y:S02]  /*0ec0*/  I2F.U32 R24, R4 ;  /* 0x0000000400187306 */ /* 0x0040640000201000 */
.L_x_1490:
[----:B------:R-:W-:Y:S05]  /*0ed0*/  BSYNC B6 ;  /* 0x0000000000067941 */ /* 0x000fea0003800000 */
.L_x_1484:
[----:B------:R-:W2:Y:S02]  /*0ee0*/  S2R R23, SR_TID.X ;  /* 0x0000000000177919 */ /* 0x000ea40000002100 */
[----:B--2---:R-:W-:Y:S02]  /*0ef0*/  IADD3 R23, R23, 0x80, RZ ;  /* 0x0000008017177810 */ /* 0x004fe40007ffe0ff */
.L_x_1483:
[----:B-1----:R-:W-:Y:S05]  /*0f00*/  BSYNC B7 ;  /* 0x0000000000077941 */ /* 0x002fea0003800000 */
.L_x_1482:
[----:B------:R-:W-:Y:S01]  /*0f10*/  ISETP.GE.AND P0, PT, R23, R16, PT ;  /* 0x000000101700720c */ /* 0x000fe20003f06270 */
[----:B------:R-:W-:-:S12]  /*0f20*/  BSSY B7, `(.L_x_1511) ;  /* 0x00000e5000077945 */ /* 0x000fd80003800000 */
[----:B------:R-:W-:Y:S05]  /*0f30*/  @P0 BRA `(.L_x_1512) ;  /* 0x00000e3000000947 */ /* 0x000fea0003800000 */
[----:B------:R-:W-:Y:S01]  /*0f40*/  IMAD R0, R2, 0x200, R23 ;  /* 0x0000020002007824 */ /* 0x000fe200078e0217 */
[----:B------:R-:W-:Y:S01]  /*0f50*/  PRMT R3, R17, 0x9910, RZ ;  /* 0x0000991011037816 */ /* 0x000fe200000000ff */
[----:B------:R-:W-:Y:S02]  /*0f60*/  BSSY B6, `(.L_x_1513) ;  /* 0x00000df000067945 */ /* 0x000fe40003800000 */
[----:B0-----:R-:W-:Y:S02]  /*0f70*/  IMAD R4, R0, c[0x0][0x180], RZ ;  /* 0x0000600000047a24 */ /* 0x001fe400078e02ff */
        /* <DEDUP_REMOVED lines=16> */
.L_x_1517:
[----:B------:R-:W2:Y:S02]  /*1080*/  LDG.E.U8 R4, [R4.64] ;  /* 0x0000002404047981 */ /* 0x000ea4000c1e1100 */
[----:B--2---:R0:W1:Y:S01]  /*1090*/  I2F.U16 R22, R4 ;  /* 0x0000000400167306 */ /* 0x0040620000101000 */
[----:B------:R-:W-:Y:S05]  /*10a0*/  BRA `(.L_x_1519) ;  /* 0x00000ca000007947 */ /* 0x000fea0003800000 */
.L_x_1516:
        /* <DEDUP_REMOVED lines=9> */
.L_x_1521:
[----:B------:R-:W2:Y:S02]  /*1140*/  LDG.E R4, [R4.64] ;  /* 0x0000002404047981 */ /* 0x000ea4000c1e1900 */
[----:B--2---:R0:W1:Y:S01]  /*1150*/  I2F R22, R4 ;  /* 0x0000000400167306 */ /* 0x0040620000201400 */
[----:B------:R-:W-:Y:S05]  /*1160*/  BRA `(.L_x_1519) ;  /* 0x00000be000007947 */ /* 0x000fea0003800000 */
.L_x_1520:
[----:B------:R-:W2:Y:S02]  /*1170*/  LDG.E.U16 R4, [R4.64] ;  /* 0x0000002404047981 */ /* 0x000ea4000c1e1500 */
[----:B--2---:R0:W1:Y:S01]  /*1180*/  I2F.S16 R22, R4 ;  /* 0x0000000400167306 */ /* 0x0040620000101400 */
[----:B------:R-:W-:Y:S05]  /*1190*/  BRA `(.L_x_1519) ;  /* 0x00000bb000007947 */ /* 0x000fea0003800000 */
.L_x_1515:
        /* <DEDUP_REMOVED lines=8> */
.L_x_1523:
[----:B------:R-:W2:Y:S02]  /*1220*/  LDG.E.U16 R4, [R4.64] ;  /* 0x0000002404047981 */ /* 0x000ea4000c1e1500 */
[----:B--2---:R-:W-:Y:S01]  /*1230*/  HADD2.F32 R22, -RZ, R4.H0_H0 ;  /* 0x20000004ff167230 */ /* 0x004fe20000004100 */
[----:B------:R-:W-:Y:S05]  /*1240*/  BRA `(.L_x_1519) ;  /* 0x00000b0000007947 */ /* 0x000fea0003800000 */
.L_x_1522:
        /* <DEDUP_REMOVED lines=8> */
.L_x_1525:
[----:B------:R-:W2:Y:S02]  /*12d0*/  LDG.E.U16 R4, [R4.64] ;  /* 0x0000002404047981 */ /* 0x000ea4000c1e1500 */
[----:B--2---:R-:W-:Y:S01]  /*12e0*/  HADD2.F32 R22, -RZ, R4.H0_H0 ;  /* 0x20000004ff167230 */ /* 0x004fe20000004100 */
[----:B------:R-:W-:Y:S05]  /*12f0*/  BRA `(.L_x_1519) ;  /* 0x00000a5000007947 */ /* 0x000fea0003800000 */
.L_x_1524:
[----:B------:R-:W2:Y:S02]  /*1300*/  LDG.E.64 R4, [R4.64] ;  /* 0x0000002404047981 */ /* 0x000ea4000c1e1b00 */
[----:B--2---:R-:W0:Y:S01]  /*1310*/  F2F.F32.F64 R22, R4 ;  /* 0x0000000400167310 */ /* 0x004e220000301000 */
[----:B------:R-:W0:-:S14]  /*1320*/  DSETP.GEU.AND P0, PT, |R4|, c[0x2][0x0], PT ;  /* 0x008000000400762a */ /* 0x000e1c0003f0e200 */
[----:B0-----:R-:W-:Y:S01]  /*1330*/  @!P0 FMUL R22, R22, 1.175494350822287508e-38 ;  /* 0x0080000016168820 */ /* 0x001fe20000400000 */
[----:B------:R-:W-:Y:S05]  /*1340*/  BRA `(.L_x_1519) ;  /* 0x00000a0000007947 */ /* 0x000fea0003800000 */
.L_x_1514:
        /* <DEDUP_REMOVED lines=12> */
.L_x_1528:
[----:B------:R-:W2:Y:S02]  /*1410*/  LDG.E.64 R4, [R4.64] ;  /* 0x0000002404047981 */ /* 0x000ea4000c1e1b00 */
[----:B--2---:R-:W0:Y:S01]  /*1420*/  F2F.F32.F64 R22, R4 ;  /* 0x0000000400167310 */ /* 0x004e220000301000 */
[----:B------:R-:W0:-:S14]  /*1430*/  DSETP.GEU.AND P0, PT, |R4|, c[0x2][0x0], PT ;  /* 0x008000000400762a */ /* 0x000e1c0003f0e200 */
[----:B0-----:R-:W-:Y:S01]  /*1440*/  @!P0 FMUL R22, R22, 1.175494350822287508e-38 ;  /* 0x0080000016168820 */ /* 0x001fe20000400000 */
[----:B------:R-:W-:Y:S05]  /*1450*/  BRA `(.L_x_1519) ;  /* 0x000008f000007947 */ /* 0x000fea0003800000 */
.L_x_1527:
        /* <DEDUP_REMOVED lines=26> */
.L_x_1530:
[----:B------:R-:W2:Y:S02]  /*1600*/  LDG.E.U8 R4, [R4.64] ;  /* 0x0000002404047981 */ /* 0x000ea4000c1e1100 */
[----:B--2---:R-:W-:-:S05]  /*1610*/  IMAD.SHL.U32 R0, R4, 0x2000000, RZ ;  /* 0x0200000004007824 */ /* 0x004fca00078e00ff */
[----:B------:R-:W-:-:S13]  /*1620*/  ISETP.GE.U32.AND P0, PT, R0, 0x8000000, PT ;  /* 0x080000000000780c */ /* 0x000fda0003f06070 */
[C---:B------:R-:W-:Y:S02]  /*1630*/  @!P0 IMAD.SHL.U32 R0, R4.reuse, 0x100, RZ ;  /* 0x0000010004008824 */ /* 0x040fe400078e00ff */
[----:B------:R-:W-:-:S03]  /*1640*/  @P0 IMAD.SHL.U32 R3, R4, 0x200000, RZ ;  /* 0x0020000004030824 */ /* 0x000fc600078e00ff */
        /* <DEDUP_REMOVED lines=8> */
.L_x_1529:
[----:B------:R-:W2:Y:S02]  /*16d0*/  LDG.E.U16 R4, [R4.64] ;  /* 0x0000002404047981 */ /* 0x000ea4000c1e1500 */
[----:B--2---:R-:W-:Y:S01]  /*16e0*/  PRMT R22, RZ, 0x5410, R4 ;  /* 0x00005410ff167816 */ /* 0x004fe20000000004 */
[----:B------:R-:W-:Y:S05]  /*16f0*/  BRA `(.L_x_1519) ;  /* 0x0000065000007947 */ /* 0x000fea0003800000 */
.L_x_1526:
        /* <DEDUP_REMOVED lines=11> */
.L_x_1533:
        /* <DEDUP_REMOVED lines=20> */
.L_x_1535:
[----:B------:R-:W-:Y:S05]  /*18f0*/  BSYNC B0 ;  /* 0x0000000000007941 */ /* 0x000fea0003800000 */
.L_x_1534:
[----:B------:R-:W-:Y:S01]  /*1900*/  IMAD.SHL.U32 R3, R3, 0x100000, RZ ;  /* 0x0010000003037824 */ /* 0x000fe200078e00ff */
[----:B------:R-:W-:-:S04]  /*1910*/  LEA R5, R0, 0x3b800000, 0x17 ;  /* 0x3b80000000057811 */ /* 0x000fc800078eb8ff */
[----:B------:R-:W-:Y:S01]  /*1920*/  LOP3.LUT R22, R5, R3, R22, 0xfe, !PT ;  /* 0x0000000305167212 */ /* 0x000fe200078efe16 */
[----:B------:R-:W-:Y:S05]  /*1930*/  BRA `(.L_x_1519) ;  /* 0x0000041000007947 */ /* 0x000fea0003800000 */
.L_x_1532:
        /* <DEDUP_REMOVED lines=20> */
.L_x_1537:
[----:B------:R-:W-:Y:S05]  /*1a80*/  BSYNC B0 ;  /* 0x0000000000007941 */ /* 0x000fea0003800000 */
.L_x_1536:
[----:B------:R-:W-:Y:S01]  /*1a90*/  IMAD.SHL.U32 R3, R3, 0x200000, RZ ;  /* 0x0020000003037824 */ /* 0x000fe200078e00ff */
[----:B------:R-:W-:-:S04]  /*1aa0*/  LEA R5, R0, 0x37800000, 0x17 ;  /* 0x3780000000057811 */ /* 0x000fc800078eb8ff */
[----:B------:R-:W-:Y:S01]  /*1ab0*/  LOP3.LUT R22, R5, R3, R22, 0xfe, !PT ;  /* 0x0000000305167212 */ /* 0x000fe200078efe16 */
[----:B------:R-:W-:Y:S05]  /*1ac0*/  BRA `(.L_x_1519) ;  /* 0x0000028000007947 */ /* 0x000fea0003800000 */
.L_x_1531:
        /* <DEDUP_REMOVED lines=14> */
.L_x_1518:
        /* <DEDUP_REMOVED lines=18> */
[----:B0----5:R-:W-:Y:S05]  /*1cd0*/  CALL.ABS.NOINC R14 ;  /* 0x000000000e007343 */ /* 0x021fea0003c00000 */
[----:B------:R-:W-:Y:S01]  /*1ce0*/  IMAD.MOV.U32 R22, RZ, RZ, RZ ;  /* 0x000000ffff167224 */ /* 0x000fe200078e00ff */
[----:B------:R-:W-:Y:S05]  /*1cf0*/  BRA `(.L_x_1519) ;  /* 0x0000005000007947 */ /* 0x000fea0003800000 */
.L_x_1539:
[----:B------:R-:W2:Y:S02]  /*1d00*/  LDG.E.64 R4, [R4.64] ;  /* 0x0000002404047981 */ /* 0x000ea4000c1e1b00 */
[----:B--2---:R0:W1:Y:S01]  /*1d10*/  I2F.U64 R22, R4 ;  /* 0x0000000400167312 */ /* 0x0040620000301000 */
[----:B------:R-:W-:Y:S05]  /*1d20*/  BRA `(.L_x_1519) ;  /* 0x0000002000007947 */ /* 0x000fea0003800000 */
.L_x_1538:
[----:B------:R-:W2:Y:S02]  /*1d30*/  LDG.E R4, [R4.64] ;  /* 0x0000002404047981 */ /* 0x000ea4000c1e1900 */
[----:B--2---:R0:W1:Y:S02]  /*1d40*/  I2F.U32 R22, R4 ;  /* 0x0000000400167306 */ /* 0x0040640000201000 */
.L_x_1519:
[----:B------:R-:W-:Y:S05]  /*1d50*/  BSYNC B6 ;  /* 0x0000000000067941 */ /* 0x000fea0003800000 */
.L_x_1513:
[----:B------:R-:W-:Y:S02]  /*1d60*/  IADD3 R23, R23, 0x80, RZ ;  /* 0x0000008017177810 */ /* 0x000fe40007ffe0ff */
.L_x_1512:
[----:B------:R-:W-:Y:S05]  /*1d70*/  BSYNC B7 ;  /* 0x0000000000077941 */ /* 0x000fea0003800000 */
.L_x_1511:
[----:B------:R-:W-:Y:S01]  /*1d80*/  ISETP.GE.AND P0, PT, R23, R16, PT ;  /* 0x000000101700720c */ /* 0x000fe20003f06270 */
[----:B------:R-:W-:Y:S01]  /*1d90*/  BSSY B7, `(.L_x_1540) ;  /* 0x00000e7000077945 */ /* 0x000fe20003800000 */
[----:B0-----:R-:W-:Y:S02]  /*1da0*/  IMAD.MOV.U32 R25, RZ, RZ, RZ ;  /* 0x000000ffff197224 */ /* 0x001fe400078e00ff */
[----:B------:R-:W-:-:S09]  /*1db0*/  IMAD.MOV.U32 R18, RZ, RZ, RZ ;  /* 0x000000ffff127224 */ /* 0x000fd200078e00ff */
[----:B------:R-:W-:Y:S05]  /*1dc0*/  @P0 BRA `(.L_x_1541) ;  /* 0x00000e3000000947 */ /* 0x000fea0003800000 */
[----:B------:R-:W-:Y:S01]  /*1dd0*/  IMAD R0, R2, 0x200, R23 ;  /* 0x0000020002007824 */ /* 0x000fe200078e0217 */
[----:B------:R-:W-:Y:S01]  /*1de0*/  PRMT R3, R17, 0x9910, RZ ;  /* 0x0000991011037816 */ /* 0x000fe200000000ff */
[----:B------:R-:W-:Y:S02]  /*1df0*/  BSSY B6, `(.L_x_1542) ;  /* 0x00000df000067945 */ /* 0x000fe40003800000 */
        /* <DEDUP_REMOVED lines=15> */
[----:B--2---:R0:W2:Y:S01]  /*1ef0*/  I2F.S16 R18, R4 ;  /* 0x0000000400127306 */ /* 0x0040a20000101400 */
[----:B------:R-:W-:Y:S05]  /*1f00*/  BRA `(.L_x_1548) ;  /* 0x00000cd000007947 */ /* 0x000fea0003800000 */
.L_x_1546:
[----:B------:R-:W2:Y:S02]  /*1f10*/  LDG.E.U8 R4, [R4.64] ;  /* 0x0000002404047981 */ /* 0x000ea4000c1e1100 */
[----:B--2---:R0:W2:Y:S01]  /*1f20*/  I2F.U16 R18, R4 ;  /* 0x0000000400127306 */ /* 0x0040a20000101000 */
[----:B------:R-:W-:Y:S05]  /*1f30*/  BRA `(.L_x_1548) ;  /* 0x00000ca000007947 */ /* 0x000fea0003800000 */
.L_x_1545:
[----:B------:R-:W-:-:S13]  /*1f40*/  ISETP.NE.AND P0, PT, R0, 0x2, PT ;  /* 0x000000020000780c */ /* 0x000fda0003f05270 */
[----:B------:R-:W-:Y:S05]  /*1f50*/  @!P0 BRA `(.L_x_1549) ;  /* 0x000000a000008947 */ /* 0x000fea0003800000 */
[----:B------:R-:W-:-:S13]  /*1f60*/  ISETP.NE.AND P0, PT, R0, 0x3, PT ;  /* 0x000000030000780c */ /* 0x000fda0003f05270 */
[----:B------:R-:W-:Y:S05]  /*1f70*/  @!P0 BRA `(.L_x_1550) ;  /* 0x0000005000008947 */ /* 0x000fea0003800000 */
[----:B------:R-:W-:-:S13]  /*1f80*/  ISETP.NE.AND P0, PT, R0, 0x4, PT ;  /* 0x000000040000780c */ /* 0x000fda0003f05270 */
[----:B------:R-:W-:Y:S05]  /*1f90*/  @P0 BRA `(.L_x_1547) ;  /* 0x00000aa000000947 */ /* 0x000fea0003800000 */
[----:B------:R-:W2:Y:S02]  /*1fa0*/  LDG.E.64 R18, [R4.64] ;  /* 0x0000002404127981 */ /* 0x000ea4000c1e1b00 */
[----:B--2---:R0:W2:Y:S01]  /*1fb0*/  I2F.S64 R18, R18 ;  /* 0x0000001200127312 */ /* 0x0040a20000301400 */
[----:B------:R-:W-:Y:S05]  /*1fc0*/  BRA `(.L_x_1548) ;  /* 0x00000c1000007947 */ /* 0x000fea0003800000 */
.L_x_1550:
[----:B------:R-:W2:Y:S02]  /*1fd0*/  LDG.E R4, [R4.64] ;  /* 0x0000002404047981 */ /* 0x000ea4000c1e1900 */
[----:B--2---:R0:W2:Y:S01]  /*1fe0*/  I2F R18, R4 ;  /* 0x0000000400127306 */ /* 0x0040a20000201400 */
[----:B------:R-:W-:Y:S05]  /*1ff0*/  BRA `(.L_x_1548) ;  /* 0x00000be000007947 */ /* 0x000fea0003800000 */
.L_x_1549:
[----:B------:R-:W2:Y:S02]  /*2000*/  LDG.E.U16 R4, [R4.64] ;  /* 0x0000002404047981 */ /* 0x000ea4000c1e1500 */
[----:B--2---:R0:W2:Y:S01]  /*2010*/  I2F.S16 R18, R4 ;  /* 0x0000000400127306 */ /* 0x0040a20000101400 */
[----:B------:R-:W-:Y:S05]  /*2020*/  BRA `(.L_x_1548) ;  /* 0x00000bb000007947 */ /* 0x000fea0003800000 */
.L_x_1544:
        /* <DEDUP_REMOVED lines=8> */
.L_x_1552:
[----:B------:R-:W2:Y:S02]  /*20b0*/  LDG.E.U16 R4, [R4.64] ;  /* 0x0000002404047981 */ /* 0x000ea4000c1e1500 */
[----:B--2---:R-:W-:Y:S01]  /*20c0*/  HADD2.F32 R18, -RZ, R4.H0_H0 ;  /* 0x20000004ff127230 */ /* 0x004fe20000004100 */
[----:B------:R-:W-:Y:S05]  /*20d0*/  BRA `(.L_x_1548) ;  /* 0x00000b0000007947 */ /* 0x000fea0003800000 */
.L_x_1551:
        /* <DEDUP_REMOVED lines=8> */
.L_x_1554:
[----:B------:R-:W2:Y:S02]  /*2160*/  LDG.E.U16 R4, [R4.64] ;  /* 0x0000002404047981 */ /* 0x000ea4000c1e1500 */
[----:B--2---:R-:W-:Y:S01]  /*2170*/  HADD2.F32 R18, -RZ, R4.H0_H0 ;  /* 0x20000004ff127230 */ /* 0x004fe20000004100 */
[----:B------:R-:W-:Y:S05]  /*2180*/  BRA `(.L_x_1548) ;  /* 0x00000a5000007947 */ /* 0x000fea0003800000 */
.L_x_1553:
[----:B------:R-:W2:Y:S02]  /*2190*/  LDG.E.64 R4, [R4.64] ;  /* 0x0000002404047981 */ /* 0x000ea4000c1e1b00 */
[----:B--2---:R-:W0:Y:S01]  /*21a0*/  F2F.F32.F64 R18, R4 ;  /* 0x0000000400127310 */ /* 0x004e220000301000 */
[----:B------:R-:W0:-:S14]  /*21b0*/  DSETP.GEU.AND P0, PT, |R4|, c[0x2][0x0], PT ;  /* 0x008000000400762a */ /* 0x000e1c0003f0e200 */
[----:B0-----:R-:W-:Y:S01]  /*21c0*/  @!P0 FMUL R18, R18, 1.175494350822287508e-38 ;  /* 0x0080000012128820 */ /* 0x001fe20000400000 */
[----:B------:R-:W-:Y:S05]  /*21d0*/  BRA `(.L_x_1548) ;  /* 0x00000a0000007947 */ /* 0x000fea0003800000 */
.L_x_1543:
        /* <DEDUP_REMOVED lines=12> */
.L_x_1557:
[----:B------:R-:W2:Y:S02]  /*22a0*/  LDG.E.64 R4, [R4.64] ;  /* 0x0000002404047981 */ /* 0x000ea4000c1e1b00 */
[----:B--2---:R-:W0:Y:S01]  /*22b0*/  F2F.F32.F64 R18, R4 ;  /* 0x0000000400127310 */ /* 0x004e220000301000 */
[----:B------:R-:W0:-:S14]  /*22c0*/  DSETP.GEU.AND P0, PT, |R4|, c[0x2][0x0], PT ;  /* 0x008000000400762a */ /* 0x000e1c0003f0e200 */
[----:B0-----:R-:W-:Y:S01]  /*22d0*/  @!P0 FMUL R18, R18, 1.175494350822287508e-38 ;  /* 0x0080000012128820 */ /* 0x001fe20000400000 */
[----:B------:R-:W-:Y:S05]  /*22e0*/  BRA `(.L_x_1548) ;  /* 0x000008f000007947 */ /* 0x000fea0003800000 */
.L_x_1556:
        /* <DEDUP_REMOVED lines=26> */
.L_x_1559:
        /* <DEDUP_REMOVED lines=13> */
.L_x_1558:
[----:B------:R-:W2:Y:S02]  /*2560*/  LDG.E.U16 R4, [R4.64] ;  /* 0x0000002404047981 */ /* 0x000ea4000c1e1500 */
[----:B--2---:R-:W-:Y:S01]  /*2570*/  PRMT R18, RZ, 0x5410, R4 ;  /* 0x00005410ff127816 */ /* 0x004fe20000000004 */
[----:B------:R-:W-:Y:S05]  /*2580*/  BRA `(.L_x_1548) ;  /* 0x0000065000007947 */ /* 0x000fea0003800000 */
.L_x_1555:
        /* <DEDUP_REMOVED lines=9> */
[----:B--2---:R0:W2:Y:S01]  /*2620*/  I2F.U16 R18, R4 ;  /* 0x0000000400127306 */ /* 0x0040a20000101000 */
[----:B------:R-:W-:Y:S05]  /*2630*/  BRA `(.L_x_1548) ;  /* 0x000005a000007947 */ /* 0x000fea0003800000 */
.L_x_1562:
        /* <DEDUP_REMOVED lines=20> */
.L_x_1564:
[----:B------:R-:W-:Y:S05]  /*2780*/  BSYNC B0 ;  /* 0x0000000000007941 */ /* 0x000fea0003800000 */
.L_x_1563:
[----:B------:R-:W-:Y:S01]  /*2790*/  IMAD.SHL.U32 R3, R3, 0x100000, RZ ;  /* 0x0010000003037824 */ /* 0x000fe200078e00ff */
[----:B------:R-:W-:-:S04]  /*27a0*/  LEA R5, R0, 0x3b800000, 0x17 ;  /* 0x3b80000000057811 */ /* 0x000fc800078eb8ff */
[----:B------:R-:W-:Y:S01]  /*27b0*/  LOP3.LUT R18, R5, R3, R18, 0xfe, !PT ;  /* 0x0000000305127212 */ /* 0x000fe200078efe12 */
[----:B------:R-:W-:Y:S05]  /*27c0*/  BRA `(.L_x_1548) ;  /* 0x0000041000007947 */ /* 0x000fea0003800000 */
.L_x_1561:
        /* <DEDUP_REMOVED lines=20> */
.L_x_1566:
[----:B------:R-:W-:Y:S05]  /*2910*/  BSYNC B0 ;  /* 0x0000000000007941 */ /* 0x000fea0003800000 */
.L_x_1565:
[----:B------:R-:W-:Y:S01]  /*2920*/  IMAD.SHL.U32 R3, R3, 0x200000, RZ ;  /* 0x0020000003037824 */ /* 0x000fe200078e00ff */
[----:B------:R-:W-:-:S04]  /*2930*/  LEA R5, R0, 0x37800000, 0x17 ;  /* 0x3780000000057811 */ /* 0x000fc800078eb8ff */
[----:B------:R-:W-:Y:S01]  /*2940*/  LOP3.LUT R18, R5, R3, R18, 0xfe, !PT ;  /* 0x0000000305127212 */ /* 0x000fe200078efe12 */
[----:B------:R-:W-:Y:S05]  /*2950*/  BRA `(.L_x_1548) ;  /* 0x0000028000007947 */ /* 0x000fea0003800000 */
.L_x_1560:
        /* <DEDUP_REMOVED lines=14> */
.L_x_1547:
        /* <DEDUP_REMOVED lines=18> */
[----:B01---5:R-:W-:Y:S05]  /*2b60*/  CALL.ABS.NOINC R14 ;  /* 0x000000000e007343 */ /* 0x023fea0003c00000 */
[----:B------:R-:W-:Y:S01]  /*2b70*/  IMAD.MOV.U32 R18, RZ, RZ, RZ ;  /* 0x000000ffff127224 */ /* 0x000fe200078e00ff */
[----:B------:R-:W-:Y:S05]  /*2b80*/  BRA `(.L_x_1548) ;  /* 0x0000005000007947 */ /* 0x000fea0003800000 */
.L_x_1568:
[----:B------:R-:W2:Y:S02]  /*2b90*/  LDG.E.64 R18, [R4.64] ;  /* 0x0000002404127981 */ /* 0x000ea4000c1e1b00 */
[----:B--2---:R0:W2:Y:S01]  /*2ba0*/  I2F.U64 R18, R18 ;  /* 0x0000001200127312 */ /* 0x0040a20000301000 */
[----:B------:R-:W-:Y:S05]  /*2bb0*/  BRA `(.L_x_1548) ;  /* 0x0000002000007947 */ /* 0x000fea0003800000 */
.L_x_1567:
[----:B------:R-:W2:Y:S02]  /*2bc0*/  LDG.E R4, [R4.64] ;  /* 0x0000002404047981 */ /* 0x000ea4000c1e1900 */
[----:B--2---:R0:W2:Y:S02]  /*2bd0*/  I2F.U32 R18, R4 ;  /* 0x0000000400127306 */ /* 0x0040a40000201000 */
.L_x_1548:
[----:B------:R-:W-:Y:S05]  /*2be0*/  BSYNC B6 ;  /* 0x0000000000067941 */ /* 0x000fea0003800000 */
.L_x_1542:
[----:B------:R-:W-:Y:S02]  /*2bf0*/  IADD3 R23, R23, 0x80, RZ ;  /* 0x0000008017177810 */ /* 0x000fe40007ffe0ff */
.L_x_1541:
[----:B------:R-:W-:Y:S05]  /*2c00*/  BSYNC B7 ;  /* 0x0000000000077941 */ /* 0x000fea0003800000 */
.L_x_1540:
        /* <DEDUP_REMOVED lines=18> */
[----:B------:R-:W3:Y:S02]  /*2d30*/  LDG.E.S8 R4, [R4.64] ;  /* 0x0000002404047981 */ /* 0x000ee4000c1e1300 */
[----:B---3--:R0:W3:Y:S01]  /*2d40*/  I2F.S16 R25, R4 ;  /* 0x0000000400197306 */ /* 0x0080e20000101400 */
[----:B------:R-:W-:Y:S05]  /*2d50*/  BRA `(.L_x_1570) ;  /* 0x00000ca000007947 */ /* 0x000fea0003800000 */
.L_x_1574:
[----:B------:R-:W3:Y:S02]  /*2d60*/  LDG.E.U8 R4, [R4.64] ;  /* 0x0000002404047981 */ /* 0x000ee4000c1e1100 */
[----:B---3--:R0:W3:Y:S01]  /*2d70*/  I2F.U16 R25, R4 ;  /* 0x0000000400197306 */ /* 0x0080e20000101000 */
[----:B------:R-:W-:Y:S05]  /*2d80*/  BRA `(.L_x_1570) ;  /* 0x00000c7000007947 */ /* 0x000fea0003800000 */
.L_x_1573:
[----:B------:R-:W-:-:S13]  /*2d90*/  ISETP.NE.AND P0, PT, R0, 0x2, PT ;  /* 0x000000020000780c */ /* 0x000fda0003f05270 */
[----:B------:R-:W-:Y:S05]  /*2da0*/  @!P0 BRA `(.L_x_1576) ;  /* 0x000000a000008947 */ /* 0x000fea0003800000 */
[----:B------:R-:W-:-:S13]  /*2db0*/  ISETP.NE.AND P0, PT, R0, 0x3, PT ;  /* 0x000000030000780c */ /* 0x000fda0003f05270 */
[----:B------:R-:W-:Y:S05]  /*2dc0*/  @!P0 BRA `(.L_x_1577) ;  /* 0x0000005000008947 */ /* 0x000fea0003800000 */
[----:B------:R-:W-:-:S13]  /*2dd0*/  ISETP.NE.AND P0, PT, R0, 0x4, PT ;  /* 0x000000040000780c */ /* 0x000fda0003f05270 */
[----:B------:R-:W-:Y:S05]  /*2de0*/  @P0 BRA `(.L_x_1575) ;  /* 0x00000a8000000947 */ /* 0x000fea0003800000 */
[----:B------:R-:W3:Y:S02]  /*2df0*/  LDG.E.64 R4, [R4.64] ;  /* 0x0000002404047981 */ /* 0x000ee4000c1e1b00 */
[----:B---3--:R0:W3:Y:S01]  /*2e00*/  I2F.S64 R25, R4 ;  /* 0x0000000400197312 */ /* 0x0080e20000301400 */
[----:B------:R-:W-:Y:S05]  /*2e10*/  BRA `(.L_x_1570) ;  /* 0x00000be000007947 */ /* 0x000fea0003800000 */
.L_x_1577:
[----:B------:R-:W3:Y:S02]  /*2e20*/  LDG.E R4, [R4.64] ;  /* 0x0000002404047981 */ /* 0x000ee4000c1e1900 */
[----:B---3--:R0:W3:Y:S01]  /*2e30*/  I2F R25, R4 ;  /* 0x0000000400197306 */ /* 0x0080e20000201400 */
[----:B------:R-:W-:Y:S05]  /*2e40*/  BRA `(.L_x_1570) ;  /* 0x00000bb000007947 */ /* 0x000fea0003800000 */
.L_x_1576:
[----:B------:R-:W3:Y:S02]  /*2e50*/  LDG.E.U16 R4, [R4.64] ;  /* 0x0000002404047981 */ /* 0x000ee4000c1e1500 */
[----:B---3--:R0:W3:Y:S01]  /*2e60*/  I2F.S16 R25, R4 ;  /* 0x0000000400197306 */ /* 0x0080e20000101400 */
[----:B------:R-:W-:Y:S05]  /*2e70*/  BRA `(.L_x_1570) ;  /* 0x00000b8000007947 */ /* 0x000fea0003800000 */
.L_x_1572:
        /* <DEDUP_REMOVED lines=8> */
.L_x_1579:
[----:B------:R-:W3:Y:S02]  /*2f00*/  LDG.E.U16 R4, [R4.64] ;  /* 0x0000002404047981 */ /* 0x000ee4000c1e1500 */
[----:B---3--:R-:W-:Y:S01]  /*2f10*/  HADD2.F32 R25, -RZ, R4.H0_H0 ;  /* 0x20000004ff197230 */ /* 0x008fe20000004100 */
[----:B------:R-:W-:Y:S05]  /*2f20*/  BRA `(.L_x_1570) ;  /* 0x00000ad000007947 */ /* 0x000fea0003800000 */
.L_x_1578:
        /* <DEDUP_REMOVED lines=8> */
.L_x_1581:
[----:B------:R-:W3:Y:S02]  /*2fb0*/  LDG.E.U16 R4, [R4.64] ;  /* 0x0000002404047981 */ /* 0x000ee4000c1e1500 */
[----:B---3--:R-:W-:Y:S01]  /*2fc0*/  HADD2.F32 R25, -RZ, R4.H0_H0 ;  /* 0x20000004ff197230 */ /* 0x008fe20000004100 */
[----:B------:R-:W-:Y:S05]  /*2fd0*/  BRA `(.L_x_1570) ;  /* 0x00000a2000007947 */ /* 0x000fea0003800000 */
.L_x_1580:
[----:B------:R-:W3:Y:S02]  /*2fe0*/  LDG.E.64 R4, [R4.64] ;  /* 0x0000002404047981 */ /* 0x000ee4000c1e1b00 */
[----:B---3--:R-:W0:Y:S01]  /*2ff0*/  F2F.F32.F64 R25, R4 ;  /* 0x0000000400197310 */ /* 0x008e220000301000 */
[----:B------:R-:W0:-:S14]  /*3000*/  DSETP.GEU.AND P0, PT, |R4|, c[0x2][0x0], PT ;  /* 0x008000000400762a */ /* 0x000e1c0003f0e200 */
[----:B0-----:R-:W-:Y:S01]  /*3010*/  @!P0 FMUL R25, R25, 1.175494350822287508e-38 ;  /* 0x0080000019198820 */ /* 0x001fe20000400000 */
[----:B------:R-:W-:Y:S05]  /*3020*/  BRA `(.L_x_1570) ;  /* 0x000009d000007947 */ /* 0x000fea0003800000 */
.L_x_1571:
        /* <DEDUP_REMOVED lines=8> */
[----:B------:R-:W3:Y:S02]  /*30b0*/  LDG.E.U8 R4, [R4.64] ;  /* 0x0000002404047981 */ /* 0x000ee4000c1e1100 */
[----:B---3--:R-:W-:-:S04]  /*30c0*/  ISETP.NE.AND P0, PT, R4, RZ, PT ;  /* 0x000000ff0400720c */ /* 0x008fc80003f05270 */
[----:B------:R-:W-:Y:S01]  /*30d0*/  FSEL R25, RZ, 1, !P0 ;  /* 0x3f800000ff197808 */ /* 0x000fe20004000000 */
[----:B------:R-:W-:Y:S05]  /*30e0*/  BRA `(.L_x_1570) ;  /* 0x0000091000007947 */ /* 0x000fea0003800000 */
.L_x_1584:
[----:B------:R-:W3:Y:S02]  /*30f0*/  LDG.E.64 R4, [R4.64] ;  /* 0x0000002404047981 */ /* 0x000ee4000c1e1b00 */
[----:B---3--:R-:W0:Y:S01]  /*3100*/  F2F.F32.F64 R25, R4 ;  /* 0x0000000400197310 */ /* 0x008e220000301000 */
[----:B------:R-:W0:-:S14]  /*3110*/  DSETP.GEU.AND P0, PT, |R4|, c[0x2][0x0], PT ;  /* 0x008000000400762a */ /* 0x000e1c0003f0e200 */
[----:B0-----:R-:W-:Y:S01]  /*3120*/  @!P0 FMUL R25, R25, 1.175494350822287508e-38 ;  /* 0x0080000019198820 */ /* 0x001fe20000400000 */
[----:B------:R-:W-:Y:S05]  /*3130*/  BRA `(.L_x_1570) ;  /* 0x000008c000007947 */ /* 0x000fea0003800000 */
.L_x_1583:
[----:B------:R-:W-:-:S13]  /*3140*/  ISETP.NE.AND P0, PT, R0, 0xf, PT ;  /* 0x0000000f0000780c */ /* 0x000fda0003f05270 */
[----:B------:R-:W-:Y:S05]  /*3150*/  @!P0 BRA `(.L_x_1585) ;  /* 0x0000025000008947 */ /* 0x000fea0003800000 */
[----:B------:R-:W-:-:S13]  /*3160*/  ISETP.NE.AND P0, PT, R0, 0x17, PT ;  /* 0x000000170000780c */ /* 0x000fda0003f05270 */
[----:B------:R-:W-:Y:S05]  /*3170*/  @!P0 BRA `(.L_x_1586) ;  /* 0x0000016000008947 */ /* 0x000fea0003800000 */
[----:B------:R-:W-:-:S13]  /*3180*/  ISETP.NE.AND P0, PT, R0, 0x18, PT ;  /* 0x000000180000780c */ /* 0x000fda0003f05270 */
[----:B------:R-:W-:Y:S05]  /*3190*/  @P0 BRA `(.L_x_1575) ;  /* 0x000006d000000947 */ /* 0x000fea0003800000 */
[----:B------:R-:W3:Y:S01]  /*31a0*/  LDG.E.U8 R25, [R4.64] ;  /* 0x0000002404197981 */ /* 0x000ee2000c1e1100 */
[----:B------:R-:W-:Y:S02]  /*31b0*/  IMAD.MOV.U32 R8, RZ, RZ, -0x800000 ;  /* 0xff800000ff087424 */ /* 0x000fe400078e00ff */
[----:B---3--:R-:W-:-:S05]  /*31c0*/  IMAD.SHL.U32 R25, R25, 0x1000000, RZ ;  /* 0x0100000019197824 */ /* 0x008fca00078e00ff */
        /* <DEDUP_REMOVED lines=17> */
.L_x_1586:
[----:B------:R-:W3:Y:S02]  /*32e0*/  LDG.E.U8 R4, [R4.64] ;  /* 0x0000002404047981 */ /* 0x000ee4000c1e1100 */
[----:B---3--:R-:W-:-:S05]  /*32f0*/  IMAD.SHL.U32 R0, R4, 0x2000000, RZ ;  /* 0x0200000004007824 */ /* 0x008fca00078e00ff */
        /* <DEDUP_REMOVED lines=11> */
.L_x_1585:
[----:B------:R-:W3:Y:S02]  /*33b0*/  LDG.E.U16 R4, [R4.64] ;  /* 0x0000002404047981 */ /* 0x000ee4000c1e1500 */
[----:B---3--:R-:W-:Y:S01]  /*33c0*/  PRMT R25, RZ, 0x5410, R4 ;  /* 0x00005410ff197816 */ /* 0x008fe20000000004 */
[----:B------:R-:W-:Y:S05]  /*33d0*/  BRA `(.L_x_1570) ;  /* 0x0000062000007947 */ /* 0x000fea0003800000 */
.L_x_1582:
        /* <DEDUP_REMOVED lines=8> */
[----:B------:R-:W3:Y:S02]  /*3460*/  LDG.E.U16 R4, [R4.64] ;  /* 0x0000002404047981 */ /* 0x000ee4000c1e1500 */
[----:B---3--:R0:W3:Y:S01]  /*3470*/  I2F.U16 R25, R4 ;  /* 0x0000000400197306 */ /* 0x0080e20000101000 */
[----:B------:R-:W-:Y:S05]  /*3480*/  BRA `(.L_x_1570) ;  /* 0x0000057000007947 */ /* 0x000fea0003800000 */
.L_x_1589:
[----:B------:R-:W3:Y:S02]  /*3490*/  LDG.E.U8 R3, [R4.64] ;  /* 0x0000002404037981 */ /* 0x000ee4000c1e1100 */
[----:B---3--:R-:W-:-:S13]  /*34a0*/  ISETP.NE.AND P0, PT, R3, RZ, PT ;  /* 0x000000ff0300720c */ /* 0x008fda0003f05270 */
        /* <DEDUP_REMOVED lines=17> */
.L_x_1591:
[----:B------:R-:W-:Y:S05]  /*35c0*/  BSYNC B0 ;  /* 0x0000000000007941 */ /* 0x000fea0003800000 */
.L_x_1590:
[----:B------:R-:W-:Y:S01]  /*35d0*/  IMAD.SHL.U32 R3, R3, 0x100000, RZ ;  /* 0x0010000003037824 */ /* 0x000fe200078e00ff */
[----:B------:R-:W-:-:S04]  /*35e0*/  LEA R0, R0, 0x3b800000, 0x17 ;  /* 0x3b80000000007811 */ /* 0x000fc800078eb8ff */
[----:B------:R-:W-:Y:S01]  /*35f0*/  LOP3.LUT R25, R0, R3, R25, 0xfe, !PT ;  /* 0x0000000300197212 */ /* 0x000fe200078efe19 */
[----:B------:R-:W-:Y:S05]  /*3600*/  BRA `(.L_x_1570) ;  /* 0x000003f000007947 */ /* 0x000fea0003800000 */
.L_x_1588:
        /* <DEDUP_REMOVED lines=19> */
.L_x_1593:
[----:B------:R-:W-:Y:S05]  /*3740*/  BSYNC B0 ;  /* 0x0000000000007941 */ /* 0x000fea0003800000 */
.L_x_1592:
[----:B------:R-:W-:Y:S01]  /*3750*/  IMAD.SHL.U32 R3, R3, 0x200000, RZ ;  /* 0x0020000003037824 */ /* 0x000fe200078e00ff */
[----:B------:R-:W-:-:S04]  /*3760*/  LEA R0, R0, 0x37800000, 0x17 ;  /* 0x3780000000007811 */ /* 0x000fc800078eb8ff */
[----:B------:R-:W-:Y:S01]  /*3770*/  LOP3.LUT R25, R0, R3, R25, 0xfe, !PT ;  /* 0x0000000300197212 */ /* 0x000fe200078efe19 */
[----:B------:R-:W-:Y:S05]  /*3780*/  BRA `(.L_x_1570) ;  /* 0x0000027000007947 */ /* 0x000fea0003800000 */
.L_x_1587:
[----:B------:R-:W-:-:S13]  /*3790*/  ISETP.NE.AND P0, PT, R0, 0x1c, PT ;  /* 0x0000001c0000780c */ /* 0x000fda0003f05270 */
[----:B------:R-:W-:Y:S05]  /*37a0*/  @!P0 BRA `(.L_x_1594) ;  /* 0x0000023000008947 */ /* 0x000fea0003800000 */
[----:B------:R-:W-:-:S13]  /*37b0*/  ISETP.NE.AND P0, PT, R0, 0x1d, PT ;  /* 0x0000001d0000780c */ /* 0x000fda0003f05270 */
[----:B------:R-:W-:Y:S05]  /*37c0*/  @!P0 BRA `(.L_x_1595) ;  /* 0x000001e000008947 */ /* 0x000fea0003800000 */
[----:B------:R-:W-:-:S13]  /*37d0*/  ISETP.NE.AND P0, PT, R0, 0x2c, PT ;  /* 0x0000002c0000780c */ /* 0x000fda0003f05270 */
[----:B------:R-:W-:Y:S05]  /*37e0*/  @P0 BRA `(.L_x_1575) ;  /* 0x0000008000000947 */ /* 0x000fea0003800000 */
[----:B------:R-:W3:Y:S01]  /*37f0*/  LDG.E.U8 R4, [R4.64] ;  /* 0x0000002404047981 */ /* 0x000ee2000c1e1100 */
[----:B------:R-:W-:Y:S01]  /*3800*/  IMAD.MOV.U32 R25, RZ, RZ, 0x400000 ;  /* 0x00400000ff197424 */ /* 0x000fe200078e00ff */
[----:B---3--:R-:W-:-:S13]  /*3810*/  ISETP.NE.AND P0, PT, R4, RZ, PT ;  /* 0x000000ff0400720c */ /* 0x008fda0003f05270 */
[----:B------:R-:W-:Y:S05]  /*3820*/  @!P0 BRA `(.L_x_1570) ;  /* 0x000001d000008947 */ /* 0x000fea0003800000 */
[----:B------:R-:W-:-:S13]  /*3830*/  ISETP.NE.AND P0, PT, R4, 0xff, PT ;  /* 0x000000ff0400780c */ /* 0x000fda0003f05270 */
[----:B------:R-:W-:Y:S02]  /*3840*/  @!P0 IMAD.MOV.U32 R25, RZ, RZ, 0x7f800001 ;  /* 0x7f800001ff198424 */ /* 0x000fe400078e00ff */
[----:B------:R-:W-:Y:S01]  /*3850*/  @P0 IMAD.SHL.U32 R25, R4, 0x800000, RZ ;  /* 0x0080000004190824 */ /* 0x000fe200078e00ff */
[----:B------:R-:W-:Y:S05]  /*3860*/  BRA `(.L_x_1570) ;  /* 0x0000019000007947 */ /* 0x000fea0003800000 */
.L_x_1575:
        /* <DEDUP_REMOVED lines=18> */
[----:B012--5:R-:W-:Y:S05]  /*3990*/  CALL.ABS.NOINC R14 ;  /* 0x000000000e007343 */ /* 0x027fea0003c00000 */
[----:B------:R-:W-:Y:S05]  /*39a0*/  BRA `(.L_x_1570) ;  /* 0x0000005000007947 */ /* 0x000fea0003800000 */
.L_x_1595:
[----:B------:R-:W3:Y:S02]  /*39b0*/  LDG.E.64 R4, [R4.64] ;  /* 0x0000002404047981 */ /* 0x000ee4000c1e1b00 */
[----:B---3--:R0:W3:Y:S01]  /*39c0*/  I2F.U64 R25, R4 ;  /* 0x0000000400197312 */ /* 0x0080e20000301000 */
[----:B------:R-:W-:Y:S05]  /*39d0*/  BRA `(.L_x_1570) ;  /* 0x0000002000007947 */ /* 0x000fea0003800000 */
.L_x_1594:
[----:B------:R-:W3:Y:S02]  /*39e0*/  LDG.E R4, [R4.64] ;  /* 0x0000002404047981 */ /* 0x000ee4000c1e1900 */
[----:B---3--:R0:W3:Y:S02]  /*39f0*/  I2F.U32 R25, R4 ;  /* 0x0000000400197306 */ /* 0x0080e40000201000 */
.L_x_1570:
[----:B------:R-:W-:Y:S05]  /*3a00*/  BSYNC B6 ;  /* 0x0000000000067941 */ /* 0x000fea0003800000 */
.L_x_1569:
[----:B0-----:R-:W0:Y:S01]  /*3a10*/  S2R R19, SR_TID.X ;  /* 0x0000000000137919 */ /* 0x001e220000002100 */
[----:B------:R-:W4:Y:S01]  /*3a20*/  LDC.U8 R17, c[0x0][0x184] ;  /* 0x00006100ff117b82 */ /* 0x000f220000000000 */
[----:B------:R-:W-:Y:S01]  /*3a30*/  BSSY B0, `(.L_x_1596) ;  /* 0x0000019000007945 */ /* 0x000fe20003800000 */
[C---:B0-----:R-:W-:Y:S02]  /*3a40*/  ISETP.GE.AND P1, PT, R19.reuse, R16, PT ;  /* 0x000000101300720c */ /* 0x041fe40003f26270 */
[----:B------:R-:W-:-:S02]  /*3a50*/  IADD3 R3, R19, 0x100, RZ ;  /* 0x0000010013037810 */ /* 0x000fc40007ffe0ff */
[C---:B------:R-:W-:Y:S02]  /*3a60*/  IADD3 R5, R19.reuse, 0x180, RZ ;  /* 0x0000018013057810 */ /* 0x040fe40007ffe0ff */
[----:B------:R-:W-:Y:S02]  /*3a70*/  IADD3 R23, R19, 0x80, RZ ;  /* 0x0000008013177810 */ /* 0x000fe40007ffe0ff */
[-C--:B------:R-:W-:Y:S02]  /*3a80*/  ISETP.GE.AND P2, PT, R3, R16.reuse, PT ;  /* 0x000000100300720c */ /* 0x080fe40003f46270 */
[-C--:B------:R-:W-:Y:S02]  /*3a90*/  ISETP.GE.AND P0, PT, R5, R16.reuse, PT ;  /* 0x000000100500720c */ /* 0x080fe40003f06270 */
[----:B------:R-:W-:Y:S01]  /*3aa0*/  ISETP.GE.AND P4, PT, R23, R16, PT ;  /* 0x000000101700720c */ /* 0x000fe20003f86270 */
[----:B------:R-:W-:Y:S07]  /*3ab0*/  @P1 BRA `(.L_x_1597) ;  /* 0x0000010000001947 */ /* 0x000fee0003800000 */
[----:B----45:R-:W-:Y:S02]  /*3ac0*/  FMUL.FTZ R0, |R24|, 1.4426950216293334961 ;  /* 0x3fb8aa3b18007820 */ /* 0x030fe40000410200 */
[----:B------:R-:W-:-:S04]  /*3ad0*/  IMAD.MOV.U32 R3, RZ, RZ, 0x42fc0000 ;  /* 0x42fc0000ff037424 */ /* 0x000fc800078e00ff */
        /* <DEDUP_REMOVED lines=13> */
[----:B------:R-:W-:Y:S02]  /*3bb0*/  FFMA.FTZ R4, R3, 2, R4 ;  /* 0x4000000003047823 */ /* 0x000fe40000010004 */
.L_x_1597:
[----:B----4-:R-:W-:Y:S05]  /*3bc0*/  BSYNC B0 ;  /* 0x0000000000007941 */ /* 0x010fea0003800000 */
.L_x_1596:
[----:B------:R-:W-:Y:S01]  /*3bd0*/  BSSY B0, `(.L_x_1598) ;  /* 0x0000012000007945 */ /* 0x000fe20003800000 */
[----:B------:R-:W-:Y:S05]  /*3be0*/  @P4 BRA `(.L_x_1599) ;  /* 0x0000010000004947 */ /* 0x000fea0003800000 */
[----:B-1---5:R-:W-:Y:S02]  /*3bf0*/  FMUL.FTZ R0, |R22|, 1.4426950216293334961 ;  /* 0x3fb8aa3b16007820 */ /* 0x022fe40000410200 */
        /* <DEDUP_REMOVED lines=9> */
[----:B------:R-:W-:Y:S02]  /*3c90*/  IMAD.SHL.U32 R3, R3, 0x800000, RZ ;  /* 0x0080000003037824 */ /* 0x000fe400078e00ff */
[----:B------:R-:W0:Y:S02]  /*3ca0*/  MUFU.EX2 R6, R5 ;  /* 0x0000000500067308 */ /* 0x000e240000000800 */
[----:B0-----:R-:W-:-:S06]  /*3cb0*/  FMUL.FTZ R3, R3, R6 ;  /* 0x0000000603037220 */ /* 0x001fcc0000410000 */
[----:B------:R-:W0:Y:S02]  /*3cc0*/  MUFU.RCP R22, R3 ;  /* 0x0000000300167308 */ /* 0x000e240000001000 */
[----:B0-----:R-:W-:-:S04]  /*3cd0*/  FMUL.FTZ R22, R22, 0.125 ;  /* 0x3e00000016167820 */ /* 0x001fc80000410000 */
[----:B------:R-:W-:Y:S02]  /*3ce0*/  FFMA.FTZ R22, R3, 2, R22 ;  /* 0x4000000003167823 */ /* 0x000fe40000010016 */
.L_x_1599:
[----:B------:R-:W-:Y:S05]  /*3cf0*/  BSYNC B0 ;  /* 0x0000000000007941 */ /* 0x000fea0003800000 */
.L_x_1598:
[----:B------:R-:W-:Y:S01]  /*3d00*/  BSSY B0, `(.L_x_1600) ;  /* 0x0000012000007945 */ /* 0x000fe20003800000 */
[----:B------:R-:W-:Y:S05]  /*3d10*/  @P2 BRA `(.L_x_1601) ;  /* 0x0000010000002947 */ /* 0x000fea0003800000 */
[----:B--2--5:R-:W-:Y:S02]  /*3d20*/  FMUL.FTZ R0, |R18|, 1.4426950216293334961 ;  /* 0x3fb8aa3b12007820 */ /* 0x024fe40000410200 */
        /* <DEDUP_REMOVED lines=15> */
.L_x_1601:
[----:B------:R-:W-:Y:S05]  /*3e20*/  BSYNC B0 ;  /* 0x0000000000007941 */ /* 0x000fea0003800000 */
.L_x_1600:
[----:B------:R-:W-:Y:S01]  /*3e30*/  BSSY B0, `(.L_x_1602) ;  /* 0x0000012000007945 */ /* 0x000fe20003800000 */
[----:B------:R-:W-:Y:S05]  /*3e40*/  @P0 BRA `(.L_x_1603) ;  /* 0x0000010000000947 */ /* 0x000fea0003800000 */
[----:B---3-5:R-:W-:Y:S02]  /*3e50*/  FMUL.FTZ R0, |R25|, 1.4426950216293334961 ;  /* 0x3fb8aa3b19007820 */ /* 0x028fe40000410200 */
        /* <DEDUP_REMOVED lines=14> */
[----:B--2---:R-:W-:Y:S02]  /*3f40*/  FFMA.FTZ R18, R6, 2, R3 ;  /* 0x4000000006127823 */ /* 0x004fe40000010003 */
.L_x_1603:
[----:B------:R-:W-:Y:S05]  /*3f50*/  BSYNC B0 ;  /* 0x0000000000007941 */ /* 0x000fea0003800000 */
.L_x_1602:
        /* <DEDUP_REMOVED lines=17> */
[----:B------:R-:W0:Y:S01]  /*4070*/  F2I.FTZ.TRUNC.NTZ R3, R4 ;  /* 0x0000000400037305 */ /* 0x000e22000021f100 */
[----:B------:R-:W-:Y:S01]  /*4080*/  IMAD.MOV.U32 R19, RZ, RZ, R23 ;  /* 0x000000ffff137224 */ /* 0x000fe200078e0017 */
[----:B0-----:R0:W-:Y:S01]  /*4090*/  STG.E.U8 [R8.64], R3 ;  /* 0x0000000308007986 */ /* 0x0011e2000c101124 */
[----:B------:R-:W-:Y:S05]  /*40a0*/  BRA `(.L_x_1605) ;  /* 0x00000ec000007947 */ /* 0x000fea0003800000 */
.L_x_1609:
[----:B------:R-:W0:Y:S01]  /*40b0*/  F2I.S64.TRUNC R4, R4 ;  /* 0x0000000400047311 */ /* 0x000e22000020d900 */
[----:B------:R-:W-:Y:S02]  /*40c0*/  IMAD.MOV.U32 R19, RZ, RZ, R23 ;  /* 0x000000ffff137224 */ /* 0x000fe400078e0017 */
[----:B0-----:R-:W-:-:S05]  /*40d0*/  IMAD.MOV.U32 R3, RZ, RZ, R4 ;  /* 0x000000ffff037224 */ /* 0x001fca00078e0004 */
[----:B------:R0:W-:Y:S01]  /*40e0*/  STG.E.U8 [R8.64], R3 ;  /* 0x0000000308007986 */ /* 0x0001e2000c101124 */
[----:B------:R-:W-:Y:S05]  /*40f0*/  BRA `(.L_x_1605) ;  /* 0x00000e7000007947 */ /* 0x000fea0003800000 */
.L_x_1608:
[----:B------:R-:W-:-:S13]  /*4100*/  ISETP.NE.AND P0, PT, R0, 0x2, PT ;  /* 0x000000020000780c */ /* 0x000fda0003f05270 */
[----:B------:R-:W-:Y:S05]  /*4110*/  @!P0 BRA `(.L_x_1611) ;  /* 0x000000c000008947 */ /* 0x000fea0003800000 */
[----:B------:R-:W-:-:S13]  /*4120*/  ISETP.NE.AND P0, PT, R0, 0x3, PT ;  /* 0x000000030000780c */ /* 0x000fda0003f05270 */
[----:B------:R-:W-:Y:S05]  /*4130*/  @!P0 BRA `(.L_x_1612) ;  /* 0x0000006000008947 */ /* 0x000fea0003800000 */
[----:B------:R-:W-:-:S13]  /*4140*/  ISETP.NE.AND P0, PT, R0, 0x4, PT ;  /* 0x000000040000780c */ /* 0x000fda0003f05270 */
[----:B------:R-:W-:Y:S05]  /*4150*/  @P0 BRA `(.L_x_1610) ;  /* 0x00000c5000000947 */ /* 0x000fea0003800000 */
[----:B------:R-:W0:Y:S01]  /*4160*/  F2I.S64.TRUNC R4, R4 ;  /* 0x0000000400047311 */ /* 0x000e22000020d900 */
[----:B------:R-:W-:Y:S01]  /*4170*/  IMAD.MOV.U32 R19, RZ, RZ, R23 ;  /* 0x000000ffff137224 */ /* 0x000fe200078e0017 */
[----:B0-----:R0:W-:Y:S01]  /*4180*/  STG.E.64 [R8.64], R4 ;  /* 0x0000000408007986 */ /* 0x0011e2000c101b24 */
[----:B------:R-:W-:Y:S05]  /*4190*/  BRA `(.L_x_1605) ;  /* 0x00000dd000007947 */ /* 0x000fea0003800000 */
.L_x_1612:
[----:B------:R-:W0:Y:S01]  /*41a0*/  F2I.FTZ.TRUNC.NTZ R3, R4 ;  /* 0x0000000400037305 */ /* 0x000e22000021f100 */
[----:B------:R-:W-:Y:S01]  /*41b0*/  IMAD.MOV.U32 R19, RZ, RZ, R23 ;  /* 0x000000ffff137224 */ /* 0x000fe200078e0017 */
[----:B0-----:R0:W-:Y:S01]  /*41c0*/  STG.E [R8.64], R3 ;  /* 0x0000000308007986 */ /* 0x0011e2000c101924 */
[----:B------:R-:W-:Y:S05]  /*41d0*/  BRA `(.L_x_1605) ;  /* 0x00000d9000007947 */ /* 0x000fea0003800000 */
.L_x_1611:
[----:B------:R-:W0:Y:S01]  /*41e0*/  F2I.FTZ.TRUNC.NTZ R3, R4 ;  /* 0x0000000400037305 */ /* 0x000e22000021f100 */
[----:B------:R-:W-:Y:S01]  /*41f0*/  IMAD.MOV.U32 R19, RZ, RZ, R23 ;  /* 0x000000ffff137224 */ /* 0x000fe200078e0017 */
[----:B0-----:R0:W-:Y:S01]  /*4200*/  STG.E.U16 [R8.64], R3 ;  /* 0x0000000308007986 */ /* 0x0011e2000c101524 */
[----:B------:R-:W-:Y:S05]  /*4210*/  BRA `(.L_x_1605) ;  /* 0x00000d5000007947 */ /* 0x000fea0003800000 */
.L_x_1607:
[----:B------:R-:W-:-:S13]  /*4220*/  ISETP.GT.AND P0, PT, R0, 0x6, PT ;  /* 0x000000060000780c */ /* 0x000fda0003f04270 */
[----:B------:R-:W-:Y:S05]  /*4230*/  @P0 BRA `(.L_x_1613) ;  /* 0x000000b000000947 */ /* 0x000fea0003800000 */
[----:B------:R-:W-:-:S13]  /*4240*/  ISETP.NE.AND P0, PT, R0, 0x5, PT ;  /* 0x000000050000780c */ /* 0x000fda0003f05270 */
[----:B------:R-:W-:Y:S05]  /*4250*/  @!P0 BRA `(.L_x_1614) ;  /* 0x0000005000008947 */ /* 0x000fea0003800000 */
[----:B------:R-:W-:-:S13]  /*4260*/  ISETP.NE.AND P0, PT, R0, 0x6, PT ;  /* 0x000000060000780c */ /* 0x000fda0003f05270 */
[----:B------:R-:W-:Y:S05]  /*4270*/  @P0 BRA `(.L_x_1610) ;  /* 0x00000b3000000947 */ /* 0x000fea0003800000 */
[----:B------:R0:W-:Y:S01]  /*4280*/  STG.E [R8.64], R4 ;  /* 0x0000000408007986 */ /* 0x0001e2000c101924 */
[----:B------:R-:W-:Y:S01]  /*4290*/  IMAD.MOV.U32 R19, RZ, RZ, R23 ;  /* 0x000000ffff137224 */ /* 0x000fe200078e0017 */
[----:B------:R-:W-:Y:S05]  /*42a0*/  BRA `(.L_x_1605) ;  /* 0x00000cc000007947 */ /* 0x000fea0003800000 */
.L_x_1614:
[----:B------:R-:W-:Y:S01]  /*42b0*/  F2FP.PACK_AB R4, RZ, R4 ;  /* 0x00000004ff04723e */ /* 0x000fe200000000ff */
[----:B------:R-:W-:-:S04]  /*42c0*/  IMAD.MOV.U32 R19, RZ, RZ, R23 ;  /* 0x000000ffff137224 */ /* 0x000fc800078e0017 */
[----:B------:R0:W-:Y:S01]  /*42d0*/  STG.E.U16 [R8.64], R4 ;  /* 0x0000000408007986 */ /* 0x0001e2000c101524 */
[----:B------:R-:W-:Y:S05]  /*42e0*/  BRA `(.L_x_1605) ;  /* 0x00000c8000007947 */ /* 0x000fea0003800000 */
.L_x_1613:
[----:B------:R-:W-:-:S13]  /*42f0*/  ISETP.NE.AND P0, PT, R0, 0x7, PT ;  /* 0x000000070000780c */ /* 0x000fda0003f05270 */
[----:B------:R-:W-:Y:S05]  /*4300*/  @!P0 BRA `(.L_x_1615) ;  /* 0x000000d000008947 */ /* 0x000fea0003800000 */
[----:B------:R-:W-:-:S13]  /*4310*/  ISETP.NE.AND P0, PT, R0, 0x8, PT ;  /* 0x000000080000780c */ /* 0x000fda0003f05270 */
[----:B------:R-:W-:Y:S05]  /*4320*/  @!P0 BRA `(.L_x_1616) ;  /* 0x0000006000008947 */ /* 0x000fea0003800000 */
[----:B------:R-:W-:-:S13]  /*4330*/  ISETP.NE.AND P0, PT, R0, 0x9, PT ;  /* 0x000000090000780c */ /* 0x000fda0003f05270 */
[----:B------:R-:W-:Y:S05]  /*4340*/  @P0 BRA `(.L_x_1610) ;  /* 0x00000a6000000947 */ /* 0x000fea0003800000 */
[----:B------:R-:W-:Y:S02]  /*4350*/  IMAD.MOV.U32 R5, RZ, RZ, RZ ;  /* 0x000000ffff057224 */ /* 0x000fe400078e00ff */
[----:B------:R-:W-:-:S03]  /*4360*/  IMAD.MOV.U32 R19, RZ, RZ, R23 ;  /* 0x000000ffff137224 */ /* 0x000fc600078e0017 */
[----:B------:R0:W-:Y:S01]  /*4370*/  STG.E.64 [R8.64], R4 ;  /* 0x0000000408007986 */ /* 0x0001e2000c101b24 */
[----:B------:R-:W-:Y:S05]  /*4380*/  BRA `(.L_x_1605) ;  /* 0x00000be000007947 */ /* 0x000fea0003800000 */
.L_x_1616:
[----:B------:R-:W-:Y:S01]  /*4390*/  F2FP.PACK_AB R3, RZ, R4 ;  /* 0x00000004ff03723e */ /* 0x000fe200000000ff */
[----:B------:R-:W-:-:S03]  /*43a0*/  IMAD.MOV.U32 R19, RZ, RZ, R23 ;  /* 0x000000ffff137224 */ /* 0x000fc600078e0017 */
[----:B------:R-:W-:-:S05]  /*43b0*/  PRMT R3, R3, 0x5410, RZ ;  /* 0x0000541003037816 */ /* 0x000fca00000000ff */
[----:B------:R0:W-:Y:S01]  /*43c0*/  STG.E [R8.64], R3 ;  /* 0x0000000308007986 */ /* 0x0001e2000c101924 */
[----:B------:R-:W-:Y:S05]  /*43d0*/  BRA `(.L_x_1605) ;  /* 0x00000b9000007947 */ /* 0x000fea0003800000 */
.L_x_1615:
[----:B------:R-:W-:Y:S02]  /*43e0*/  FMUL.FTZ R4, R4, 1 ;  /* 0x3f80000004047820 */ /* 0x000fe40000410000 */
[----:B------:R-:W-:-:S04]  /*43f0*/  IMAD.MOV.U32 R19, RZ, RZ, R23 ;  /* 0x000000ffff137224 */ /* 0x000fc800078e0017 */
[----:B------:R-:W0:Y:S02]  /*4400*/  F2F.F64.F32 R4, R4 ;  /* 0x0000000400047310 */ /* 0x000e240000201800 */
[----:B0-----:R0:W-:Y:S01]  /*4410*/  STG.E.64 [R8.64], R4 ;  /* 0x0000000408007986 */ /* 0x0011e2000c101b24 */
[----:B------:R-:W-:Y:S05]  /*4420*/  BRA `(.L_x_1605) ;  /* 0x00000b4000007947 */ /* 0x000fea0003800000 */
.L_x_1606:
        /* <DEDUP_REMOVED lines=8> */
[----:B------:R-:W-:Y:S01]  /*44b0*/  FSETP.NEU.FTZ.AND P0, PT, R4, RZ, PT ;  /* 0x000000ff0400720b */ /* 0x000fe20003f1d000 */
[----:B------:R-:W-:-:S03]  /*44c0*/  IMAD.MOV.U32 R19, RZ, RZ, R23 ;  /* 0x000000ffff137224 */ /* 0x000fc600078e0017 */
[----:B------:R-:W-:-:S05]  /*44d0*/  SEL R3, RZ, 0x1, !P0 ;  /* 0x00000001ff037807 */ /* 0x000fca0004000000 */
[----:B------:R0:W-:Y:S01]  /*44e0*/  STG.E.U8 [R8.64], R3 ;  /* 0x0000000308007986 */ /* 0x0001e2000c101124 */
[----:B------:R-:W-:Y:S05]  /*44f0*/  BRA `(.L_x_1605) ;  /* 0x00000a7000007947 */ /* 0x000fea0003800000 */
.L_x_1619:
[----:B------:R-:W-:Y:S01]  /*4500*/  FMUL.FTZ R4, R4, 1 ;  /* 0x3f80000004047820 */ /* 0x000fe20000410000 */
[----:B------:R-:W-:Y:S01]  /*4510*/  CS2R R6, SRZ ;  /* 0x0000000000067805 */ /* 0x000fe2000001ff00 */
[----:B------:R-:W-:-:S04]  /*4520*/  IMAD.MOV.U32 R19, RZ, RZ, R23 ;  /* 0x000000ffff137224 */ /* 0x000fc800078e0017 */
[----:B------:R-:W0:Y:S02]  /*4530*/  F2F.F64.F32 R4, R4 ;  /* 0x0000000400047310 */ /* 0x000e240000201800 */
[----:B0-----:R0:W-:Y:S01]  /*4540*/  STG.E.128 [R8.64], R4 ;  /* 0x0000000408007986 */ /* 0x0011e2000c101d24 */
[----:B------:R-:W-:Y:S05]  /*4550*/  BRA `(.L_x_1605) ;  /* 0x00000a1000007947 */ /* 0x000fea0003800000 */
.L_x_1618:
        /* <DEDUP_REMOVED lines=20> */
.L_x_1623:
[----:B------:R-:W-:Y:S05]  /*46a0*/  BSYNC B0 ;  /* 0x0000000000007941 */ /* 0x000fea0003800000 */
.L_x_1622:
[----:B------:R-:W-:Y:S01]  /*46b0*/  LOP3.LUT R5, R0, R5, RZ, 0xfc, !PT ;  /* 0x0000000500057212 */ /* 0x000fe200078efcff */
[----:B------:R-:W-:-:S04]  /*46c0*/  IMAD.MOV.U32 R19, RZ, RZ, R23 ;  /* 0x000000ffff137224 */ /* 0x000fc800078e0017 */
[----:B------:R0:W-:Y:S01]  /*46d0*/  STG.E.U8 [R8.64], R5 ;  /* 0x0000000508007986 */ /* 0x0001e2000c101124 */
[----:B------:R-:W-:Y:S05]  /*46e0*/  BRA `(.L_x_1605) ;  /* 0x0000088000007947 */ /* 0x000fea0003800000 */
.L_x_1621:
        /* <DEDUP_REMOVED lines=12> */
.L_x_1625:
[----:B------:R-:W-:Y:S01]  /*47b0*/  IMAD.MOV.U32 R0, RZ, RZ, 0x7f ;  /* 0x0000007fff007424 */ /* 0x000fe200078e00ff */
[----:B------:R-:W-:-:S04]  /*47c0*/  ISETP.GT.U32.AND P0, PT, R5, 0x7f800000, PT ;  /* 0x7f8000000500780c */ /* 0x000fc80003f04070 */
[----:B------:R-:W-:-:S04]  /*47d0*/  SEL R0, R0, 0x7c, P0 ;  /* 0x0000007c00007807 */ /* 0x000fc80000000000 */
.L_x_1626:
[----:B------:R-:W-:Y:S05]  /*47e0*/  BSYNC B0 ;  /* 0x0000000000007941 */ /* 0x000fea0003800000 */
.L_x_1624:
[----:B------:R-:W-:Y:S01]  /*47f0*/  LOP3.LUT R4, R4, 0x80000000, RZ, 0xc0, !PT ;  /* 0x8000000004047812 */ /* 0x000fe200078ec0ff */
[----:B------:R-:W-:-:S03]  /*4800*/  IMAD.MOV.U32 R19, RZ, RZ, R23 ;  /* 0x000000ffff137224 */ /* 0x000fc600078e0017 */
[----:B------:R-:W-:-:S04]  /*4810*/  SHF.R.U32.HI R3, RZ, 0x18, R4 ;  /* 0x00000018ff037819 */ /* 0x000fc80000011604 */
[----:B------:R-:W-:-:S05]  /*4820*/  LOP3.LUT R3, R0, R3, RZ, 0xfc, !PT ;  /* 0x0000000300037212 */ /* 0x000fca00078efcff */
[----:B------:R0:W-:Y:S01]  /*4830*/  STG.E.U8 [R8.64], R3 ;  /* 0x0000000308007986 */ /* 0x0001e2000c101124 */
[----:B------:R-:W-:Y:S05]  /*4840*/  BRA `(.L_x_1605) ;  /* 0x0000072000007947 */ /* 0x000fea0003800000 */
.L_x_1620:
[----:B------:R-:W-:Y:S01]  /*4850*/  F2FP.BF16.PACK_AB R4, RZ, R4 ;  /* 0x00000004ff04723e */ /* 0x000fe200000010ff */
[----:B------:R-:W-:-:S04]  /*4860*/  IMAD.MOV.U32 R19, RZ, RZ, R23 ;  /* 0x000000ffff137224 */ /* 0x000fc800078e0017 */
[----:B------:R0:W-:Y:S01]  /*4870*/  STG.E.U16 [R8.64], R4 ;  /* 0x0000000408007986 */ /* 0x0001e2000c101524 */
[----:B------:R-:W-:Y:S05]  /*4880*/  BRA `(.L_x_1605) ;  /* 0x000006e000007947 */ /* 0x000fea0003800000 */
.L_x_1617:
        /* <DEDUP_REMOVED lines=8> */
[----:B------:R-:W0:Y:S01]  /*4910*/  F2I.FTZ.U32.TRUNC.NTZ R3, R4 ;  /* 0x0000000400037305 */ /* 0x000e22000021f000 */
[----:B------:R-:W-:Y:S01]  /*4920*/  IMAD.MOV.U32 R19, RZ, RZ, R23 ;  /* 0x000000ffff137224 */ /* 0x000fe200078e0017 */
[----:B0-----:R0:W-:Y:S01]  /*4930*/  STG.E.U16 [R8.64], R3 ;  /* 0x0000000308007986 */ /* 0x0011e2000c101524 */
[----:B------:R-:W-:Y:S05]  /*4940*/  BRA `(.L_x_1605) ;  /* 0x0000062000007947 */ /* 0x000fea0003800000 */
.L_x_1629:
        /* <DEDUP_REMOVED lines=16> */
.L_x_1632:
[----:B------:R-:W-:-:S04]  /*4a50*/  LOP3.LUT R4, R4, 0x80000000, RZ, 0xc0, !PT ;  /* 0x8000000004047812 */ /* 0x000fc800078ec0ff */
[----:B------:R-:W-:-:S04]  /*4a60*/  SHF.R.U32.HI R4, RZ, 0x18, R4 ;  /* 0x00000018ff047819 */ /* 0x000fc80000011604 */
[----:B------:R-:W-:-:S04]  /*4a70*/  LOP3.LUT R3, R3, R4, RZ, 0xfc, !PT ;  /* 0x0000000403037212 */ /* 0x000fc800078efcff */
[----:B------:R-:W-:Y:S02]  /*4a80*/  PRMT R0, R3, 0x7610, R0 ;  /* 0x0000761003007816 */ /* 0x000fe40000000000 */
.L_x_1631:
[----:B------:R-:W-:Y:S05]  /*4a90*/  BSYNC B0 ;  /* 0x0000000000007941 */ /* 0x000fea0003800000 */
.L_x_1630:
[----:B------:R0:W-:Y:S01]  /*4aa0*/  STG.E.U8 [R8.64], R0 ;  /* 0x0000000008007986 */ /* 0x0001e2000c101124 */
[----:B------:R-:W-:Y:S01]  /*4ab0*/  IMAD.MOV.U32 R19, RZ, RZ, R23 ;  /* 0x000000ffff137224 */ /* 0x000fe200078e0017 */
[----:B------:R-:W-:Y:S05]  /*4ac0*/  BRA `(.L_x_1605) ;  /* 0x000004a000007947 */ /* 0x000fea0003800000 */
.L_x_1628:
        /* <DEDUP_REMOVED lines=16> */
.L_x_1635:
[----:B------:R-:W-:-:S04]  /*4bd0*/  LOP3.LUT R4, R4, 0x80000000, RZ, 0xc0, !PT ;  /* 0x8000000004047812 */ /* 0x000fc800078ec0ff */
[----:B------:R-:W-:-:S04]  /*4be0*/  SHF.R.U32.HI R4, RZ, 0x18, R4 ;  /* 0x00000018ff047819 */ /* 0x000fc80000011604 */
[----:B------:R-:W-:-:S04]  /*4bf0*/  LOP3.LUT R3, R3, R4, RZ, 0xfc, !PT ;  /* 0x0000000403037212 */ /* 0x000fc800078efcff */
[----:B------:R-:W-:Y:S02]  /*4c00*/  PRMT R0, R3, 0x7610, R0 ;  /* 0x0000761003007816 */ /* 0x000fe40000000000 */
.L_x_1634:
[----:B------:R-:W-:Y:S05]  /*4c10*/  BSYNC B0 ;  /* 0x0000000000007941 */ /* 0x000fea0003800000 */
.L_x_1633:
[----:B------:R0:W-:Y:S01]  /*4c20*/  STG.E.U8 [R8.64], R0 ;  /* 0x0000000008007986 */ /* 0x0001e2000c101124 */
[----:B------:R-:W-:Y:S01]  /*4c30*/  IMAD.MOV.U32 R19, RZ, RZ, R23 ;  /* 0x000000ffff137224 */ /* 0x000fe200078e0017 */
[----:B------:R-:W-:Y:S05]  /*4c40*/  BRA `(.L_x_1605) ;  /* 0x0000032000007947 */ /* 0x000fea0003800000 */
.L_x_1627:
[----:B------:R-:W-:-:S13]  /*4c50*/  ISETP.NE.AND P0, PT, R0, 0x1c, PT ;  /* 0x0000001c0000780c */ /* 0x000fda0003f05270 */
[----:B------:R-:W-:Y:S05]  /*4c60*/  @!P0 BRA `(.L_x_1636) ;  /* 0x000002d000008947 */ /* 0x000fea0003800000 */
[----:B------:R-:W-:-:S13]  /*4c70*/  ISETP.NE.AND P0, PT, R0, 0x1d, PT ;  /* 0x0000001d0000780c */ /* 0x000fda0003f05270 */
[----:B------:R-:W-:Y:S05]  /*4c80*/  @!P0 BRA `(.L_x_1637) ;  /* 0x0000027000008947 */ /* 0x000fea0003800000 */
[----:B------:R-:W-:-:S13]  /*4c90*/  ISETP.NE.AND P0, PT, R0, 0x2c, PT ;  /* 0x0000002c0000780c */ /* 0x000fda0003f05270 */
[----:B------:R-:W-:Y:S05]  /*4ca0*/  @P0 BRA `(.L_x_1610) ;  /* 0x0000010000000947 */ /* 0x000fea0003800000 */
[----:B------:R-:W-:Y:S01]  /*4cb0*/  SHF.R.U32.HI R5, RZ, 0x17, R4 ;  /* 0x00000017ff057819 */ /* 0x000fe20000011604 */
[----:B------:R-:W-:Y:S01]  /*4cc0*/  IMAD.MOV.U32 R19, RZ, RZ, R23 ;  /* 0x000000ffff137224 */ /* 0x000fe200078e0017 */
        /* <DEDUP_REMOVED lines=14> */
.L_x_1610:
        /* <DEDUP_REMOVED lines=18> */
[----:B0123-5:R-:W-:Y:S05]  /*4ed0*/  CALL.ABS.NOINC R14 ;  /* 0x000000000e007343 */ /* 0x02ffea0003c00000 */
[----:B------:R-:W-:Y:S01]  /*4ee0*/  IMAD.MOV.U32 R19, RZ, RZ, R23 ;  /* 0x000000ffff137224 */ /* 0x000fe200078e0017 */
[----:B------:R-:W-:Y:S05]  /*4ef0*/  BRA `(.L_x_1605) ;  /* 0x0000007000007947 */ /* 0x000fea0003800000 */
.L_x_1637:
[----:B------:R-:W0:Y:S01]  /*4f00*/  F2I.U64.TRUNC R4, R4 ;  /* 0x0000000400047311 */ /* 0x000e22000020d800 */
[----:B------:R-:W-:Y:S01]  /*4f10*/  IMAD.MOV.U32 R19, RZ, RZ, R23 ;  /* 0x000000ffff137224 */ /* 0x000fe200078e0017 */
[----:B0-----:R0:W-:Y:S01]  /*4f20*/  STG.E.64 [R8.64], R4 ;  /* 0x0000000408007986 */ /* 0x0011e2000c101b24 */
[----:B------:R-:W-:Y:S05]  /*4f30*/  BRA `(.L_x_1605) ;  /* 0x0000003000007947 */ /* 0x000fea0003800000 */
.L_x_1636:
[----:B------:R-:W0:Y:S01]  /*4f40*/  F2I.FTZ.U32.TRUNC.NTZ R3, R4 ;  /* 0x0000000400037305 */ /* 0x000e22000021f000 */
[----:B------:R-:W-:Y:S01]  /*4f50*/  IMAD.MOV.U32 R19, RZ, RZ, R23 ;  /* 0x000000ffff137224 */ /* 0x000fe200078e0017 */
[----:B0-----:R0:W-:Y:S06]  /*4f60*/  STG.E [R8.64], R3 ;  /* 0x0000000308007986 */ /* 0x0011ec000c101924 */
.L_x_1605:
[----:B------:R-:W-:Y:S05]  /*4f70*/  BSYNC B6 ;  /* 0x0000000000067941 */ /* 0x000fea0003800000 */
.L_x_1604:
        /* <DEDUP_REMOVED lines=19> */
[----:B-1---5:R-:W0:Y:S02]  /*50b0*/  F2I.FTZ.TRUNC.NTZ R3, R22 ;  /* 0x0000001600037305 */ /* 0x022e24000021f100 */
[----:B0-----:R0:W-:Y:S01]  /*50c0*/  STG.E.U8 [R8.64], R3 ;  /* 0x0000000308007986 */ /* 0x0011e2000c101124 */
[----:B------:R-:W-:Y:S05]  /*50d0*/  BRA `(.L_x_1645) ;  /* 0x00000d7000007947 */ /* 0x000fea0003800000 */
.L_x_1643:
[----:B-1---5:R-:W0:Y:S02]  /*50e0*/  F2I.S64.TRUNC R22, R22 ;  /* 0x0000001600167311 */ /* 0x022e24000020d900 */
[----:B0-----:R-:W-:-:S05]  /*50f0*/  IMAD.MOV.U32 R3, RZ, RZ, R22 ;  /* 0x000000ffff037224 */ /* 0x001fca00078e0016 */
[----:B------:R0:W-:Y:S01]  /*5100*/  STG.E.U8 [R8.64], R3 ;  /* 0x0000000308007986 */ /* 0x0001e2000c101124 */
[----:B------:R-:W-:Y:S05]  /*5110*/  BRA `(.L_x_1645) ;  /* 0x00000d3000007947 */ /* 0x000fea0003800000 */
.L_x_1642:
[----:B------:R-:W-:-:S13]  /*5120*/  ISETP.NE.AND P0, PT, R0, 0x2, PT ;  /* 0x000000020000780c */ /* 0x000fda0003f05270 */
[----:B------:R-:W-:Y:S05]  /*5130*/  @!P0 BRA `(.L_x_1646) ;  /* 0x000000a000008947 */ /* 0x000fea0003800000 */
[----:B------:R-:W-:-:S13]  /*5140*/  ISETP.NE.AND P0, PT, R0, 0x3, PT ;  /* 0x000000030000780c */ /* 0x000fda0003f05270 */
[----:B------:R-:W-:Y:S05]  /*5150*/  @!P0 BRA `(.L_x_1647) ;  /* 0x0000005000008947 */ /* 0x000fea0003800000 */
[----:B------:R-:W-:-:S13]  /*5160*/  ISETP.NE.AND P0, PT, R0, 0x4, PT ;  /* 0x000000040000780c */ /* 0x000fda0003f05270 */
[----:B------:R-:W-:Y:S05]  /*5170*/  @P0 BRA `(.L_x_1644) ;  /* 0x00000b4000000947 */ /* 0x000fea0003800000 */
[----:B-1---5:R-:W0:Y:S02]  /*5180*/  F2I.S64.TRUNC R22, R22 ;  /* 0x0000001600167311 */ /* 0x022e24000020d900 */
[----:B0-----:R0:W-:Y:S01]  /*5190*/  STG.E.64 [R8.64], R22 ;  /* 0x0000001608007986 */ /* 0x0011e2000c101b24 */
[----:B------:R-:W-:Y:S05]  /*51a0*/  BRA `(.L_x_1645) ;  /* 0x00000ca000007947 */ /* 0x000fea0003800000 */
.L_x_1647:
[----:B-1---5:R-:W0:Y:S02]  /*51b0*/  F2I.FTZ.TRUNC.NTZ R3, R22 ;  /* 0x0000001600037305 */ /* 0x022e24000021f100 */
[----:B0-----:R0:W-:Y:S01]  /*51c0*/  STG.E [R8.64], R3 ;  /* 0x0000000308007986 */ /* 0x0011e2000c101924 */
[----:B------:R-:W-:Y:S05]  /*51d0*/  BRA `(.L_x_1645) ;  /* 0x00000c7000007947 */ /* 0x000fea0003800000 */
.L_x_1646:
[----:B-1---5:R-:W0:Y:S02]  /*51e0*/  F2I.FTZ.TRUNC.NTZ R3, R22 ;  /* 0x0000001600037305 */ /* 0x022e24000021f100 */
[----:B0-----:R0:W-:Y:S01]  /*51f0*/  STG.E.U16 [R8.64], R3 ;  /* 0x0000000308007986 */ /* 0x0011e2000c101524 */
[----:B------:R-:W-:Y:S05]  /*5200*/  BRA `(.L_x_1645) ;  /* 0x00000c4000007947 */ /* 0x000fea0003800000 */
.L_x_1641:
[----:B------:R-:W-:-:S13]  /*5210*/  ISETP.GT.AND P0, PT, R0, 0x6, PT ;  /* 0x000000060000780c */ /* 0x000fda0003f04270 */
[----:B------:R-:W-:Y:S05]  /*5220*/  @P0 BRA `(.L_x_1648) ;  /* 0x0000009000000947 */ /* 0x000fea0003800000 */
[----:B------:R-:W-:-:S13]  /*5230*/  ISETP.NE.AND P0, PT, R0, 0x5, PT ;  /* 0x000000050000780c */ /* 0x000fda0003f05270 */
[----:B------:R-:W-:Y:S05]  /*5240*/  @!P0 BRA `(.L_x_1649) ;  /* 0x0000004000008947 */ /* 0x000fea0003800000 */
[----:B------:R-:W-:-:S13]  /*5250*/  ISETP.NE.AND P0, PT, R0, 0x6, PT ;  /* 0x000000060000780c */ /* 0x000fda0003f05270 */
[----:B------:R-:W-:Y:S05]  /*5260*/  @P0 BRA `(.L_x_1644) ;  /* 0x00000a5000000947 */ /* 0x000fea0003800000 */
[----:B-1---5:R0:W-:Y:S01]  /*5270*/  STG.E [R8.64], R22 ;  /* 0x0000001608007986 */ /* 0x0221e2000c101924 */
[----:B------:R-:W-:Y:S05]  /*5280*/  BRA `(.L_x_1645) ;  /* 0x00000bc000007947 */ /* 0x000fea0003800000 */
.L_x_1649:
[----:B-1---5:R-:W-:-:S05]  /*5290*/  F2FP.PACK_AB R22, RZ, R22 ;  /* 0x00000016ff16723e */ /* 0x022fca00000000ff */
[----:B------:R0:W-:Y:S01]  /*52a0*/  STG.E.U16 [R8.64], R22 ;  /* 0x0000001608007986 */ /* 0x0001e2000c101524 */
[----:B------:R-:W-:Y:S05]  /*52b0*/  BRA `(.L_x_1645) ;  /* 0x00000b9000007947 */ /* 0x000fea0003800000 */
.L_x_1648:
[----:B------:R-:W-:-:S13]  /*52c0*/  ISETP.NE.AND P0, PT, R0, 0x7, PT ;  /* 0x000000070000780c */ /* 0x000fda0003f05270 */
[----:B------:R-:W-:Y:S05]  /*52d0*/  @!P0 BRA `(.L_x_1650) ;  /* 0x000000b000008947 */ /* 0x000fea0003800000 */
[----:B------:R-:W-:-:S13]  /*52e0*/  ISETP.NE.AND P0, PT, R0, 0x8, PT ;  /* 0x000000080000780c */ /* 0x000fda0003f05270 */
[----:B------:R-:W-:Y:S05]  /*52f0*/  @!P0 BRA `(.L_x_1651) ;  /* 0x0000005000008947 */ /* 0x000fea0003800000 */
[----:B------:R-:W-:-:S13]  /*5300*/  ISETP.NE.AND P0, PT, R0, 0x9, PT ;  /* 0x000000090000780c */ /* 0x000fda0003f05270 */
[----:B------:R-:W-:Y:S05]  /*5310*/  @P0 BRA `(.L_x_1644) ;  /* 0x000009a000000947 */ /* 0x000fea0003800000 */
[----:B------:R-:W-:-:S05]  /*5320*/  IMAD.MOV.U32 R23, RZ, RZ, RZ ;  /* 0x000000ffff177224 */ /* 0x000fca00078e00ff */
[----:B-1---5:R0:W-:Y:S01]  /*5330*/  STG.E.64 [R8.64], R22 ;  /* 0x0000001608007986 */ /* 0x0221e2000c101b24 */
[----:B------:R-:W-:Y:S05]  /*5340*/  BRA `(.L_x_1645) ;  /* 0x00000b0000007947 */ /* 0x000fea0003800000 */
.L_x_1651:
[----:B-1---5:R-:W-:-:S04]  /*5350*/  F2FP.PACK_AB R3, RZ, R22 ;  /* 0x00000016ff03723e */ /* 0x022fc800000000ff */
[----:B------:R-:W-:-:S05]  /*5360*/  PRMT R3, R3, 0x5410, RZ ;  /* 0x0000541003037816 */ /* 0x000fca00000000ff */
[----:B------:R0:W-:Y:S01]  /*5370*/  STG.E [R8.64], R3 ;  /* 0x0000000308007986 */ /* 0x0001e2000c101924 */
[----:B------:R-:W-:Y:S05]  /*5380*/  BRA `(.L_x_1645) ;  /* 0x00000ac000007947 */ /* 0x000fea0003800000 */
.L_x_1650:
[----:B-1---5:R-:W-:-:S06]  /*5390*/  FMUL.FTZ R4, R22, 1 ;  /* 0x3f80000016047820 */ /* 0x022fcc0000410000 */
[----:B------:R-:W0:Y:S02]  /*53a0*/  F2F.F64.F32 R4, R4 ;  /* 0x0000000400047310 */ /* 0x000e240000201800 */
[----:B0-----:R0:W-:Y:S01]  /*53b0*/  STG.E.64 [R8.64], R4 ;  /* 0x0000000408007986 */ /* 0x0011e2000c101b24 */
[----:B------:R-:W-:Y:S05]  /*53c0*/  BRA `(.L_x_1645) ;  /* 0x00000a8000007947 */ /* 0x000fea0003800000 */
.L_x_1640:
        /* <DEDUP_REMOVED lines=8> */
[----:B-1---5:R-:W-:-:S04]  /*5450*/  FSETP.NEU.FTZ.AND P0, PT, R22, RZ, PT ;  /* 0x000000ff1600720b */ /* 0x022fc80003f1d000 */
[----:B------:R-:W-:-:S05]  /*5460*/  SEL R3, RZ, 0x1, !P0 ;  /* 0x00000001ff037807 */ /* 0x000fca0004000000 */
[----:B------:R0:W-:Y:S01]  /*5470*/  STG.E.U8 [R8.64], R3 ;  /* 0x0000000308007986 */ /* 0x0001e2000c101124 */
[----:B------:R-:W-:Y:S05]  /*5480*/  BRA `(.L_x_1645) ;  /* 0x000009c000007947 */ /* 0x000fea0003800000 */
.L_x_1654:
[----:B-1---5:R-:W-:Y:S01]  /*5490*/  FMUL.FTZ R4, R22, 1 ;  /* 0x3f80000016047820 */ /* 0x022fe20000410000 */
[----:B------:R-:W-:-:S05]  /*54a0*/  CS2R R6, SRZ ;  /* 0x0000000000067805 */ /* 0x000fca000001ff00 */
[----:B------:R-:W0:Y:S02]  /*54b0*/  F2F.F64.F32 R4, R4 ;  /* 0x0000000400047310 */ /* 0x000e240000201800 */
[----:B0-----:R0:W-:Y:S01]  /*54c0*/  STG.E.128 [R8.64], R4 ;  /* 0x0000000408007986 */ /* 0x0011e2000c101d24 */
[----:B------:R-:W-:Y:S05]  /*54d0*/  BRA `(.L_x_1645) ;  /* 0x0000097000007947 */ /* 0x000fea0003800000 */
.L_x_1653:
[----:B------:R-:W-:-:S13]  /*54e0*/  ISETP.NE.AND P0, PT, R0, 0xf, PT ;  /* 0x0000000f0000780c */ /* 0x000fda0003f05270 */
[----:B------:R-:W-:Y:S05]  /*54f0*/  @!P0 BRA `(.L_x_1655) ;  /* 0x000002b000008947 */ /* 0x000fea0003800000 */
[----:B------:R-:W-:-:S13]  /*5500*/  ISETP.NE.AND P0, PT, R0, 0x17, PT ;  /* 0x000000170000780c */ /* 0x000fda0003f05270 */
[----:B------:R-:W-:Y:S05]  /*5510*/  @!P0 BRA `(.L_x_1656) ;  /* 0x0000014000008947 */ /* 0x000fea0003800000 */
[----:B------:R-:W-:-:S13]  /*5520*/  ISETP.NE.AND P0, PT, R0, 0x18, PT ;  /* 0x000000180000780c */ /* 0x000fda0003f05270 */
[----:B------:R-:W-:Y:S05]  /*5530*/  @P0 BRA `(.L_x_1644) ;  /* 0x0000078000000947 */ /* 0x000fea0003800000 */
[C---:B-1---5:R-:W-:Y:S01]  /*5540*/  LOP3.LUT R4, R22.reuse, 0x7fffffff, RZ, 0xc0, !PT ;  /* 0x7fffffff16047812 */ /* 0x062fe200078ec0ff */
        /* <DEDUP_REMOVED lines=13> */
.L_x_1658:
[----:B------:R-:W-:Y:S05]  /*5620*/  BSYNC B0 ;  /* 0x0000000000007941 */ /* 0x000fea0003800000 */
.L_x_1657:
[----:B------:R-:W-:-:S05]  /*5630*/  LOP3.LUT R5, R0, R5, RZ, 0xfc, !PT ;  /* 0x0000000500057212 */ /* 0x000fca00078efcff */
[----:B------:R0:W-:Y:S01]  /*5640*/  STG.E.U8 [R8.64], R5 ;  /* 0x0000000508007986 */ /* 0x0001e2000c101124 */
[----:B------:R-:W-:Y:S05]  /*5650*/  BRA `(.L_x_1645) ;  /* 0x000007f000007947 */ /* 0x000fea0003800000 */
.L_x_1656:
[----:B-1---5:R-:W-:Y:S01]  /*5660*/  LOP3.LUT R4, R22, 0x7fffffff, RZ, 0xc0, !PT ;  /* 0x7fffffff16047812 */ /* 0x022fe200078ec0ff */
        /* <DEDUP_REMOVED lines=11> */
.L_x_1660:
[----:B------:R-:W-:Y:S01]  /*5720*/  IMAD.MOV.U32 R0, RZ, RZ, 0x7f ;  /* 0x0000007fff007424 */ /* 0x000fe200078e00ff */
[----:B------:R-:W-:-:S04]  /*5730*/  ISETP.GT.U32.AND P0, PT, R4, 0x7f800000, PT ;  /* 0x7f8000000400780c */ /* 0x000fc80003f04070 */
[----:B------:R-:W-:-:S04]  /*5740*/  SEL R0, R0, 0x7c, P0 ;  /* 0x0000007c00007807 */ /* 0x000fc80000000000 */
.L_x_1661:
[----:B------:R-:W-:Y:S05]  /*5750*/  BSYNC B0 ;  /* 0x0000000000007941 */ /* 0x000fea0003800000 */
.L_x_1659:
[----:B------:R-:W-:-:S04]  /*5760*/  LOP3.LUT R22, R22, 0x80000000, RZ, 0xc0, !PT ;  /* 0x8000000016167812 */ /* 0x000fc800078ec0ff */
[----:B------:R-:W-:-:S04]  /*5770*/  SHF.R.U32.HI R3, RZ, 0x18, R22 ;  /* 0x00000018ff037819 */ /* 0x000fc80000011616 */
[----:B------:R-:W-:-:S05]  /*5780*/  LOP3.LUT R3, R0, R3, RZ, 0xfc, !PT ;  /* 0x0000000300037212 */ /* 0x000fca00078efcff */
[----:B------:R0:W-:Y:S01]  /*5790*/  STG.E.U8 [R8.64], R3 ;  /* 0x0000000308007986 */ /* 0x0001e2000c101124 */
[----:B------:R-:W-:Y:S05]  /*57a0*/  BRA `(.L_x_1645) ;  /* 0x000006a000007947 */ /* 0x000fea0003800000 */
.L_x_1655:
[----:B-1---5:R-:W-:-:S05]  /*57b0*/  F2FP.BF16.PACK_AB R22, RZ, R22 ;  /* 0x00000016ff16723e */ /* 0x022fca00000010ff */
[----:B------:R0:W-:Y:S01]  /*57c0*/  STG.E.U16 [R8.64], R22 ;  /* 0x0000001608007986 */ /* 0x0001e2000c101524 */
[----:B------:R-:W-:Y:S05]  /*57d0*/  BRA `(.L_x_1645) ;  /* 0x0000067000007947 */ /* 0x000fea0003800000 */
.L_x_1652:
        /* <DEDUP_REMOVED lines=8> */
[----:B-1---5:R-:W0:Y:S02]  /*5860*/  F2I.FTZ.U32.TRUNC.NTZ R3, R22 ;  /* 0x0000001600037305 */ /* 0x022e24000021f000 */
[----:B0-----:R0:W-:Y:S01]  /*5870*/  STG.E.U16 [R8.64], R3 ;  /* 0x0000000308007986 */ /* 0x0011e2000c101524 */
[----:B------:R-:W-:Y:S05]  /*5880*/  BRA `(.L_x_1645) ;  /* 0x000005c000007947 */ /* 0x000fea0003800000 */
.L_x_1664:
[----:B-1---5:R-:W-:Y:S01]  /*5890*/  LOP3.LUT R3, R22, 0x7fffffff, RZ, 0xc0, !PT ;  /* 0x7fffffff16037812 */ /* 0x022fe200078ec0ff */
        /* <DEDUP_REMOVED lines=15> */
.L_x_1667:
[----:B------:R-:W-:-:S04]  /*5990*/  LOP3.LUT R22, R22, 0x80000000, RZ, 0xc0, !PT ;  /* 0x8000000016167812 */ /* 0x000fc800078ec0ff */
[----:B------:R-:W-:-:S04]  /*59a0*/  SHF.R.U32.HI R3, RZ, 0x18, R22 ;  /* 0x00000018ff037819 */ /* 0x000fc80000011616 */
[----:B------:R-:W-:-:S04]  /*59b0*/  LOP3.LUT R0, R0, R3, RZ, 0xfc, !PT ;  /* 0x0000000300007212 */ /* 0x000fc800078efcff */
[----:B------:R-:W-:Y:S02]  /*59c0*/  PRMT R4, R0, 0x7610, R4 ;  /* 0x0000761000047816 */ /* 0x000fe40000000004 */
.L_x_1666:
[----:B------:R-:W-:Y:S05]  /*59d0*/  BSYNC B0 ;  /* 0x0000000000007941 */ /* 0x000fea0003800000 */
.L_x_1665:
[----:B------:R0:W-:Y:S01]  /*59e0*/  STG.E.U8 [R8.64], R4 ;  /* 0x0000000408007986 */ /* 0x0001e2000c101124 */
[----:B------:R-:W-:Y:S05]  /*59f0*/  BRA `(.L_x_1645) ;  /* 0x0000045000007947 */ /* 0x000fea0003800000 */
.L_x_1663:
        /* <DEDUP_REMOVED lines=16> */
.L_x_1670:
[----:B------:R-:W-:-:S04]  /*5b00*/  LOP3.LUT R22, R22, 0x80000000, RZ, 0xc0, !PT ;  /* 0x8000000016167812 */ /* 0x000fc800078ec0ff */
[----:B------:R-:W-:-:S04]  /*5b10*/  SHF.R.U32.HI R3, RZ, 0x18, R22 ;  /* 0x00000018ff037819 */ /* 0x000fc80000011616 */
[----:B------:R-:W-:-:S04]  /*5b20*/  LOP3.LUT R0, R0, R3, RZ, 0xfc, !PT ;  /* 0x0000000300007212 */ /* 0x000fc800078efcff */
[----:B------:R-:W-:Y:S02]  /*5b30*/  PRMT R4, R0, 0x7610, R4 ;  /* 0x0000761000047816 */ /* 0x000fe40000000004 */
.L_x_1669:
[----:B------:R-:W-:Y:S05]  /*5b40*/  BSYNC B0 ;  /* 0x0000000000007941 */ /* 0x000fea0003800000 */
.L_x_1668:
[----:B------:R0:W-:Y:S01]  /*5b50*/  STG.E.U8 [R8.64], R4 ;  /* 0x0000000408007986 */ /* 0x0001e2000c101124 */
[----:B------:R-:W-:Y:S05]  /*5b60*/  BRA `(.L_x_1645) ;  /* 0x000002e000007947 */ /* 0x000fea0003800000 */
.L_x_1662:
[----:B------:R-:W-:-:S13]  /*5b70*/  ISETP.NE.AND P0, PT, R0, 0x1c, PT ;  /* 0x0000001c0000780c */ /* 0x000fda0003f05270 */
[----:B------:R-:W-:Y:S05]  /*5b80*/  @!P0 BRA `(.L_x_1671) ;  /* 0x000002a000008947 */ /* 0x000fea0003800000 */
[----:B------:R-:W-:-:S13]  /*5b90*/  ISETP.NE.AND P0, PT, R0, 0x1d, PT ;  /* 0x0000001d0000780c */ /* 0x000fda0003f05270 */
[----:B------:R-:W-:Y:S05]  /*5ba0*/  @!P0 BRA `(.L_x_1672) ;  /* 0x0000025000008947 */ /* 0x000fea0003800000 */
[----:B------:R-:W-:-:S13]  /*5bb0*/  ISETP.NE.AND P0, PT, R0, 0x2c, PT ;  /* 0x0000002c0000780c */ /* 0x000fda0003f05270 */
[----:B------:R-:W-:Y:S05]  /*5bc0*/  @P0 BRA `(.L_x_1644) ;  /* 0x000000f000000947 */ /* 0x000fea0003800000 */
[----:B-1---5:R-:W-:Y:S02]  /*5bd0*/  SHF.R.U32.HI R4, RZ, 0x17, R22 ;  /* 0x00000017ff047819 */ /* 0x022fe40000011616 */
        /* <DEDUP_REMOVED lines=14> */
.L_x_1644:
        /* <DEDUP_REMOVED lines=15> */
[----:B-1---5:R-:W-:Y:S02]  /*5db0*/  MOV R22, 0x0 ;  /* 0x0000000000167802 */ /* 0x022fe40000000f00 */
[----:B------:R-:W-:-:S04]  /*5dc0*/  IADD3 R20, P0, P1, -R0, R3, R20 ;  /* 0x0000000300147210 */ /* 0x000fc8000791e114 */
[----:B------:R-:W-:-:S04]  /*5dd0*/  IADD3.X R21, ~R22, R9, R21, P0, P1 ;  /* 0x0000000916157210 */ /* 0x000fc800007e2515 */
[----:B0-23--:R-:W-:Y:S05]  /*5de0*/  CALL.ABS.NOINC R14 ;  /* 0x000000000e007343 */ /* 0x00dfea0003c00000 */
[----:B------:R-:W-:Y:S05]  /*5df0*/  BRA `(.L_x_1645) ;  /* 0x0000005000007947 */ /* 0x000fea0003800000 */
.L_x_1672:
[----:B-1---5:R-:W0:Y:S02]  /*5e00*/  F2I.U64.TRUNC R22, R22 ;  /* 0x0000001600167311 */ /* 0x022e24000020d800 */
[----:B0-----:R0:W-:Y:S01]  /*5e10*/  STG.E.64 [R8.64], R22 ;  /* 0x0000001608007986 */ /* 0x0011e2000c101b24 */
[----:B------:R-:W-:Y:S05]  /*5e20*/  BRA `(.L_x_1645) ;  /* 0x0000002000007947 */ /* 0x000fea0003800000 */
.L_x_1671:
[----:B-1---5:R-:W0:Y:S02]  /*5e30*/  F2I.FTZ.U32.TRUNC.NTZ R3, R22 ;  /* 0x0000001600037305 */ /* 0x022e24000021f000 */
[----:B0-----:R0:W-:Y:S02]  /*5e40*/  STG.E [R8.64], R3 ;  /* 0x0000000308007986 */ /* 0x0011e4000c101924 */
.L_x_1645:
[----:B------:R-:W-:-:S04]  /*5e50*/  IADD3 R19, R19, 0x80, RZ ;  /* 0x0000008013137810 */ /* 0x000fc80007ffe0ff */
[----:B------:R-:W-:-:S13]  /*5e60*/  ISETP.GE.AND P0, PT, R19, R16, PT ;  /* 0x000000101300720c */ /* 0x000fda0003f06270 */
        /* <DEDUP_REMOVED lines=20> */
.L_x_1676:
[----:B---3--:R-:W0:Y:S02]  /*5fb0*/  F2I.S64.TRUNC R24, R24 ;  /* 0x0000001800187311 */ /* 0x008e24000020d900 */
[----:B0-----:R-:W-:-:S05]  /*5fc0*/  IMAD.MOV.U32 R3, RZ, RZ, R24 ;  /* 0x000000ffff037224 */ /* 0x001fca00078e0018 */
[----:B------:R0:W-:Y:S01]  /*5fd0*/  STG.E.U8 [R8.64], R3 ;  /* 0x0000000308007986 */ /* 0x0001e2000c101124 */
[----:B------:R-:W-:Y:S05]  /*5fe0*/  BRA `(.L_x_1678) ;  /* 0x00000d3000007947 */ /* 0x000fea0003800000 */
.L_x_1675:
[----:B------:R-:W-:-:S13]  /*5ff0*/  ISETP.NE.AND P0, PT, R0, 0x2, PT ;  /* 0x000000020000780c */ /* 0x000fda0003f05270 */
[----:B------:R-:W-:Y:S05]  /*6000*/  @!P0 BRA `(.L_x_1679) ;  /* 0x000000a000008947 */ /* 0x000fea0003800000 */
[----:B------:R-:W-:-:S13]  /*6010*/  ISETP.NE.AND P0, PT, R0, 0x3, PT ;  /* 0x000000030000780c */ /* 0x000fda0003f05270 */
[----:B------:R-:W-:Y:S05]  /*6020*/  @!P0 BRA `(.L_x_1680) ;  /* 0x0000005000008947 */ /* 0x000fea0003800000 */
[----:B------:R-:W-:-:S13]  /*6030*/  ISETP.NE.AND P0, PT, R0, 0x4, PT ;  /* 0x000000040000780c */ /* 0x000fda0003f05270 */
[----:B------:R-:W-:Y:S05]  /*6040*/  @P0 BRA `(.L_x_1677) ;  /* 0x00000b4000000947 */ /* 0x000fea0003800000 */
[----:B---3--:R-:W0:Y:S02]  /*6050*/  F2I.S64.TRUNC R24, R24 ;  /* 0x0000001800187311 */ /* 0x008e24000020d900 */
[----:B0-----:R0:W-:Y:S01]  /*6060*/  STG.E.64 [R8.64], R24 ;  /* 0x0000001808007986 */ /* 0x0011e2000c101b24 */
[----:B------:R-:W-:Y:S05]  /*6070*/  BRA `(.L_x_1678) ;  /* 0x00000ca000007947 */ /* 0x000fea0003800000 */
.L_x_1680:
[----:B------:R-:W0:Y:S02]  /*6080*/  F2I.FTZ.TRUNC.NTZ R3, R24 ;  /* 0x0000001800037305 */ /* 0x000e24000021f100 */
[----:B0-----:R0:W-:Y:S01]  /*6090*/  STG.E [R8.64], R3 ;  /* 0x0000000308007986 */ /* 0x0011e2000c101924 */
[----:B------:R-:W-:Y:S05]  /*60a0*/  BRA `(.L_x_1678) ;  /* 0x00000c7000007947 */ /* 0x000fea0003800000 */
.L_x_1679:
[----:B------:R-:W0:Y:S02]  /*60b0*/  F2I.FTZ.TRUNC.NTZ R3, R24 ;  /* 0x0000001800037305 */ /* 0x000e24000021f100 */
[----:B0-----:R0:W-:Y:S01]  /*60c0*/  STG.E.U16 [R8.64], R3 ;  /* 0x0000000308007986 */ /* 0x0011e2000c101524 */
[----:B------:R-:W-:Y:S05]  /*60d0*/  BRA `(.L_x_1678) ;  /* 0x00000c4000007947 */ /* 0x000fea0003800000 */
.L_x_1674:
        /* <DEDUP_REMOVED lines=8> */
.L_x_1682:
[----:B------:R-:W-:-:S05]  /*6160*/  F2FP.PACK_AB R24, RZ, R24 ;  /* 0x00000018ff18723e */ /* 0x000fca00000000ff */
[----:B------:R0:W-:Y:S01]  /*6170*/  STG.E.U16 [R8.64], R24 ;  /* 0x0000001808007986 */ /* 0x0001e2000c101524 */
[----:B------:R-:W-:Y:S05]  /*6180*/  BRA `(.L_x_1678) ;  /* 0x00000b9000007947 */ /* 0x000fea0003800000 */
.L_x_1681:
[----:B------:R-:W-:-:S13]  /*6190*/  ISETP.NE.AND P0, PT, R0, 0x7, PT ;  /* 0x000000070000780c */ /* 0x000fda0003f05270 */
[----:B------:R-:W-:Y:S05]  /*61a0*/  @!P0 BRA `(.L_x_1683) ;  /* 0x000000b000008947 */ /* 0x000fea0003800000 */
[----:B------:R-:W-:-:S13]  /*61b0*/  ISETP.NE.AND P0, PT, R0, 0x8, PT ;  /* 0x000000080000780c */ /* 0x000fda0003f05270 */
[----:B------:R-:W-:Y:S05]  /*61c0*/  @!P0 BRA `(.L_x_1684) ;  /* 0x0000005000008947 */ /* 0x000fea0003800000 */
[----:B------:R-:W-:-:S13]  /*61d0*/  ISETP.NE.AND P0, PT, R0, 0x9, PT ;  /* 0x000000090000780c */ /* 0x000fda0003f05270 */
[----:B------:R-:W-:Y:S05]  /*61e0*/  @P0 BRA `(.L_x_1677) ;  /* 0x000009a000000947 */ /* 0x000fea0003800000 */
[----:B---3--:R-:W-:-:S05]  /*61f0*/  IMAD.MOV.U32 R25, RZ, RZ, RZ ;  /* 0x000000ffff197224 */ /* 0x008fca00078e00ff */
[----:B------:R0:W-:Y:S01]  /*6200*/  STG.E.64 [R8.64], R24 ;  /* 0x0000001808007986 */ /* 0x0001e2000c101b24 */
[----:B------:R-:W-:Y:S05]  /*6210*/  BRA `(.L_x_1678) ;  /* 0x00000b0000007947 */ /* 0x000fea0003800000 */
.L_x_1684:
[----:B------:R-:W-:-:S04]  /*6220*/  F2FP.PACK_AB R3, RZ, R24 ;  /* 0x00000018ff03723e */ /* 0x000fc800000000ff */
[----:B------:R-:W-:-:S05]  /*6230*/  PRMT R3, R3, 0x5410, RZ ;  /* 0x0000541003037816 */ /* 0x000fca00000000ff */
[----:B------:R0:W-:Y:S01]  /*6240*/  STG.E [R8.64], R3 ;  /* 0x0000000308007986 */ /* 0x0001e2000c101924 */
[----:B------:R-:W-:Y:S05]  /*6250*/  BRA `(.L_x_1678) ;  /* 0x00000ac000007947 */ /* 0x000fea0003800000 */
.L_x_1683:
[----:B------:R-:W-:-:S06]  /*6260*/  FMUL.FTZ R4, R24, 1 ;  /* 0x3f80000018047820 */ /* 0x000fcc0000410000 */
[----:B------:R-:W0:Y:S02]  /*6270*/  F2F.F64.F32 R4, R4 ;  /* 0x0000000400047310 */ /* 0x000e240000201800 */
[----:B0-----:R0:W-:Y:S01]  /*6280*/  STG.E.64 [R8.64], R4 ;  /* 0x0000000408007986 */ /* 0x0011e2000c101b24 */
[----:B------:R-:W-:Y:S05]  /*6290*/  BRA `(.L_x_1678) ;  /* 0x00000a8000007947 */ /* 0x000fea0003800000 */
.L_x_1673:
        /* <DEDUP_REMOVED lines=12> */
.L_x_1687:
[----:B------:R-:W-:Y:S01]  /*6360*/  FMUL.FTZ R4, R24, 1 ;  /* 0x3f80000018047820 */ /* 0x000fe20000410000 */
[----:B------:R-:W-:-:S05]  /*6370*/  CS2R R6, SRZ ;  /* 0x0000000000067805 */ /* 0x000fca000001ff00 */
[----:B------:R-:W0:Y:S02]  /*6380*/  F2F.F64.F32 R4, R4 ;  /* 0x0000000400047310 */ /* 0x000e240000201800 */
[----:B0-----:R0:W-:Y:S01]  /*6390*/  STG.E.128 [R8.64], R4 ;  /* 0x0000000408007986 */ /* 0x0011e2000c101d24 */
[----:B------:R-:W-:Y:S05]  /*63a0*/  BRA `(.L_x_1678) ;  /* 0x0000097000007947 */ /* 0x000fea0003800000 */
.L_x_1686:
        /* <DEDUP_REMOVED lines=20> */
.L_x_1691:
[----:B------:R-:W-:Y:S05]  /*64f0*/  BSYNC B0 ;  /* 0x0000000000007941 */ /* 0x000fea0003800000 */
.L_x_1690:
[----:B------:R-:W-:-:S05]  /*6500*/  LOP3.LUT R5, R0, R5, RZ, 0xfc, !PT ;  /* 0x0000000500057212 */ /* 0x000fca00078efcff */
[----:B------:R0:W-:Y:S01]  /*6510*/  STG.E.U8 [R8.64], R5 ;  /* 0x0000000508007986 */ /* 0x0001e2000c101124 */
[----:B------:R-:W-:Y:S05]  /*6520*/  BRA `(.L_x_1678) ;  /* 0x000007f000007947 */ /* 0x000fea0003800000 */
.L_x_1689:
        /* <DEDUP_REMOVED lines=12> */
.L_x_1693:
[----:B------:R-:W-:Y:S01]  /*65f0*/  IMAD.MOV.U32 R0, RZ, RZ, 0x7f ;  /* 0x0000007fff007424 */ /* 0x000fe200078e00ff */
[----:B------:R-:W-:-:S04]  /*6600*/  ISETP.GT.U32.AND P0, PT, R4, 0x7f800000, PT ;  /* 0x7f8000000400780c */ /* 0x000fc80003f04070 */
[----:B------:R-:W-:-:S04]  /*6610*/  SEL R0, R0, 0x7c, P0 ;  /* 0x0000007c00007807 */ /* 0x000fc80000000000 */
.L_x_1694:
[----:B------:R-:W-:Y:S05]  /*6620*/  BSYNC B0 ;  /* 0x0000000000007941 */ /* 0x000fea0003800000 */
.L_x_1692:
[----:B------:R-:W-:-:S04]  /*6630*/  LOP3.LUT R24, R24, 0x80000000, RZ, 0xc0, !PT ;  /* 0x8000000018187812 */ /* 0x000fc800078ec0ff */
[----:B------:R-:W-:-:S04]  /*6640*/  SHF.R.U32.HI R3, RZ, 0x18, R24 ;  /* 0x00000018ff037819 */ /* 0x000fc80000011618 */
[----:B------:R-:W-:-:S05]  /*6650*/  LOP3.LUT R3, R0, R3, RZ, 0xfc, !PT ;  /* 0x0000000300037212 */ /* 0x000fca00078efcff */
[----:B------:R0:W-:Y:S01]  /*6660*/  STG.E.U8 [R8.64], R3 ;  /* 0x0000000308007986 */ /* 0x0001e2000c101124 */
[----:B------:R-:W-:Y:S05]  /*6670*/  BRA `(.L_x_1678) ;  /* 0x000006a000007947 */ /* 0x000fea0003800000 */
.L_x_1688:
[----:B------:R-:W-:-:S05]  /*6680*/  F2FP.BF16.PACK_AB R24, RZ, R24 ;  /* 0x00000018ff18723e */ /* 0x000fca00000010ff */
[----:B------:R0:W-:Y:S01]  /*6690*/  STG.E.U16 [R8.64], R24 ;  /* 0x0000001808007986 */ /* 0x0001e2000c101524 */
[----:B------:R-:W-:Y:S05]  /*66a0*/  BRA `(.L_x_1678) ;  /* 0x0000067000007947 */ /* 0x000fea0003800000 */
.L_x_1685:
        /* <DEDUP_REMOVED lines=11> */
.L_x_1697:
        /* <DEDUP_REMOVED lines=16> */
.L_x_1700:
[----:B------:R-:W-:-:S04]  /*6860*/  LOP3.LUT R24, R24, 0x80000000, RZ, 0xc0, !PT ;  /* 0x8000000018187812 */ /* 0x000fc800078ec0ff */
[----:B------:R-:W-:-:S04]  /*6870*/  SHF.R.U32.HI R3, RZ, 0x18, R24 ;  /* 0x00000018ff037819 */ /* 0x000fc80000011618 */
[----:B------:R-:W-:-:S04]  /*6880*/  LOP3.LUT R0, R0, R3, RZ, 0xfc, !PT ;  /* 0x0000000300007212 */ /* 0x000fc800078efcff */
[----:B------:R-:W-:Y:S02]  /*6890*/  PRMT R4, R0, 0x7610, R4 ;  /* 0x0000761000047816 */ /* 0x000fe40000000004 */
.L_x_1699:
[----:B------:R-:W-:Y:S05]  /*68a0*/  BSYNC B0 ;  /* 0x0000000000007941 */ /* 0x000fea0003800000 */
.L_x_1698:
[----:B------:R0:W-:Y:S01]  /*68b0*/  STG.E.U8 [R8.64], R4 ;  /* 0x0000000408007986 */ /* 0x0001e2000c101124 */
[----:B------:R-:W-:Y:S05]  /*68c0*/  BRA `(.L_x_1678) ;  /* 0x0000045000007947 */ /* 0x000fea0003800000 */
.L_x_1696:
        /* <DEDUP_REMOVED lines=16> */
.L_x_1703:
[----:B------:R-:W-:-:S04]  /*69d0*/  LOP3.LUT R24, R24, 0x80000000, RZ, 0xc0, !PT ;  /* 0x8000000018187812 */ /* 0x000fc800078ec0ff */
[----:B------:R-:W-:-:S04]  /*69e0*/  SHF.R.U32.HI R3, RZ, 0x18, R24 ;  /* 0x00000018ff037819 */ /* 0x000fc80000011618 */
[----:B------:R-:W-:-:S04]  /*69f0*/  LOP3.LUT R0, R0, R3, RZ, 0xfc, !PT ;  /* 0x0000000300007212 */ /* 0x000fc800078efcff */
[----:B------:R-:W-:Y:S02]  /*6a00*/  PRMT R4, R0, 0x7610, R4 ;  /* 0x0000761000047816 */ /* 0x000fe40000000004 */
.L_x_1702:
[----:B------:R-:W-:Y:S05]  /*6a10*/  BSYNC B0 ;  /* 0x0000000000007941 */ /* 0x000fea0003800000 */
.L_x_1701:
[----:B------:R0:W-:Y:S01]  /*6a20*/  STG.E.U8 [R8.64], R4 ;  /* 0x0000000408007986 */ /* 0x0001e2000c101124 */
[----:B------:R-:W-:Y:S05]  /*6a30*/  BRA `(.L_x_1678) ;  /* 0x000002e000007947 */ /* 0x000fea0003800000 */
.L_x_1695:
        /* <DEDUP_REMOVED lines=21> */
.L_x_1677:
        /* <DEDUP_REMOVED lines=18> */
[----:B0-23--:R-:W-:Y:S05]  /*6cb0*/  CALL.ABS.NOINC R14 ;  /* 0x000000000e007343 */ /* 0x00dfea0003c00000 */
[----:B------:R-:W-:Y:S05]  /*6cc0*/  BRA `(.L_x_1678) ;  /* 0x0000005000007947 */ /* 0x000fea0003800000 */
.L_x_1705:
[----:B---3--:R-:W0:Y:S02]  /*6cd0*/  F2I.U64.TRUNC R24, R24 ;  /* 0x0000001800187311 */ /* 0x008e24000020d800 */
[----:B0-----:R0:W-:Y:S01]  /*6ce0*/  STG.E.64 [R8.64], R24 ;  /* 0x0000001808007986 */ /* 0x0011e2000c101b24 */
[----:B------:R-:W-:Y:S05]  /*6cf0*/  BRA `(.L_x_1678) ;  /* 0x0000002000007947 */ /* 0x000fea0003800000 */
.L_x_1704:
[----:B------:R-:W0:Y:S02]  /*6d00*/  F2I.FTZ.U32.TRUNC.NTZ R3, R24 ;  /* 0x0000001800037305 */ /* 0x000e24000021f000 */
[----:B0-----:R0:W-:Y:S02]  /*6d10*/  STG.E [R8.64], R3 ;  /* 0x0000000308007986 */ /* 0x0011e4000c101924 */
.L_x_1678:
[----:B------:R-:W-:Y:S02]  /*6d20*/  IADD3 R19, R19, 0x80, RZ ;  /* 0x0000008013137810 */ /* 0x000fe40007ffe0ff */
.L_x_1639:
[----:B------:R-:W-:Y:S05]  /*6d30*/  BSYNC B6 ;  /* 0x0000000000067941 */ /* 0x000fea0003800000 */
.L_x_1638:
        /* <DEDUP_REMOVED lines=17> */
[----:B--2--5:R-:W0:Y:S02]  /*6e50*/  F2I.FTZ.TRUNC.NTZ R5, R18 ;  /* 0x0000001200057305 */ /* 0x024e24000021f100 */
[----:B0-----:R-:W-:Y:S01]  /*6e60*/  STG.E.U8 [R2.64], R5 ;  /* 0x0000000502007986 */ /* 0x001fe2000c101124 */
[----:B------:R-:W-:Y:S05]  /*6e70*/  EXIT ;  /* 0x000000000000794d */ /* 0x000fea0003800000 */
.L_x_1709:
[----:B--2--5:R-:W0:Y:S02]  /*6e80*/  F2I.S64.TRUNC R18, R18 ;  /* 0x0000001200127311 */ /* 0x024e24000020d900 */
[----:B0-----:R-:W-:-:S05]  /*6e90*/  IMAD.MOV.U32 R5, RZ, RZ, R18 ;  /* 0x000000ffff057224 */ /* 0x001fca00078e0012 */
[----:B------:R-:W-:Y:S01]  /*6ea0*/  STG.E.U8 [R2.64], R5 ;  /* 0x0000000502007986 */ /* 0x000fe2000c101124 */
[----:B------:R-:W-:Y:S05]  /*6eb0*/  EXIT ;  /* 0x000000000000794d */ /* 0x000fea0003800000 */
.L_x_1708:
[----:B------:R-:W-:-:S13]  /*6ec0*/  ISETP.NE.AND P0, PT, R0, 0x2, PT ;  /* 0x000000020000780c */ /* 0x000fda0003f05270 */
[----:B------:R-:W-:Y:S05]  /*6ed0*/  @!P0 BRA `(.L_x_1711) ;  /* 0x000000a000008947 */ /* 0x000fea0003800000 */
[----:B------:R-:W-:-:S13]  /*6ee0*/  ISETP.NE.AND P0, PT, R0, 0x3, PT ;  /* 0x000000030000780c */ /* 0x000fda0003f05270 */
[----:B------:R-:W-:Y:S05]  /*6ef0*/  @!P0 BRA `(.L_x_1712) ;  /* 0x0000005000008947 */ /* 0x000fea0003800000 */
[----:B------:R-:W-:-:S13]  /*6f00*/  ISETP.NE.AND P0, PT, R0, 0x4, PT ;  /* 0x000000040000780c */ /* 0x000fda0003f05270 */
[----:B------:R-:W-:Y:S05]  /*6f10*/  @P0 BRA `(.L_x_1710) ;  /* 0x00000b4000000947 */ /* 0x000fea0003800000 */
[----:B--2--5:R-:W0:Y:S02]  /*6f20*/  F2I.S64.TRUNC R18, R18 ;  /* 0x0000001200127311 */ /* 0x024e24000020d900 */
[----:B0-----:R-:W-:Y:S01]  /*6f30*/  STG.E.64 [R2.64], R18 ;  /* 0x0000001202007986 */ /* 0x001fe2000c101b24 */
[----:B------:R-:W-:Y:S05]  /*6f40*/  EXIT ;  /* 0x000000000000794d */ /* 0x000fea0003800000 */
.L_x_1712:
[----:B--2--5:R-:W0:Y:S02]  /*6f50*/  F2I.FTZ.TRUNC.NTZ R5, R18 ;  /* 0x0000001200057305 */ /* 0x024e24000021f100 */
[----:B0-----:R-:W-:Y:S01]  /*6f60*/  STG.E [R2.64], R5 ;  /* 0x0000000502007986 */ /* 0x001fe2000c101924 */
[----:B------:R-:W-:Y:S05]  /*6f70*/  EXIT ;  /* 0x000000000000794d */ /* 0x000fea0003800000 */
.L_x_1711:
[----:B--2--5:R-:W0:Y:S02]  /*6f80*/  F2I.FTZ.TRUNC.NTZ R5, R18 ;  /* 0x0000001200057305 */ /* 0x024e24000021f100 */
[----:B0-----:R-:W-:Y:S01]  /*6f90*/  STG.E.U16 [R2.64], R5 ;  /* 0x0000000502007986 */ /* 0x001fe2000c101524 */
[----:B------:R-:W-:Y:S05]  /*6fa0*/  EXIT ;  /* 0x000000000000794d */ /* 0x000fea0003800000 */
.L_x_1707:
[----:B------:R-:W-:-:S13]  /*6fb0*/  ISETP.GT.AND P0, PT, R0, 0x6, PT ;  /* 0x000000060000780c */ /* 0x000fda0003f04270 */
[----:B------:R-:W-:Y:S05]  /*6fc0*/  @P0 BRA `(.L_x_1713) ;  /* 0x0000009000000947 */ /* 0x000fea0003800000 */
[----:B------:R-:W-:-:S13]  /*6fd0*/  ISETP.NE.AND P0, PT, R0, 0x5, PT ;  /* 0x000000050000780c */ /* 0x000fda0003f05270 */
[----:B------:R-:W-:Y:S05]  /*6fe0*/  @!P0 BRA `(.L_x_1714) ;  /* 0x0000004000008947 */ /* 0x000fea0003800000 */
[----:B------:R-:W-:-:S13]  /*6ff0*/  ISETP.NE.AND P0, PT, R0, 0x6, PT ;  /* 0x000000060000780c */ /* 0x000fda0003f05270 */
[----:B------:R-:W-:Y:S05]  /*7000*/  @P0 BRA `(.L_x_1710) ;  /* 0x00000a5000000947 */ /* 0x000fea0003800000 */
[----:B--2--5:R-:W-:Y:S01]  /*7010*/  STG.E [R2.64], R18 ;  /* 0x0000001202007986 */ /* 0x024fe2000c101924 */
[----:B------:R-:W-:Y:S05]  /*7020*/  EXIT ;  /* 0x000000000000794d */ /* 0x000fea0003800000 */
.L_x_1714:
[----:B--2--5:R-:W-:-:S05]  /*7030*/  F2FP.PACK_AB R18, RZ, R18 ;  /* 0x00000012ff12723e */ /* 0x024fca00000000ff */
[----:B------:R-:W-:Y:S01]  /*7040*/  STG.E.U16 [R2.64], R18 ;  /* 0x0000001202007986 */ /* 0x000fe2000c101524 */
[----:B------:R-:W-:Y:S05]  /*7050*/  EXIT ;  /* 0x000000000000794d */ /* 0x000fea0003800000 */
.L_x_1713:
[----:B------:R-:W-:-:S13]  /*7060*/  ISETP.NE.AND P0, PT, R0, 0x7, PT ;  /* 0x000000070000780c */ /* 0x000fda0003f05270 */
[----:B------:R-:W-:Y:S05]  /*7070*/  @!P0 BRA `(.L_x_1715) ;  /* 0x000000b000008947 */ /* 0x000fea0003800000 */
[----:B------:R-:W-:-:S13]  /*7080*/  ISETP.NE.AND P0, PT, R0, 0x8, PT ;  /* 0x000000080000780c */ /* 0x000fda0003f05270 */
[----:B------:R-:W-:Y:S05]  /*7090*/  @!P0 BRA `(.L_x_1716) ;  /* 0x0000005000008947 */ /* 0x000fea0003800000 */
[----:B------:R-:W-:-:S13]  /*70a0*/  ISETP.NE.AND P0, PT, R0, 0x9, PT ;  /* 0x000000090000780c */ /* 0x000fda0003f05270 */
[----:B------:R-:W-:Y:S05]  /*70b0*/  @P0 BRA `(.L_x_1710) ;  /* 0x000009a000000947 */ /* 0x000fea0003800000 */
[----:B------:R-:W-:-:S05]  /*70c0*/  IMAD.MOV.U32 R19, RZ, RZ, RZ ;  /* 0x000000ffff137224 */ /* 0x000fca00078e00ff */
[----:B--2--5:R-:W-:Y:S01]  /*70d0*/  STG.E.64 [R2.64], R18 ;  /* 0x0000001202007986 */ /* 0x024fe2000c101b24 */
[----:B------:R-:W-:Y:S05]  /*70e0*/  EXIT ;  /* 0x000000000000794d */ /* 0x000fea0003800000 */
.L_x_1716:
[----:B--2--5:R-:W-:-:S04]  /*70f0*/  F2FP.PACK_AB R5, RZ, R18 ;  /* 0x00000012ff05723e */ /* 0x024fc800000000ff */
[----:B------:R-:W-:-:S05]  /*7100*/  PRMT R5, R5, 0x5410, RZ ;  /* 0x0000541005057816 */ /* 0x000fca00000000ff */
[----:B------:R-:W-:Y:S01]  /*7110*/  STG.E [R2.64], R5 ;  /* 0x0000000502007986 */ /* 0x000fe2000c101924 */
[----:B------:R-:W-:Y:S05]  /*7120*/  EXIT ;  /* 0x000000000000794d */ /* 0x000fea0003800000 */
.L_x_1715:
[----:B--2--5:R-:W-:-:S06]  /*7130*/  FMUL.FTZ R4, R18, 1 ;  /* 0x3f80000012047820 */ /* 0x024fcc0000410000 */
[----:B------:R-:W0:Y:S02]  /*7140*/  F2F.F64.F32 R4, R4 ;  /* 0x0000000400047310 */ /* 0x000e240000201800 */
[----:B0-----:R-:W-:Y:S01]  /*7150*/  STG.E.64 [R2.64], R4 ;  /* 0x0000000402007986 */ /* 0x001fe2000c101b24 */
[----:B------:R-:W-:Y:S05]  /*7160*/  EXIT ;  /* 0x000000000000794d */ /* 0x000fea0003800000 */
.L_x_1706:
        /* <DEDUP_REMOVED lines=8> */
[----:B--2--5:R-:W-:-:S04]  /*71f0*/  FSETP.NEU.FTZ.AND P0, PT, R18, RZ, PT ;  /* 0x000000ff1200720b */ /* 0x024fc80003f1d000 */
[----:B------:R-:W-:-:S05]  /*7200*/  SEL R5, RZ, 0x1, !P0 ;  /* 0x00000001ff057807 */ /* 0x000fca0004000000 */
[----:B------:R-:W-:Y:S01]  /*7210*/  STG.E.U8 [R2.64], R5 ;  /* 0x0000000502007986 */ /* 0x000fe2000c101124 */
[----:B------:R-:W-:Y:S05]  /*7220*/  EXIT ;  /* 0x000000000000794d */ /* 0x000fea0003800000 */
.L_x_1719:
[----:B--2--5:R-:W-:Y:S01]  /*7230*/  FMUL.FTZ R4, R18, 1 ;  /* 0x3f80000012047820 */ /* 0x024fe20000410000 */
[----:B------:R-:W-:-:S05]  /*7240*/  CS2R R6, SRZ ;  /* 0x0000000000067805 */ /* 0x000fca000001ff00 */
[----:B------:R-:W0:Y:S02]  /*7250*/  F2F.F64.F32 R4, R4 ;  /* 0x0000000400047310 */ /* 0x000e240000201800 */
[----:B0-----:R-:W-:Y:S01]  /*7260*/  STG.E.128 [R2.64], R4 ;  /* 0x0000000402007986 */ /* 0x001fe2000c101d24 */
[----:B------:R-:W-:Y:S05]  /*7270*/  EXIT ;  /* 0x000000000000794d */ /* 0x000fea0003800000 */
.L_x_1718:
[----:B------:R-:W-:-:S13]  /*7280*/  ISETP.NE.AND P0, PT, R0, 0xf, PT ;  /* 0x0000000f0000780c */ /* 0x000fda0003f05270 */
[----:B------:R-:W-:Y:S05]  /*7290*/  @!P0 BRA `(.L_x_1720) ;  /* 0x000002b000008947 */ /* 0x000fea0003800000 */
[----:B------:R-:W-:-:S13]  /*72a0*/  ISETP.NE.AND P0, PT, R0, 0x17, PT ;  /* 0x000000170000780c */ /* 0x000fda0003f05270 */
[----:B------:R-:W-:Y:S05]  /*72b0*/  @!P0 BRA `(.L_x_1721) ;  /* 0x0000014000008947 */ /* 0x000fea0003800000 */
[----:B------:R-:W-:-:S13]  /*72c0*/  ISETP.NE.AND P0, PT, R0, 0x18, PT ;  /* 0x000000180000780c */ /* 0x000fda0003f05270 */
[----:B------:R-:W-:Y:S05]  /*72d0*/  @P0 BRA `(.L_x_1710) ;  /* 0x0000078000000947 */ /* 0x000fea0003800000 */
[C---:B--2--5:R-:W-:Y:S01]  /*72e0*/  LOP3.LUT R4, R18.reuse, 0x7fffffff, RZ, 0xc0, !PT ;  /* 0x7fffffff12047812 */ /* 0x064fe200078ec0ff */
[----:B------:R-:W-:Y:S01]  /*72f0*/  BSSY B0, `(.L_x_1722) ;  /* 0x000000d000007945 */ /* 0x000fe20003800000 */
        /* <DEDUP_REMOVED lines=12> */
.L_x_1723:
[----:B------:R-:W-:Y:S05]  /*73c0*/  BSYNC B0 ;  /* 0x0000000000007941 */ /* 0x000fea0003800000 */
.L_x_1722:
[----:B------:R-:W-:-:S05]  /*73d0*/  LOP3.LUT R7, R0, R7, RZ, 0xfc, !PT ;  /* 0x0000000700077212 */ /* 0x000fca00078efcff */
[----:B------:R-:W-:Y:S01]  /*73e0*/  STG.E.U8 [R2.64], R7 ;  /* 0x0000000702007986 */ /* 0x000fe2000c101124 */
[----:B------:R-:W-:Y:S05]  /*73f0*/  EXIT ;  /* 0x000000000000794d */ /* 0x000fea0003800000 */
.L_x_1721:
[----:B--2--5:R-:W-:Y:S01]  /*7400*/  LOP3.LUT R4, R18, 0x7fffffff, RZ, 0xc0, !PT ;  /* 0x7fffffff12047812 */ /* 0x024fe200078ec0ff */
[----:B------:R-:W-:Y:S03]  /*7410*/  BSSY B0, `(.L_x_1724) ;  /* 0x000000e000007945 */ /* 0x000fe60003800000 */
        /* <DEDUP_REMOVED lines=10> */
.L_x_1725:
[----:B------:R-:W-:Y:S01]  /*74c0*/  IMAD.MOV.U32 R0, RZ, RZ, 0x7f ;  /* 0x0000007fff007424 */ /* 0x000fe200078e00ff */
[----:B------:R-:W-:-:S04]  /*74d0*/  ISETP.GT.U32.AND P0, PT, R4, 0x7f800000, PT ;  /* 0x7f8000000400780c */ /* 0x000fc80003f04070 */
[----:B------:R-:W-:-:S04]  /*74e0*/  SEL R0, R0, 0x7c, P0 ;  /* 0x0000007c00007807 */ /* 0x000fc80000000000 */
.L_x_1726:
[----:B------:R-:W-:Y:S05]  /*74f0*/  BSYNC B0 ;  /* 0x0000000000007941 */ /* 0x000fea0003800000 */
.L_x_1724:
[----:B------:R-:W-:-:S04]  /*7500*/  LOP3.LUT R18, R18, 0x80000000, RZ, 0xc0, !PT ;  /* 0x8000000012127812 */ /* 0x000fc800078ec0ff */
[----:B------:R-:W-:-:S04]  /*7510*/  SHF.R.U32.HI R5, RZ, 0x18, R18 ;  /* 0x00000018ff057819 */ /* 0x000fc80000011612 */
[----:B------:R-:W-:-:S05]  /*7520*/  LOP3.LUT R5, R0, R5, RZ, 0xfc, !PT ;  /* 0x0000000500057212 */ /* 0x000fca00078efcff */
[----:B------:R-:W-:Y:S01]  /*7530*/  STG.E.U8 [R2.64], R5 ;  /* 0x0000000502007986 */ /* 0x000fe2000c101124 */
[----:B------:R-:W-:Y:S05]  /*7540*/  EXIT ;  /* 0x000000000000794d */ /* 0x000fea0003800000 */
.L_x_1720:
[----:B--2--5:R-:W-:-:S05]  /*7550*/  F2FP.BF16.PACK_AB R18, RZ, R18 ;  /* 0x00000012ff12723e */ /* 0x024fca00000010ff */
[----:B------:R-:W-:Y:S01]  /*7560*/  STG.E.U16 [R2.64], R18 ;  /* 0x0000001202007986 */ /* 0x000fe2000c101524 */
[----:B------:R-:W-:Y:S05]  /*7570*/  EXIT ;  /* 0x000000000000794d */ /* 0x000fea0003800000 */
.L_x_1717:
        /* <DEDUP_REMOVED lines=8> */
[----:B--2--5:R-:W0:Y:S02]  /*7600*/  F2I.FTZ.U32.TRUNC.NTZ R5, R18 ;  /* 0x0000001200057305 */ /* 0x024e24000021f000 */
[----:B0-----:R-:W-:Y:S01]  /*7610*/  STG.E.U16 [R2.64], R5 ;  /* 0x0000000502007986 */ /* 0x001fe2000c101524 */
[----:B------:R-:W-:Y:S05]  /*7620*/  EXIT ;  /* 0x000000000000794d */ /* 0x000fea0003800000 */
.L_x_1729:
[----:B--2--5:R-:W-:Y:S01]  /*7630*/  LOP3.LUT R5, R18, 0x7fffffff, RZ, 0xc0, !PT ;  /* 0x7fffffff12057812 */ /* 0x024fe200078ec0ff */
        /* <DEDUP_REMOVED lines=15> */
.L_x_1732:
[----:B------:R-:W-:-:S04]  /*7730*/  LOP3.LUT R18, R18, 0x80000000, RZ, 0xc0, !PT ;  /* 0x8000000012127812 */ /* 0x000fc800078ec0ff */
[----:B------:R-:W-:-:S04]  /*7740*/  SHF.R.U32.HI R5, RZ, 0x18, R18 ;  /* 0x00000018ff057819 */ /* 0x000fc80000011612 */
[----:B------:R-:W-:-:S04]  /*7750*/  LOP3.LUT R4, R4, R5, RZ, 0xfc, !PT ;  /* 0x0000000504047212 */ /* 0x000fc800078efcff */
[----:B------:R-:W-:Y:S02]  /*7760*/  PRMT R0, R4, 0x7610, R0 ;  /* 0x0000761004007816 */ /* 0x000fe40000000000 */
.L_x_1731:
[----:B------:R-:W-:Y:S05]  /*7770*/  BSYNC B0 ;  /* 0x0000000000007941 */ /* 0x000fea0003800000 */
.L_x_1730:
[----:B------:R-:W-:Y:S01]  /*7780*/  STG.E.U8 [R2.64], R0 ;  /* 0x0000000002007986 */ /* 0x000fe2000c101124 */
[----:B------:R-:W-:Y:S05]  /*7790*/  EXIT ;  /* 0x000000000000794d */ /* 0x000fea0003800000 */
.L_x_1728:
        /* <DEDUP_REMOVED lines=16> */
.L_x_1735:
[----:B------:R-:W-:-:S04]  /*78a0*/  LOP3.LUT R18, R18, 0x80000000, RZ, 0xc0, !PT ;  /* 0x8000000012127812 */ /* 0x000fc800078ec0ff */
[----:B------:R-:W-:-:S04]  /*78b0*/  SHF.R.U32.HI R5, RZ, 0x18, R18 ;  /* 0x00000018ff057819 */ /* 0x000fc80000011612 */
[----:B------:R-:W-:-:S04]  /*78c0*/  LOP3.LUT R4, R4, R5, RZ, 0xfc, !PT ;  /* 0x0000000504047212 */ /* 0x000fc800078efcff */
[----:B------:R-:W-:Y:S02]  /*78d0*/  PRMT R0, R4, 0x7610, R0 ;  /* 0x0000761004007816 */ /* 0x000fe40000000000 */
.L_x_1734:
[----:B------:R-:W-:Y:S05]  /*78e0*/  BSYNC B0 ;  /* 0x0000000000007941 */ /* 0x000fea0003800000 */
.L_x_1733:
[----:B------:R-:W-:Y:S01]  /*78f0*/  STG.E.U8 [R2.64], R0 ;  /* 0x0000000002007986 */ /* 0x000fe2000c101124 */
[----:B------:R-:W-:Y:S05]  /*7900*/  EXIT ;  /* 0x000000000000794d */ /* 0x000fea0003800000 */
.L_x_1727:
[----:B------:R-:W-:-:S13]  /*7910*/  ISETP.NE.AND P0, PT, R0, 0x1c, PT ;  /* 0x0000001c0000780c */ /* 0x000fda0003f05270 */
[----:B------:R-:W-:Y:S05]  /*7920*/  @!P0 BRA `(.L_x_1736) ;  /* 0x000002a000008947 */ /* 0x000fea0003800000 */
[----:B------:R-:W-:-:S13]  /*7930*/  ISETP.NE.AND P0, PT, R0, 0x1d, PT ;  /* 0x0000001d0000780c */ /* 0x000fda0003f05270 */
[----:B------:R-:W-:Y:S05]  /*7940*/  @!P0 BRA `(.L_x_1737) ;  /* 0x0000025000008947 */ /* 0x000fea0003800000 */
[----:B------:R-:W-:-:S13]  /*7950*/  ISETP.NE.AND P0, PT, R0, 0x2c, PT ;  /* 0x0000002c0000780c */ /* 0x000fda0003f05270 */
[----:B------:R-:W-:Y:S05]  /*7960*/  @P0 BRA `(.L_x_1710) ;  /* 0x000000f000000947 */ /* 0x000fea0003800000 */
[----:B--2--5:R-:W-:Y:S02]  /*7970*/  SHF.R.U32.HI R4, RZ, 0x17, R18 ;  /* 0x00000017ff047819 */ /* 0x024fe40000011612 */
        /* <DEDUP_REMOVED lines=14> */
.L_x_1710:
        /* <DEDUP_REMOVED lines=19> */
[----:B------:R-:W-:Y:S05]  /*7b90*/  EXIT ;  /* 0x000000000000794d */ /* 0x000fea0003800000 */
.L_x_1737:
[----:B--2--5:R-:W0:Y:S02]  /*7ba0*/  F2I.U64.TRUNC R18, R18 ;  /* 0x0000001200127311 */ /* 0x024e24000020d800 */
[----:B0-----:R-:W-:Y:S01]  /*7bb0*/  STG.E.64 [R2.64], R18 ;  /* 0x0000001202007986 */ /* 0x001fe2000c101b24 */
[----:B------:R-:W-:Y:S05]  /*7bc0*/  EXIT ;  /* 0x000000000000794d */ /* 0x000fea0003800000 */
.L_x_1736:
[----:B--2--5:R-:W0:Y:S02]  /*7bd0*/  F2I.FTZ.U32.TRUNC.NTZ R5, R18 ;  /* 0x0000001200057305 */ /* 0x024e24000021f000 */
[----:B0-----:R-:W-:Y:S01]  /*7be0*/  STG.E [R2.64], R5 ;  /* 0x0000000502007986 */ /* 0x001fe2000c101924 */
[----:B------:R-:W-:Y:S05]  /*7bf0*/  EXIT ;  /* 0x000000000000794d */ /* 0x000fea0003800000 */
.L_x_1738:
        /* <DEDUP_REMOVED lines=16> */
.L_x_2526:


//--------------------- .text._ZN2at6native18elementwise_kernelILi128ELi2EZNS0_22gpu_kernel_impl_nocastIZZZNS0_16cosh_kernel_cudaERNS_18TensorIteratorBaseEENKUlvE0_clEvENKUlvE0_clEvEUlfE_EEvS4_RKT_EUliE_EEviT1_ --------------------------
	.section	.text._ZN2at6native18elementwise_kernelILi128ELi2EZNS0_22gpu_kernel_impl_nocastIZZZNS0_16cosh_kernel_cudaERNS_18TensorIteratorBaseEENKUlvE0_clEvENKUlvE0_clEvEUlfE_EEvS4_RKT_EUliE_EEviT1_,"ax",@progbits
	.sectioninfo	@"SHI_REGISTERS=12"
	.align	128
        .global         _ZN2at6native18elementwise_kernelILi128ELi2EZNS0_22gpu_kernel_impl_nocastIZZZNS0_16cosh_kernel_cudaERNS_18TensorIteratorBaseEENKUlvE0_clEvENKUlvE0_clEvEUlfE_EEvS4_RKT_EUliE_EEviT1_
        .type           _ZN2at6native18elementwise_kernelILi128ELi2EZNS0_22gpu_kernel_impl_nocastIZZZNS0_16cosh_kernel_cudaERNS_18TensorIteratorBaseEENKUlvE0_clEvENKUlvE0_clEvEUlfE_EEvS4_RKT_EUliE_EEviT1_,@function
        .size           _ZN2at6native18elementwise_kernelILi128ELi2EZNS0_22gpu_kernel_impl_nocastIZZZNS0_16cosh_kernel_cudaERNS_18TensorIteratorBaseEENKUlvE0_clEvENKUlvE0_clEvEUlfE_EEvS4_RKT_EUliE_EEviT1_,(.L_x_2527 - _ZN2at6native18elementwise_kernelILi128ELi2EZNS0_22gpu_kernel_impl_nocastIZZZNS0_16cosh_kernel_cudaERNS_18TensorIteratorBaseEENKUlvE0_clEvENKUlvE0_clEvEUlfE_EEvS4_RKT_EUliE_EEviT1_)
        .other          _ZN2at6native18elementwise_kernelILi128ELi2EZNS0_22gpu_kernel_impl_nocastIZZZNS0_16cosh_kernel_cudaERNS_18TensorIteratorBaseEENKUlvE0_clEvENKUlvE0_clEvEUlfE_EEvS4_RKT_EUliE_EEviT1_,@"STO_CUDA_ENTRY STV_DEFAULT"
_ZN2at6native18elementwise_kernelILi128ELi2EZNS0_22gpu_kernel_impl_nocastIZZZNS0_16cosh_kernel_cudaERNS_18TensorIteratorBaseEENKUlvE0_clEvENKUlvE0_clEvEUlfE_EEvS4_RKT_EUliE_EEviT1_:
.text._ZN2at6native18elementwise_kernelILi128ELi2EZNS0_22gpu_kernel_impl_nocastIZZZNS0_16cosh_kernel_cudaERNS_18TensorIteratorBaseEENKUlvE0_clEvENKUlvE0_clEvEUlfE_EEvS4_RKT_EUliE_EEviT1_:
[----:B------:R-:W-:Y:S02]  /*0000*/  MOV R1, c[0x0][0x28] ;  /* 0x00000a0000017a02 */ /* 0x000fe40000000f00 */
[----:B------:R-:W0:Y:S01]  /*0010*/  S2R R0, SR_CTAID.X ;  /* 0x0000000000007919 */ /* 0x000e220000002500 */
[----:B------:R-:W-:Y:S01]  /*0020*/  ULDC.64 UR4, c[0x0][0x118] ;  /* 0x0000460000047ab9 */ /* 0x000fe20000000a00 */
[----:B------:R-:W-:Y:S02]  /*0030*/  BSSY B0, `(.L_x_1739) ;  /* 0x0000100000007945 */ /* 0x000fe40003800000 */
[----:B------:R-:W0:Y:S02]  /*0040*/  S2R R3, SR_TID.X ;  /* 0x0000000000037919 */ /* 0x000e240000002100 */
[----:B0-----:R-:W-:-:S04]  /*0050*/  LEA R0, R0, R3, 0x8 ;  /* 0x0000000300007211 */ /* 0x001fc800078e40ff */
[----:B------:R-:W-:Y:S02]  /*0060*/  ISETP.GE.AND P0, PT, R0, c[0x0][0x160], PT ;  /* 0x0000580000007a0c */ /* 0x000fe40003f06270 */
[----:B------:R-:W-:-:S11]  /*0070*/  MOV R7, R0 ;  /* 0x0000000000077202 */ /* 0x000fd60000000f00 */
        /* <DEDUP_REMOVED lines=228> */
.L_x_1741:
[----:B------:R-:W-:-:S04]  /*0ec0*/  IADD3 R4, P0, R3, c[0x0][0x368], RZ ;  /* 0x0000da0003047a10 */ /* 0x000fc80007f1e0ff */
[----:B------:R-:W-:-:S05]  /*0ed0*/  IADD3.X R5, RZ, c[0x0][0x36c], RZ, P0, !PT ;  /* 0x0000db00ff057a10 */ /* 0x000fca00007fe4ff */
[----:B------:R-:W2:Y:S01]  /*0ee0*/  LDG.E R4, [R4.64] ;  /* 0x0000000404047981 */ /* 0x000ea2000c1e1900 */
[----:B------:R-:W-:Y:S01]  /*0ef0*/  MOV R6, 0x42fc0000 ;  /* 0x42fc000000067802 */ /* 0x000fe20000000f00 */
[----:B--2---:R-:W-:-:S06]  /*0f00*/  FMUL.FTZ R3, |R4|, 1.4426950216293334961 ;  /* 0x3fb8aa3b04037820 */ /* 0x004fcc0000410200 */
        /* <DEDUP_REMOVED lines=9> */
[----:B------:R-:W-:Y:S02]  /*0fa0*/  FMUL.FTZ R6, R6, 1.4426950216293334961 ;  /* 0x3fb8aa3b06067820 */ /* 0x000fe40000410000 */
[----:B------:R-:W-:-:S04]  /*0fb0*/  IMAD.SHL.U32 R7, R7, 0x800000, RZ ;  /* 0x0080000007077824 */ /* 0x000fc800078e00ff */
[----:B------:R-:W0:Y:S02]  /*0fc0*/  MUFU.EX2 R6, R6 ;  /* 0x0000000600067308 */ /* 0x000e240000000800 */
[----:B0-----:R-:W-:Y:S01]  /*0fd0*/  FMUL.FTZ R4, R7, R6 ;  /* 0x0000000607047220 */ /* 0x001fe20000410000 */
[----:B------:R-:W-:-:S05]  /*0fe0*/  IADD3 R7, R0, 0x80, RZ ;  /* 0x0000008000077810 */ /* 0x000fca0007ffe0ff */
[----:B------:R-:W0:Y:S02]  /*0ff0*/  MUFU.RCP R5, R4 ;  /* 0x0000000400057308 */ /* 0x000e240000001000 */
[----:B0-----:R-:W-:-:S04]  /*1000*/  FMUL.FTZ R5, R5, 0.125 ;  /* 0x3e00000005057820 */ /* 0x001fc80000410000 */
[----:B------:R-:W-:-:S05]  /*1010*/  FFMA.FTZ R5, R4, 2, R5 ;  /* 0x4000000004057823 */ /* 0x000fca0000010005 */
[----:B------:R0:W-:Y:S02]  /*1020*/  STG.E [R2.64], R5 ;  /* 0x0000000502007986 */ /* 0x0001e4000c101904 */
.L_x_1740:
[----:B------:R-:W-:Y:S05]  /*1030*/  BSYNC B0 ;  /* 0x0000000000007941 */ /* 0x000fea0003800000 */
.L_x_1739:
[----:B------:R-:W-:-:S13]  /*1040*/  ISETP.GE.AND P0, PT, R7, c[0x0][0x160], PT ;  /* 0x0000580007007a0c */ /* 0x000fda0003f06270 */
[----:B------:R-:W-:Y:S05]  /*1050*/  @P0 EXIT ;  /* 0x000000000000094d */ /* 0x000fea0003800000 */
[----:B------:R-:W-:Y:S01]  /*1060*/  ISETP.NE.AND P0, PT, RZ, c[0x0][0x168], PT ;  /* 0x00005a00ff007a0c */ /* 0x000fe20003f05270 */
[----:B0-----:R-:W-:Y:S01]  /*1070*/  HFMA2.MMA R2, -RZ, RZ, 0, 0 ;  /* 0x00000000ff027435 */ /* 0x001fe200000001ff */
[----:B------:R-:W-:-:S11]  /*1080*/  MOV R0, RZ ;  /* 0x000000ff00007202 */ /* 0x000fd60000000f00 */
[----:B------:R-:W-:Y:S05]  /*1090*/  @!P0 BRA `(.L_x_1742) ;  /* 0x00000e0000008947 */ /* 0x000fea0003800000 */
[----:B------:R-:W-:Y:S02]  /*10a0*/  MOV R2, RZ ;  /* 0x000000ff00027202 */ /* 0x000fe40000000f00 */
[----:B------:R-:W-:-:S05]  /*10b0*/  MOV R3, R7 ;  /* 0x0000000700037202 */ /* 0x000fca0000000f00 */
[----:B------:R-:W-:Y:S01]  /*10c0*/  IMAD.HI.U32 R4, R7, c[0x0][0x170], R2 ;  /* 0x00005c0007047a27 */ /* 0x000fe200078e0002 */
[----:B------:R-:W-:-:S04]  /*10d0*/  MOV R3, c[0x0][0x168] ;  /* 0x00005a0000037a02 */ /* 0x000fc80000000f00 */
[----:B------:R-:W-:Y:S02]  /*10e0*/  ISETP.NE.AND P0, PT, R3, 0x1, PT ;  /* 0x000000010300780c */ /* 0x000fe40003f05270 */
        /* <DEDUP_REMOVED lines=219> */
.L_x_1742:
        /* <DEDUP_REMOVED lines=8> */
[----:B------:R-:W-:-:S05]  /*1f20*/  FSEL R5, R5, R4, P0 ;  /* 0x0000000405057208 */ /* 0x000fca0000000000 */
[----:B------:R-:W-:Y:S01]  /*1f30*/  FFMA.FTZ R6, R5, -0.69314718246459960938, |R2| ;  /* 0xbf31721805067823 */ /* 0x000fe20000010402 */
[----:B------:R-:W-:-:S03]  /*1f40*/  IADD3 R2, P0, R0, c[0x0][0x360], RZ ;  /* 0x0000d80000027a10 */ /* 0x000fc60007f1e0ff */
[C---:B------:R-:W-:Y:S02]  /*1f50*/  FFMA.FTZ R6, R5.reuse, 1.9046542121259335545e-09, R6 ;  /* 0x3102e30805067823 */ /* 0x040fe40000010006 */
[----:B------:R-:W-:Y:S02]  /*1f60*/  FADD.FTZ R5, R5, 12583037 ;  /* 0x4b40007d05057421 */ /* 0x000fe40000010000 */
[----:B------:R-:W-:-:S03]  /*1f70*/  FMUL.FTZ R6, R6, 1.4426950216293334961 ;  /* 0x3fb8aa3b06067820 */ /* 0x000fc60000410000 */
[----:B------:R-:W-:-:S03]  /*1f80*/  SHF.L.U32 R5, R5, 0x17, RZ ;  /* 0x0000001705057819 */ /* 0x000fc600000006ff */
[----:B------:R-:W0:Y:S02]  /*1f90*/  MUFU.EX2 R6, R6 ;  /* 0x0000000600067308 */ /* 0x000e240000000800 */
[----:B0-----:R-:W-:-:S06]  /*1fa0*/  FMUL.FTZ R5, R5, R6 ;  /* 0x0000000605057220 */ /* 0x001fcc0000410000 */
[----:B------:R-:W0:Y:S02]  /*1fb0*/  MUFU.RCP R3, R5 ;  /* 0x0000000500037308 */ /* 0x000e240000001000 */
[----:B0-----:R-:W-:Y:S01]  /*1fc0*/  FMUL.FTZ R0, R3, 0.125 ;  /* 0x3e00000003007820 */ /* 0x001fe20000410000 */
[----:B------:R-:W-:-:S03]  /*1fd0*/  IADD3.X R3, RZ, c[0x0][0x364], RZ, P0, !PT ;  /* 0x0000d900ff037a10 */ /* 0x000fc600007fe4ff */
[----:B------:R-:W-:-:S05]  /*1fe0*/  FFMA.FTZ R7, R5, 2, R0 ;  /* 0x4000000005077823 */ /* 0x000fca0000010000 */
[----:B------:R-:W-:Y:S01]  /*1ff0*/  STG.E [R2.64], R7 ;  /* 0x0000000702007986 */ /* 0x000fe2000c101904 */
[----:B------:R-:W-:Y:S05]  /*2000*/  EXIT ;  /* 0x000000000000794d */ /* 0x000fea0003800000 */
.L_x_1743:
        /* <DEDUP_REMOVED lines=15> */
.L_x_2527:


//--------------------- .text._ZN2at6native27unrolled_elementwise_kernelIZZZNS0_16cosh_kernel_cudaERNS_18TensorIteratorBaseEENKUlvE0_clEvENKUlvE0_clEvEUlfE_St5arrayIPcLm2EELi4E23TrivialOffsetCalculatorILi1EjESB_NS0_6memory15LoadWithoutCastENSC_16StoreWithoutCastEEEviT_T0_T2_T3_T4_T5_ --------------------------
	.section	.text._ZN2at6native27unrolled_elementwise_kernelIZZZNS0_16cosh_kernel_cudaERNS_18TensorIteratorBaseEENKUlvE0_clEvENKUlvE0_clEvEUlfE_St5arrayIPcLm2EELi4E23TrivialOffsetCalculatorILi1EjESB_NS0_6memory15LoadWithoutCastENSC_16StoreWithoutCastEEEviT_T0_T2_T3_T4_T5_,"ax",@progbits
	.sectioninfo	@"SHI_REGISTERS=24"
	.align	128
        .global         _ZN2at6native27unrolled_elementwise_kernelIZZZNS0_16cosh_kernel_cudaERNS_18TensorIteratorBaseEENKUlvE0_clEvENKUlvE0_clEvEUlfE_St5arrayIPcLm2EELi4E23TrivialOffsetCalculatorILi1EjESB_NS0_6memory15LoadWithoutCastENSC_16StoreWithoutCastEEEviT_T0_T2_T3_T4_T5_
        .type           _ZN2at6native27unrolled_elementwise_kernelIZZZNS0_16cosh_kernel_cudaERNS_18TensorIteratorBaseEENKUlvE0_clEvENKUlvE0_clEvEUlfE_St5arrayIPcLm2EELi4E23TrivialOffsetCalculatorILi1EjESB_NS0_6memory15LoadWithoutCastENSC_16StoreWithoutCastEEEviT_T0_T2_T3_T4_T5_,@function
        .size           _ZN2at6native27unrolled_elementwise_kernelIZZZNS0_16cosh_kernel_cudaERNS_18TensorIteratorBaseEENKUlvE0_clEvENKUlvE0_clEvEUlfE_St5arrayIPcLm2EELi4E23TrivialOffsetCalculatorILi1EjESB_NS0_6memory15LoadWithoutCastENSC_16StoreWithoutCastEEEviT_T0_T2_T3_T4_T5_,(.L_x_2528 - _ZN2at6native27unrolled_elementwise_kernelIZZZNS0_16cosh_kernel_cudaERNS_18TensorIteratorBaseEENKUlvE0_clEvENKUlvE0_clEvEUlfE_St5arrayIPcLm2EELi4E23TrivialOffsetCalculatorILi1EjESB_NS0_6memory15LoadWithoutCastENSC_16StoreWithoutCastEEEviT_T0_T2_T3_T4_T5_)
        .other          _ZN2at6native27unrolled_elementwise_kernelIZZZNS0_16cosh_kernel_cudaERNS_18TensorIteratorBaseEENKUlvE0_clEvENKUlvE0_clEvEUlfE_St5arrayIPcLm2EELi4E23TrivialOffsetCalculatorILi1EjESB_NS0_6memory15LoadWithoutCastENSC_16StoreWithoutCastEEEviT_T0_T2_T3_T4_T5_,@"STO_CUDA_ENTRY STV_DEFAULT"
_ZN2at6native27unrolled_elementwise_kernelIZZZNS0_16cosh_kernel_cudaERNS_18TensorIteratorBaseEENKUlvE0_clEvENKUlvE0_clEvEUlfE_St5arrayIPcLm2EELi4E23TrivialOffsetCalculatorILi1EjESB_NS0_6memory15LoadWithoutCastENSC_16StoreWithoutCastEEEviT_T0_T2_T3_T4_T5_:
.text._ZN2at6native27unrolled_elementwise_kernelIZZZNS0_16cosh_kernel_cudaERNS_18TensorIteratorBaseEENKUlvE0_clEvENKUlvE0_clEvEUlfE_St5arrayIPcLm2EELi4E23TrivialOffsetCalculatorILi1EjESB_NS0_6memory15LoadWithoutCastENSC_16StoreWithoutCastEEEviT_T0_T2_T3_T4_T5_:
[----:B------:R-:W-:Y:S02]  /*0000*/  MOV R1, c[0x0][0x28] ;  /* 0x00000a0000017a02 */ /* 0x000fe40000000f00 */
[----:B------:R-:W0:Y:S01]  /*0010*/  S2R R0, SR_CTAID.X ;  /* 0x0000000000007919 */ /* 0x000e220000002500 */
[----:B------:R-:W-:Y:S01]  /*0020*/  MOV R3, 0xfffffe00 ;  /* 0xfffffe0000037802 */ /* 0x000fe20000000f00 */
[----:B------:R-:W-:Y:S01]  /*0030*/  CS2R R6, SRZ ;  /* 0x0000000000067805 */ /* 0x000fe2000001ff00 */
[----:B------:R-:W-:Y:S01]  /*0040*/  ULDC.64 UR4, c[0x0][0x118] ;  /* 0x0000460000047ab9 */ /* 0x000fe20000000a00 */
[----:B------:R-:W1:Y:S01]  /*0050*/  S2R R5, SR_TID.X ;  /* 0x0000000000057919 */ /* 0x000e620000002100 */
[----:B------:R-:W-:Y:S01]  /*0060*/  CS2R R8, SRZ ;  /* 0x0000000000087805 */ /* 0x000fe2000001ff00 */
[----:B0-----:R-:W-:Y:S02]  /*0070*/  IMAD R2, R0, R3, c[0x0][0x160] ;  /* 0x0000580000027624 */ /* 0x001fe400078e0203 */
[----:B-1----:R-:W-:-:S03]  /*0080*/  IMAD.MOV.U32 R3, RZ, RZ, R5 ;  /* 0x000000ffff037224 */ /* 0x002fc600078e0005 */
[----:B------:R-:W-:-:S13]  /*0090*/  ISETP.GE.AND P0, PT, R5, R2, PT ;  /* 0x000000020500720c */ /* 0x000fda0003f06270 */
[----:B------:R-:W-:-:S04]  /*00a0*/  @!P0 IADD3 R5, R3, 0x80, RZ ;  /* 0x0000008003058810 */ /* 0x000fc80007ffe0ff */
[----:B------:R-:W-:-:S13]  /*00b0*/  ISETP.GE.AND P1, PT, R5, R2, PT ;  /* 0x000000020500720c */ /* 0x000fda0003f26270 */
[C---:B------:R-:W-:Y:S01]  /*00c0*/  @!P1 LEA R10, R0.reuse, R5, 0x9 ;  /* 0x00000005000a9211 */ /* 0x040fe200078e48ff */
[----:B------:R-:W-:Y:S01]  /*00d0*/  @!P1 IMAD.MOV.U32 R11, RZ, RZ, 0x4 ;  /* 0x00000004ff0b9424 */ /* 0x000fe200078e00ff */
[----:B------:R-:W-:Y:S02]  /*00e0*/  @!P1 IADD3 R5, R5, 0x80, RZ ;  /* 0x0000008005059810 */ /* 0x000fe40007ffe0ff */
[----:B------:R-:W-:Y:S01]  /*00f0*/  @!P0 LEA R4, R0, R3, 0x9 ;  /* 0x0000000300048211 */ /* 0x000fe200078e48ff */
[----:B------:R-:W-:Y:S01]  /*0100*/  @!P1 IMAD.WIDE.U32 R10, R10, R11, c[0x0][0x170] ;  /* 0x00005c000a0a9625 */ /* 0x000fe200078e000b */
[----:B------:R-:W-:Y:S02]  /*0110*/  ISETP.GE.AND P3, PT, R5, R2, PT ;  /* 0x000000020500720c */ /* 0x000fe40003f66270 */
[----:B------:R-:W-:Y:S02]  /*0120*/  IADD3 R21, R3, 0x80, RZ ;  /* 0x0000008003157810 */ /* 0x000fe40007ffe0ff */
[----:B------:R0:W5:Y:S09]  /*0130*/  @!P1 LDG.E R7, [R10.64] ;  /* 0x000000040a079981 */ /* 0x000172000c1e1900 */
[----:B------:R-:W-:-:S02]  /*0140*/  @!P3 LEA R14, R0, R5, 0x9 ;  /* 0x00000005000eb211 */ /* 0x000fc400078e48ff */
[----:B------:R-:W-:Y:S02]  /*0150*/  @!P3 IADD3 R5, R5, 0x80, RZ ;  /* 0x000000800505b810 */ /* 0x000fe40007ffe0ff */
[----:B------:R-:W-:Y:S02]  /*0160*/  @!P3 MOV R15, 0x4 ;  /* 0x00000004000fb802 */ /* 0x000fe40000000f00 */
[----:B------:R-:W-:Y:S01]  /*0170*/  ISETP.GE.AND P2, PT, R5, R2, PT ;  /* 0x000000020500720c */ /* 0x000fe20003f46270 */
[----:B0-----:R-:W-:Y:S01]  /*0180*/  @!P0 IMAD R10, R0, 0x200, R3 ;  /* 0x00000200000a8824 */ /* 0x001fe200078e0203 */
[C---:B------:R-:W-:Y:S01]  /*0190*/  IADD3 R17, R3.reuse, 0x100, RZ ;  /* 0x0000010003117810 */ /* 0x040fe20007ffe0ff */
[----:B------:R-:W-:Y:S01]  /*01a0*/  @!P3 IMAD.WIDE.U32 R14, R14, R15, c[0x0][0x170] ;  /* 0x00005c000e0eb625 */ /* 0x000fe200078e000f */
[----:B------:R-:W-:Y:S02]  /*01b0*/  IADD3 R19, R3, 0x180, RZ ;  /* 0x0000018003137810 */ /* 0x000fe40007ffe0ff */
[----:B------:R-:W-:-:S07]  /*01c0*/  @!P0 MOV R11, 0x4 ;  /* 0x00000004000b8802 */ /* 0x000fce0000000f00 */
[----:B------:R-:W-:Y:S01]  /*01d0*/  @!P2 LEA R12, R0, R5, 0x9 ;  /* 0x00000005000ca211 */ /* 0x000fe200078e48ff */
[----:B------:R-:W-:Y:S01]  /*01e0*/  @!P2 IMAD.MOV.U32 R13, RZ, RZ, 0x4 ;  /* 0x00000004ff0da424 */ /* 0x000fe200078e00ff */
[----:B------:R-:W-:Y:S01]  /*01f0*/  @!P0 MOV R5, 0x4 ;  /* 0x0000000400058802 */ /* 0x000fe20000000f00 */
[----:B------:R-:W-:Y:S01]  /*0200*/  BSSY B0, `(.L_x_1744) ;  /* 0x000001d000007945 */ /* 0x000fe20003800000 */
[----:B------:R0:W5:Y:S01]  /*0210*/  @!P3 LDG.E R8, [R14.64] ;  /* 0x000000040e08b981 */ /* 0x000162000c1e1900 */
[----:B------:R-:W-:Y:S01]  /*0220*/  @!P2 IMAD.WIDE.U32 R12, R12, R13, c[0x0][0x170] ;  /* 0x00005c000c0ca625 */ /* 0x000fe200078e000d */
[----:B------:R-:W-:-:S03]  /*0230*/  @!P0 MOV R3, R21 ;  /* 0x0000001500038202 */ /* 0x000fc60000000f00 */
[----:B------:R-:W-:Y:S01]  /*0240*/  @!P0 IMAD.WIDE.U32 R4, R4, R5, c[0x0][0x170] ;  /* 0x00005c0004048625 */ /* 0x000fe200078e0005 */
[----:B------:R0:W5:Y:S01]  /*0250*/  @!P2 LDG.E R6, [R12.64] ;  /* 0x000000040c06a981 */ /* 0x000162000c1e1900 */
[-C--:B------:R-:W-:Y:S02]  /*0260*/  ISETP.GE.AND P5, PT, R21, R2.reuse, PT ;  /* 0x000000021500720c */ /* 0x080fe40003fa6270 */
[-C--:B------:R-:W-:Y:S01]  /*0270*/  ISETP.GE.AND P3, PT, R17, R2.reuse, PT ;  /* 0x000000021100720c */ /* 0x080fe20003f66270 */
[----:B------:R1:W5:Y:S01]  /*0280*/  @!P0 LDG.E R9, [R4.64] ;  /* 0x0000000404098981 */ /* 0x000362000c1e1900 */
[-C--:B------:R-:W-:Y:S02]  /*0290*/  ISETP.GE.AND P1, PT, R19, R2.reuse, PT ;  /* 0x000000021300720c */ /* 0x080fe40003f26270 */
[----:B------:R-:W-:Y:S01]  /*02a0*/  ISETP.GE.AND P2, PT, R3, R2, PT ;  /* 0x000000020300720c */ /* 0x000fe20003f46270 */
[----:B-1----:R-:W-:Y:S01]  /*02b0*/  @!P0 IMAD.WIDE.U32 R4, R10, R11, c[0x0][0x168] ;  /* 0x00005a000a048625 */ /* 0x002fe200078e000b */
[----:B------:R-:W-:Y:S06]  /*02c0*/  @P0 BRA `(.L_x_1745) ;  /* 0x0000010000000947 */ /* 0x000fec0003800000 */
[----:B0----5:R-:W-:Y:S02]  /*02d0*/  FMUL.FTZ R10, |R9|, 1.4426950216293334961 ;  /* 0x3fb8aa3b090a7820 */ /* 0x021fe40000410200 */
        /* <DEDUP_REMOVED lines=14> */
[----:B------:R-:W-:Y:S02]  /*03c0*/  FFMA.FTZ R9, R12, 2, R9 ;  /* 0x400000000c097823 */ /* 0x000fe40000010009 */
.L_x_1745:
[----:B0-----:R-:W-:Y:S05]  /*03d0*/  BSYNC B0 ;  /* 0x0000000000007941 */ /* 0x001fea0003800000 */
.L_x_1744:
[----:B------:R-:W-:Y:S01]  /*03e0*/  BSSY B0, `(.L_x_1746) ;  /* 0x0000012000007945 */ /* 0x000fe20003800000 */
[----:B------:R-:W-:Y:S05]  /*03f0*/  @P5 BRA `(.L_x_1747) ;  /* 0x0000010000005947 */ /* 0x000fea0003800000 */
[----:B-----5:R-:W-:Y:S01]  /*0400*/  FMUL.FTZ R10, |R7|, 1.4426950216293334961 ;  /* 0x3fb8aa3b070a7820 */ /* 0x020fe20000410200 */
[----:B------:R-:W-:-:S05]  /*0410*/  HFMA2.MMA R11, -RZ, RZ, 3.4921875, 0 ;  /* 0x42fc0000ff0b7435 */ /* 0x000fca00000001ff */
[----:B------:R-:W0:Y:S02]  /*0420*/  FRND.TRUNC R10, R10 ;  /* 0x0000000a000a7307 */ /* 0x000e24000020d000 */
[----:B0-----:R-:W-:-:S03]  /*0430*/  FSETP.GT.FTZ.AND P4, PT, |R10|, 126, PT ;  /* 0x42fc00000a00780b */ /* 0x001fc60003f94200 */
        /* <DEDUP_REMOVED lines=12> */
.L_x_1747:
[----:B------:R-:W-:Y:S05]  /*0500*/  BSYNC B0 ;  /* 0x0000000000007941 */ /* 0x000fea0003800000 */
.L_x_1746:
[----:B------:R-:W-:Y:S01]  /*0510*/  BSSY B0, `(.L_x_1748) ;  /* 0x0000012000007945 */ /* 0x000fe20003800000 */
[----:B------:R-:W-:Y:S05]  /*0520*/  @P3 BRA `(.L_x_1749) ;  /* 0x0000010000003947 */ /* 0x000fea0003800000 */
[----:B-----5:R-:W-:Y:S01]  /*0530*/  FMUL.FTZ R10, |R8|, 1.4426950216293334961 ;  /* 0x3fb8aa3b080a7820 */ /* 0x020fe20000410200 */
[----:B------:R-:W-:-:S05]  /*0540*/  MOV R11, 0x42fc0000 ;  /* 0x42fc0000000b7802 */ /* 0x000fca0000000f00 */
        /* <DEDUP_REMOVED lines=14> */
.L_x_1749:
[----:B------:R-:W-:Y:S05]  /*0630*/  BSYNC B0 ;  /* 0x0000000000007941 */ /* 0x000fea0003800000 */
.L_x_1748:
[----:B------:R-:W-:Y:S01]  /*0640*/  BSSY B0, `(.L_x_1750) ;  /* 0x0000012000007945 */ /* 0x000fe20003800000 */
[----:B------:R-:W-:Y:S05]  /*0650*/  @P1 BRA `(.L_x_1751) ;  /* 0x0000010000001947 */ /* 0x000fea0003800000 */
[----:B-----5:R-:W-:Y:S02]  /*0660*/  FMUL.FTZ R10, |R6|, 1.4426950216293334961 ;  /* 0x3fb8aa3b060a7820 */ /* 0x020fe40000410200 */
        /* <DEDUP_REMOVED lines=15> */
.L_x_1751:
[----:B------:R-:W-:Y:S05]  /*0760*/  BSYNC B0 ;  /* 0x0000000000007941 */ /* 0x000fea0003800000 */
.L_x_1750:
[----:B-----5:R0:W-:Y:S01]  /*0770*/  @!P0 STG.E [R4.64], R9 ;  /* 0x0000000904008986 */ /* 0x0201e2000c101904 */
[----:B------:R-:W-:Y:S01]  /*0780*/  BSSY B0, `(.L_x_1752) ;  /* 0x000000c000007945 */ /* 0x000fe20003800000 */
[----:B------:R-:W-:Y:S05]  /*0790*/  @P2 BRA `(.L_x_1753) ;  /* 0x000000a000002947 */ /* 0x000fea0003800000 */
[----:B0-----:R-:W-:Y:S01]  /*07a0*/  LEA R4, R0, R3, 0x9 ;  /* 0x0000000300047211 */ /* 0x001fe200078e48ff */
[----:B------:R-:W-:Y:S01]  /*07b0*/  IMAD.MOV.U32 R11, RZ, RZ, 0x4 ;  /* 0x00000004ff0b7424 */ /* 0x000fe200078e00ff */
[----:B------:R-:W-:-:S03]  /*07c0*/  IADD3 R3, R3, 0x80, RZ ;  /* 0x0000008003037810 */ /* 0x000fc60007ffe0ff */
[----:B------:R-:W-:Y:S01]  /*07d0*/  IMAD.WIDE.U32 R4, R4, R11, c[0x0][0x168] ;  /* 0x00005a0004047625 */ /* 0x000fe200078e000b */
[----:B------:R-:W-:-:S04]  /*07e0*/  ISETP.GE.AND P0, PT, R3, R2, PT ;  /* 0x000000020300720c */ /* 0x000fc80003f06270 */
[----:B------:R0:W-:Y:S09]  /*07f0*/  STG.E [R4.64], R7 ;  /* 0x0000000704007986 */ /* 0x0001f2000c101904 */
[----:B------:R-:W-:Y:S02]  /*0800*/  @!P0 LEA R10, R0, R3, 0x9 ;  /* 0x00000003000a8211 */ /* 0x000fe400078e48ff */
[----:B------:R-:W-:-:S03]  /*0810*/  @!P0 IADD3 R3, R3, 0x80, RZ ;  /* 0x0000008003038810 */ /* 0x000fc60007ffe0ff */
[----:B------:R-:W-:-:S05]  /*0820*/  @!P0 IMAD.WIDE.U32 R10, R10, R11, c[0x0][0x168] ;  /* 0x00005a000a0a8625 */ /* 0x000fca00078e000b */
[----:B------:R0:W-:Y:S02]  /*0830*/  @!P0 STG.E [R10.64], R8 ;  /* 0x000000080a008986 */ /* 0x0001e4000c101904 */
.L_x_1753:
[----:B------:R-:W-:Y:S05]  /*0840*/  BSYNC B0 ;  /* 0x0000000000007941 */ /* 0x000fea0003800000 */
.L_x_1752:
[----:B------:R-:W-:-:S13]  /*0850*/  ISETP.GE.AND P0, PT, R3, R2, PT ;  /* 0x000000020300720c */ /* 0x000fda0003f06270 */
[----:B------:R-:W-:Y:S05]  /*0860*/  @P0 EXIT ;  /* 0x000000000000094d */ /* 0x000fea0003800000 */
[----:B------:R-:W-:Y:S01]  /*0870*/  HFMA2.MMA R2, -RZ, RZ, 0, 2.384185791015625e-07 ;  /* 0x00000004ff027435 */ /* 0x000fe200000001ff */
[----:B------:R-:W-:-:S09]  /*0880*/  LEA R3, R0, R3, 0x9 ;  /* 0x0000000300037211 */ /* 0x000fd200078e48ff */
[----:B------:R-:W-:-:S05]  /*0890*/  IMAD.WIDE.U32 R2, R3, R2, c[0x0][0x168] ;  /* 0x00005a0003027625 */ /* 0x000fca00078e0002 */
[----:B------:R-:W-:Y:S01]  /*08a0*/  STG.E [R2.64], R13 ;  /* 0x0000000d02007986 */ /* 0x000fe2000c101904 */
[----:B------:R-:W-:Y:S05]  /*08b0*/  EXIT ;  /* 0x000000000000794d */ /* 0x000fea0003800000 */
.L_x_1754:
        /* <DEDUP_REMOVED lines=12> */
.L_x_2528:


//--------------------- .text._ZN2at6native29vectorized_elementwise_kernelILi2EZZZNS0_16cosh_kernel_cudaERNS_18TensorIteratorBaseEENKUlvE0_clEvENKUlvE0_clEvEUlfE_St5arrayIPcLm2EEEEviT0_T1_ --------------------------
	.section	.text._ZN2at6native29vectorized_elementwise_kernelILi2EZZZNS0_16cosh_kernel_cudaERNS_18TensorIteratorBaseEENKUlvE0_clEvENKUlvE0_clEvEUlfE_St5arrayIPcLm2EEEEviT0_T1_,"ax",@progbits
	.sectioninfo	@"SHI_REGISTERS=28"
	.align	128
        .global         _ZN2at6native29vectorized_elementwise_kernelILi2EZZZNS0_16cosh_kernel_cudaERNS_18TensorIteratorBaseEENKUlvE0_clEvENKUlvE0_clEvEUlfE_St5arrayIPcLm2EEEEviT0_T1_
        .type           _ZN2at6native29vectorized_elementwise_kernelILi2EZZZNS0_16cosh_kernel_cudaERNS_18TensorIteratorBaseEENKUlvE0_clEvENKUlvE0_clEvEUlfE_St5arrayIPcLm2EEEEviT0_T1_,@function
        .size           _ZN2at6native29vectorized_elementwise_kernelILi2EZZZNS0_16cosh_kernel_cudaERNS_18TensorIteratorBaseEENKUlvE0_clEvENKUlvE0_clEvEUlfE_St5arrayIPcLm2EEEEviT0_T1_,(.L_x_2529 - _ZN2at6native29vectorized_elementwise_kernelILi2EZZZNS0_16cosh_kernel_cudaERNS_18TensorIteratorBaseEENKUlvE0_clEvENKUlvE0_clEvEUlfE_St5arrayIPcLm2EEEEviT0_T1_)
        .other          _ZN2at6native29vectorized_elementwise_kernelILi2EZZZNS0_16cosh_kernel_cudaERNS_18TensorIteratorBaseEENKUlvE0_clEvENKUlvE0_clEvEUlfE_St5arrayIPcLm2EEEEviT0_T1_,@"STO_CUDA_ENTRY STV_DEFAULT"
_ZN2at6native29vectorized_elementwise_kernelILi2EZZZNS0_16cosh_kernel_cudaERNS_18TensorIteratorBaseEENKUlvE0_clEvENKUlvE0_clEvEUlfE_St5arrayIPcLm2EEEEviT0_T1_:
.text._ZN2at6native29vectorized_elementwise_kernelILi2EZZZNS0_16cosh_kernel_cudaERNS_18TensorIteratorBaseEENKUlvE0_clEvENKUlvE0_clEvEUlfE_St5arrayIPcLm2EEEEviT0_T1_:
        /* <DEDUP_REMOVED lines=8> */
[----:B------:R-:W-:-:S10]  /*0080*/  HFMA2.MMA R7, -RZ, RZ, 0, 2.384185791015625e-07 ;  /* 0x00000004ff077435 */ /* 0x000fd400000001ff */
[----:B------:R-:W-:-:S06]  /*0090*/  IMAD.WIDE R2, R0, R7, c[0x0][0x170] ;  /* 0x00005c0000027625 */ /* 0x000fcc00078e0207 */
[----:B0-----:R-:W-:-:S05]  /*00a0*/  IMAD.WIDE.U32 R16, R6, 0x8, R2 ;  /* 0x0000000806107825 */ /* 0x001fca00078e0002 */
[----:B------:R0:W2:Y:S04]  /*00b0*/  LDG.E.64 R10, [R16.64] ;  /* 0x00000004100a7981 */ /* 0x0000a8000c1e1b00 */
[----:B------:R0:W3:Y:S04]  /*00c0*/  LDG.E.64 R8, [R16.64+0x400] ;  /* 0x0004000410087981 */ /* 0x0000e8000c1e1b00 */
[----:B------:R0:W4:Y:S04]  /*00d0*/  LDG.E.64 R4, [R16.64+0x800] ;  /* 0x0008000410047981 */ /* 0x000128000c1e1b00 */
[----:B------:R0:W5:Y:S02]  /*00e0*/  LDG.E.64 R2, [R16.64+0xc00] ;  /* 0x000c000410027981 */ /* 0x000164000c1e1b00 */
[----:B0-----:R-:W-:Y:S01]  /*00f0*/  MOV R16, 0x42fc0000 ;  /* 0x42fc000000107802 */ /* 0x001fe20000000f00 */
[----:B--2---:R-:W-:-:S02]  /*0100*/  FMUL.FTZ R12, |R10|, 1.4426950216293334961 ;  /* 0x3fb8aa3b0a0c7820 */ /* 0x004fc40000410200 */
[----:B------:R-:W-:Y:S02]  /*0110*/  FMUL.FTZ R14, |R11|, 1.4426950216293334961 ;  /* 0x3fb8aa3b0b0e7820 */ /* 0x000fe40000410200 */
[----:B------:R-:W0:Y:S01]  /*0120*/  FRND.TRUNC R19, R12 ;  /* 0x0000000c00137307 */ /* 0x000e22000020d000 */
[----:B---3--:R-:W-:Y:S02]  /*0130*/  FMUL.FTZ R15, |R8|, 1.4426950216293334961 ;  /* 0x3fb8aa3b080f7820 */ /* 0x008fe40000410200 */
[----:B------:R-:W-:Y:S02]  /*0140*/  FMUL.FTZ R25, |R9|, 1.4426950216293334961 ;  /* 0x3fb8aa3b09197820 */ /* 0x000fe40000410200 */
[----:B----4-:R-:W-:Y:S02]  /*0150*/  FMUL.FTZ R13, |R4|, 1.4426950216293334961 ;  /* 0x3fb8aa3b040d7820 */ /* 0x010fe40000410200 */
[----:B------:R-:W-:Y:S01]  /*0160*/  FMUL.FTZ R17, |R5|, 1.4426950216293334961 ;  /* 0x3fb8aa3b05117820 */ /* 0x000fe20000410200 */
[----:B------:R-:W1:Y:S01]  /*0170*/  FRND.TRUNC R21, R14 ;  /* 0x0000000e00157307 */ /* 0x000e62000020d000 */
[----:B-----5:R-:W-:-:S07]  /*0180*/  FMUL.FTZ R23, |R2|, 1.4426950216293334961 ;  /* 0x3fb8aa3b02177820 */ /* 0x020fce0000410200 */
        /* <DEDUP_REMOVED lines=11> */
[----:B------:R-:W-:Y:S01]  /*0240*/  FMUL.FTZ R21, |R3|, 1.4426950216293334961 ;  /* 0x3fb8aa3b03157820 */ /* 0x000fe20000410200 */
[----:B------:R-:W-:Y:S01]  /*0250*/  LOP3.LUT R10, R16, 0x80000000, R15, 0xb8, !PT ;  /* 0x80000000100a7812 */ /* 0x000fe200078eb80f */
[----:B------:R-:W-:Y:S02]  /*0260*/  FFMA.FTZ R11, R14, -0.69314718246459960938, |R11| ;  /* 0xbf3172180e0b7823 */ /* 0x000fe4000001040b */
[----:B------:R-:W-:Y:S01]  /*0270*/  FFMA.FTZ R19, R18, 1.9046542121259335545e-09, R19 ;  /* 0x3102e30812137823 */ /* 0x000fe20000010013 */
[----:B------:R-:W-:Y:S01]  /*0280*/  FSEL R15, R10, R15, P0 ;  /* 0x0000000f0a0f7208 */ /* 0x000fe20000000000 */
[----:B------:R-:W2:Y:S01]  /*0290*/  FRND.TRUNC R17, R17 ;  /* 0x0000001100117307 */ /* 0x000ea2000020d000 */
[----:B0-----:R-:W-:Y:S01]  /*02a0*/  FSETP.GT.FTZ.AND P1, PT, |R25|, 126, PT ;  /* 0x42fc00001900780b */ /* 0x001fe20003f34200 */
[----:B------:R-:W-:Y:S01]  /*02b0*/  FFMA.FTZ R11, R14, 1.9046542121259335545e-09, R11 ;  /* 0x3102e3080e0b7823 */ /* 0x000fe2000001000b */
[----:B------:R-:W-:Y:S01]  /*02c0*/  LOP3.LUT R12, R16, 0x80000000, R25, 0xb8, !PT ;  /* 0x80000000100c7812 */ /* 0x000fe200078eb819 */
[----:B------:R-:W-:-:S02]  /*02d0*/  FFMA.FTZ R8, R15, -0.69314718246459960938, |R8| ;  /* 0xbf3172180f087823 */ /* 0x000fc40000010408 */
[----:B------:R-:W-:Y:S01]  /*02e0*/  FMUL.FTZ R20, R11, 1.4426950216293334961 ;  /* 0x3fb8aa3b0b147820 */ /* 0x000fe20000410000 */
[----:B------:R-:W-:Y:S01]  /*02f0*/  FSEL R10, R12, R25, P1 ;  /* 0x000000190c0a7208 */ /* 0x000fe20000800000 */
[----:B------:R-:W0:Y:S01]  /*0300*/  FRND.TRUNC R23, R23 ;  /* 0x0000001700177307 */ /* 0x000e22000020d000 */
[----:B------:R-:W-:Y:S01]  /*0310*/  FFMA.FTZ R8, R15, 1.9046542121259335545e-09, R8 ;  /* 0x3102e3080f087823 */ /* 0x000fe20000010008 */
[----:B-1----:R-:W-:Y:S01]  /*0320*/  FSETP.GT.FTZ.AND P0, PT, |R13|, 126, PT ;  /* 0x42fc00000d00780b */ /* 0x002fe20003f14200 */
[----:B------:R-:W-:Y:S01]  /*0330*/  FMUL.FTZ R19, R19, 1.4426950216293334961 ;  /* 0x3fb8aa3b13137820 */ /* 0x000fe20000410000 */
[----:B------:R-:W-:Y:S01]  /*0340*/  LOP3.LUT R12, R16, 0x80000000, R13, 0xb8, !PT ;  /* 0x80000000100c7812 */ /* 0x000fe200078eb80d */
[----:B------:R-:W-:Y:S02]  /*0350*/  FFMA.FTZ R9, R10, -0.69314718246459960938, |R9| ;  /* 0xbf3172180a097823 */ /* 0x000fe40000010409 */
[----:B------:R-:W-:Y:S01]  /*0360*/  FMUL.FTZ R22, R8, 1.4426950216293334961 ;  /* 0x3fb8aa3b08167820 */ /* 0x000fe20000410000 */
[----:B------:R-:W1:Y:S01]  /*0370*/  FRND.TRUNC R21, R21 ;  /* 0x0000001500157307 */ /* 0x000e62000020d000 */
[----:B--2---:R-:W-:Y:S01]  /*0380*/  FSETP.GT.FTZ.AND P1, PT, |R17|, 126, PT ;  /* 0x42fc00001100780b */ /* 0x004fe20003f34200 */
[----:B------:R-:W-:Y:S01]  /*0390*/  FFMA.FTZ R9, R10, 1.9046542121259335545e-09, R9 ;  /* 0x3102e3080a097823 */ /* 0x000fe20000010009 */
[----:B------:R-:W-:Y:S01]  /*03a0*/  LOP3.LUT R8, R16, 0x80000000, R17, 0xb8, !PT ;  /* 0x8000000010087812 */ /* 0x000fe200078eb811 */
[----:B------:R-:W-:Y:S01]  /*03b0*/  FADD.FTZ R18, R18, 12583037 ;  /* 0x4b40007d12127421 */ /* 0x000fe20000010000 */
[----:B------:R-:W-:Y:S01]  /*03c0*/  FSEL R11, R12, R13, P0 ;  /* 0x0000000d0c0b7208 */ /* 0x000fe20000000000 */
[----:B------:R-:W-:Y:S01]  /*03d0*/  FMUL.FTZ R12, R9, 1.4426950216293334961 ;  /* 0x3fb8aa3b090c7820 */ /* 0x000fe20000410000 */
[----:B------:R-:W-:Y:S01]  /*03e0*/  FSEL R8, R8, R17, P1 ;  /* 0x0000001108087208 */ /* 0x000fe20000800000 */
[----:B------:R-:W2:Y:S01]  /*03f0*/  MUFU.EX2 R19, R19 ;  /* 0x0000001300137308 */ /* 0x000ea20000000800 */
[----:B0-----:R-:W-:Y:S01]  /*0400*/  FSETP.GT.FTZ.AND P0, PT, |R23|, 126, PT ;  /* 0x42fc00001700780b */ /* 0x001fe20003f14200 */
[----:B------:R-:W-:Y:S01]  /*0410*/  FFMA.FTZ R4, R11, -0.69314718246459960938, |R4| ;  /* 0xbf3172180b047823 */ /* 0x000fe20000010404 */
[----:B------:R-:W-:Y:S01]  /*0420*/  LOP3.LUT R24, R16, 0x80000000, R23, 0xb8, !PT ;  /* 0x8000000010187812 */ /* 0x000fe200078eb817 */
[----:B------:R-:W-:-:S02]  /*0430*/  FFMA.FTZ R5, R8, -0.69314718246459960938, |R5| ;  /* 0xbf31721808057823 */ /* 0x000fc40000010405 */
[----:B------:R-:W-:Y:S01]  /*0440*/  FFMA.FTZ R4, R11, 1.9046542121259335545e-09, R4 ;  /* 0x3102e3080b047823 */ /* 0x000fe20000010004 */
[----:B------:R-:W-:Y:S01]  /*0450*/  FSEL R9, R24, R23, P0 ;  /* 0x0000001718097208 */ /* 0x000fe20000000000 */
[----:B------:R-:W-:Y:S01]  /*0460*/  FFMA.FTZ R5, R8, 1.9046542121259335545e-09, R5 ;  /* 0x3102e30808057823 */ /* 0x000fe20000010005 */
[----:B-1----:R-:W-:Y:S01]  /*0470*/  LOP3.LUT R16, R16, 0x80000000, R21, 0xb8, !PT ;  /* 0x8000000010107812 */ /* 0x002fe200078eb815 */
[----:B------:R-:W0:Y:S01]  /*0480*/  MUFU.EX2 R20, R20 ;  /* 0x0000001400147308 */ /* 0x000e220000000800 */
[----:B------:R-:W-:Y:S01]  /*0490*/  FSETP.GT.FTZ.AND P0, PT, |R21|, 126, PT ;  /* 0x42fc00001500780b */ /* 0x000fe20003f14200 */
[C---:B------:R-:W-:Y:S02]  /*04a0*/  FFMA.FTZ R2, R9.reuse, -0.69314718246459960938, |R2| ;  /* 0xbf31721809027823 */ /* 0x040fe40000010402 */
[----:B------:R-:W-:Y:S01]  /*04b0*/  FMUL.FTZ R17, R4, 1.4426950216293334961 ;  /* 0x3fb8aa3b04117820 */ /* 0x000fe20000410000 */
[----:B------:R-:W-:Y:S01]  /*04c0*/  FSEL R4, R16, R21, P0 ;  /* 0x0000001510047208 */ /* 0x000fe20000000000 */
[----:B------:R-:W-:-:S02]  /*04d0*/  FFMA.FTZ R2, R9, 1.9046542121259335545e-09, R2 ;  /* 0x3102e30809027823 */ /* 0x000fc40000010002 */
[----:B------:R-:W-:Y:S01]  /*04e0*/  FMUL.FTZ R16, R5, 1.4426950216293334961 ;  /* 0x3fb8aa3b05107820 */ /* 0x000fe20000410000 */
[----:B------:R-:W1:Y:S01]  /*04f0*/  MUFU.EX2 R13, R22 ;  /* 0x00000016000d7308 */ /* 0x000e620000000800 */
[----:B------:R-:W-:Y:S01]  /*0500*/  FMUL.FTZ R5, R2, 1.4426950216293334961 ;  /* 0x3fb8aa3b02057820 */ /* 0x000fe20000410000 */
[----:B------:R-:W-:Y:S01]  /*0510*/  SHF.L.U32 R2, R18, 0x17, RZ ;  /* 0x0000001712027819 */ /* 0x000fe200000006ff */
[----:B------:R-:W-:Y:S02]  /*0520*/  FADD.FTZ R14, R14, 12583037 ;  /* 0x4b40007d0e0e7421 */ /* 0x000fe40000010000 */
[----:B------:R-:W-:Y:S02]  /*0530*/  FFMA.FTZ R3, R4, -0.69314718246459960938, |R3| ;  /* 0xbf31721804037823 */ /* 0x000fe40000010403 */
[----:B--2---:R-:W-:Y:S01]  /*0540*/  FMUL.FTZ R2, R2, R19 ;  /* 0x0000001302027220 */ /* 0x004fe20000410000 */
[----:B------:R-:W-:Y:S01]  /*0550*/  SHF.L.U32 R19, R14, 0x17, RZ ;  /* 0x000000170e137819 */ /* 0x000fe200000006ff */
[----:B------:R-:W2:Y:S01]  /*0560*/  MUFU.EX2 R17, R17 ;  /* 0x0000001100117308 */ /* 0x000ea20000000800 */
[----:B------:R-:W-:-:S02]  /*0570*/  FADD.FTZ R15, R15, 12583037 ;  /* 0x4b40007d0f0f7421 */ /* 0x000fc40000010000 */
[----:B------:R-:W-:Y:S02]  /*0580*/  FFMA.FTZ R3, R4, 1.9046542121259335545e-09, R3 ;  /* 0x3102e30804037823 */ /* 0x000fe40000010003 */
[----:B0-----:R-:W-:Y:S01]  /*0590*/  FMUL.FTZ R14, R19, R20 ;  /* 0x00000014130e7220 */ /* 0x001fe20000410000 */
[----:B------:R-:W-:Y:S01]  /*05a0*/  SHF.L.U32 R20, R15, 0x17, RZ ;  /* 0x000000170f147819 */ /* 0x000fe200000006ff */
[----:B------:R-:W-:Y:S01]  /*05b0*/  FMUL.FTZ R18, R3, 1.4426950216293334961 ;  /* 0x3fb8aa3b03127820 */ /* 0x000fe20000410000 */
[----:B------:R-:W0:Y:S01]  /*05c0*/  MUFU.EX2 R5, R5 ;  /* 0x0000000500057308 */ /* 0x000e220000000800 */
[----:B------:R-:W-:Y:S02]  /*05d0*/  FADD.FTZ R19, R11, 12583037 ;  /* 0x4b40007d0b137421 */ /* 0x000fe40000010000 */
[----:B-1----:R-:W-:Y:S02]  /*05e0*/  FMUL.FTZ R13, R20, R13 ;  /* 0x0000000d140d7220 */ /* 0x002fe40000410000 */
[----:B------:R-:W-:Y:S01]  /*05f0*/  FADD.FTZ R9, R9, 12583037 ;  /* 0x4b40007d09097421 */ /* 0x000fe20000010000 */
[----:B------:R-:W-:Y:S01]  /*0600*/  SHF.L.U32 R20, R19, 0x17, RZ ;  /* 0x0000001713147819 */ /* 0x000fe200000006ff */
[----:B------:R-:W-:Y:S01]  /*0610*/  FADD.FTZ R15, R10, 12583037 ;  /* 0x4b40007d0a0f7421 */ /* 0x000fe20000010000 */
[----:B------:R-:W1:Y:S01]  /*0620*/  MUFU.EX2 R12, R12 ;  /* 0x0000000c000c7308 */ /* 0x000e620000000800 */
[----:B------:R-:W-:-:S02]  /*0630*/  FADD.FTZ R8, R8, 12583037 ;  /* 0x4b40007d08087421 */ /* 0x000fc40000010000 */
[----:B--2---:R-:W-:Y:S01]  /*0640*/  FMUL.FTZ R17, R20, R17 ;  /* 0x0000001114117220 */ /* 0x004fe20000410000 */
[----:B------:R-:W-:Y:S01]  /*0650*/  SHF.L.U32 R20, R9, 0x17, RZ ;  /* 0x0000001709147819 */ /* 0x000fe200000006ff */
[----:B------:R-:W-:Y:S01]  /*0660*/  FADD.FTZ R4, R4, 12583037 ;  /* 0x4b40007d04047421 */ /* 0x000fe20000010000 */
[----:B------:R-:W-:Y:S02]  /*0670*/  SHF.L.U32 R15, R15, 0x17, RZ ;  /* 0x000000170f0f7819 */ /* 0x000fe400000006ff */
[----:B------:R-:W2:Y:S01]  /*0680*/  MUFU.EX2 R16, R16 ;  /* 0x0000001000107308 */ /* 0x000ea20000000800 */
[----:B0-----:R-:W-:Y:S01]  /*0690*/  FMUL.FTZ R20, R20, R5 ;  /* 0x0000000514147220 */ /* 0x001fe20000410000 */
[----:B------:R-:W-:Y:S02]  /*06a0*/  SHF.L.U32 R19, R8, 0x17, RZ ;  /* 0x0000001708137819 */ /* 0x000fe400000006ff */
[----:B------:R-:W-:-:S04]  /*06b0*/  SHF.L.U32 R5, R4, 0x17, RZ ;  /* 0x0000001704057819 */ /* 0x000fc800000006ff */
[----:B------:R-:W0:Y:S01]  /*06c0*/  MUFU.EX2 R18, R18 ;  /* 0x0000001200127308 */ /* 0x000e220000000800 */
[----:B-1----:R-:W-:Y:S02]  /*06d0*/  FMUL.FTZ R12, R15, R12 ;  /* 0x0000000c0f0c7220 */ /* 0x002fe40000410000 */
[----:B--2---:R-:W-:-:S05]  /*06e0*/  FMUL.FTZ R16, R19, R16 ;  /* 0x0000001013107220 */ /* 0x004fca0000410000 */
[----:B------:R-:W1:Y:S01]  /*06f0*/  MUFU.RCP R3, R2 ;  /* 0x0000000200037308 */ /* 0x000e620000001000 */
[----:B0-----:R-:W-:-:S07]  /*0700*/  FMUL.FTZ R18, R5, R18 ;  /* 0x0000001205127220 */ /* 0x001fce0000410000 */
[----:B------:R-:W0:Y:S01]  /*0710*/  MUFU.RCP R10, R14 ;  /* 0x0000000e000a7308 */ /* 0x000e220000001000 */
[----:B------:R-:W-:-:S06]  /*0720*/  IMAD.WIDE.U32 R4, R0, R7, c[0x0][0x168] ;  /* 0x00005a0000047625 */ /* 0x000fcc00078e0007 */
[----:B------:R-:W-:Y:S01]  /*0730*/  IMAD.WIDE R4, R6, 0x8, R4 ;  /* 0x0000000806047825 */ /* 0x000fe200078e0204 */
[----:B------:R-:W2:Y:S03]  /*0740*/  MUFU.RCP R11, R13 ;  /* 0x0000000d000b7308 */ /* 0x000ea60000001000 */
[----:B-1----:R-:W-:-:S04]  /*0750*/  FMUL.FTZ R3, R3, 0.125 ;  /* 0x3e00000003037820 */ /* 0x002fc80000410000 */
[----:B------:R-:W-:Y:S01]  /*0760*/  FFMA.FTZ R2, R2, 2, R3 ;  /* 0x4000000002027823 */ /* 0x000fe20000010003 */
[----:B------:R-:W1:Y:S01]  /*0770*/  MUFU.RCP R15, R12 ;  /* 0x0000000c000f7308 */ /* 0x000e620000001000 */
[----:B0-----:R-:W-:-:S04]  /*0780*/  FMUL.FTZ R7, R10, 0.125 ;  /* 0x3e0000000a077820 */ /* 0x001fc80000410000 */
[----:B------:R-:W-:-:S03]  /*0790*/  FFMA.FTZ R3, R14, 2, R7 ;  /* 0x400000000e037823 */ /* 0x000fc60000010007 */
[----:B------:R-:W0:Y:S01]  /*07a0*/  MUFU.RCP R8, R17 ;  /* 0x0000001100087308 */ /* 0x000e220000001000 */
[----:B--2---:R-:W-:Y:S01]  /*07b0*/  FMUL.FTZ R6, R11, 0.125 ;  /* 0x3e0000000b067820 */ /* 0x004fe20000410000 */
[----:B------:R-:W-:Y:S03]  /*07c0*/  STG.E.64 [R4.64], R2 ;  /* 0x0000000204007986 */ /* 0x000fe6000c101b04 */
[----:B------:R-:W-:-:S03]  /*07d0*/  FFMA.FTZ R6, R13, 2, R6 ;  /* 0x400000000d067823 */ /* 0x000fc60000010006 */
[----:B------:R-:W2:Y:S01]  /*07e0*/  MUFU.RCP R9, R16 ;  /* 0x0000001000097308 */ /* 0x000ea20000001000 */
[----:B-1----:R-:W-:-:S04]  /*07f0*/  FMUL.FTZ R15, R15, 0.125 ;  /* 0x3e0000000f0f7820 */ /* 0x002fc80000410000 */
[----:B------:R-:W-:-:S03]  /*0800*/  FFMA.FTZ R7, R12, 2, R15 ;  /* 0x400000000c077823 */ /* 0x000fc6000001000f */
[----:B------:R-:W1:Y:S01]  /*0810*/  MUFU.RCP R19, R20 ;  /* 0x0000001400137308 */ /* 0x000e620000001000 */
[----:B0-----:R-:W-:Y:S01]  /*0820*/  FMUL.FTZ R8, R8, 0.125 ;  /* 0x3e00000008087820 */ /* 0x001fe20000410000 */
[----:B------:R-:W-:Y:S03]  /*0830*/  STG.E.64 [R4.64+0x400], R6 ;  /* 0x0004000604007986 */ /* 0x000fe6000c101b04 */
[----:B------:R-:W-:-:S03]  /*0840*/  FFMA.FTZ R8, R17, 2, R8 ;  /* 0x4000000011087823 */ /* 0x000fc60000010008 */
[----:B------:R-:W0:Y:S01]  /*0850*/  MUFU.RCP R0, R18 ;  /* 0x0000001200007308 */ /* 0x000e220000001000 */
[----:B--2---:R-:W-:-:S04]  /*0860*/  FMUL.FTZ R9, R9, 0.125 ;  /* 0x3e00000009097820 */ /* 0x004fc80000410000 */
[----:B------:R-:W-:Y:S02]  /*0870*/  FFMA.FTZ R9, R16, 2, R9 ;  /* 0x4000000010097823 */ /* 0x000fe40000010009 */
[----:B-1----:R-:W-:-:S03]  /*0880*/  FMUL.FTZ R19, R19, 0.125 ;  /* 0x3e00000013137820 */ /* 0x002fc60000410000 */
[----:B------:R-:W-:Y:S01]  /*0890*/  STG.E.64 [R4.64+0x800], R8 ;  /* 0x0008000804007986 */ /* 0x000fe2000c101b04 */
[----:B------:R-:W-:Y:S02]  /*08a0*/  FFMA.FTZ R10, R20, 2, R19 ;  /* 0x40000000140a7823 */ /* 0x000fe40000010013 */
[----:B0-----:R-:W-:-:S04]  /*08b0*/  FMUL.FTZ R11, R0, 0.125 ;  /* 0x3e000000000b7820 */ /* 0x001fc80000410000 */
[----:B------:R-:W-:-:S05]  /*08c0*/  FFMA.FTZ R11, R18, 2, R11 ;  /* 0x40000000120b7823 */ /* 0x000fca000001000b */
[----:B------:R-:W-:Y:S01]  /*08d0*/  STG.E.64 [R4.64+0xc00], R10 ;  /* 0x000c000a04007986 */ /* 0x000fe2000c101b04 */
[----:B------:R-:W-:Y:S05]  /*08e0*/  EXIT ;  /* 0x000000000000794d */ /* 0x000fea0003800000 */
.L_x_1755:
[----:B------:R-:W0:Y:S01]  /*08f0*/  S2R R11, SR_TID.X ;  /* 0x00000000000b7919 */ /* 0x000e220000002100 */
[----:B------:R-:W-:Y:S01]  /*0900*/  HFMA2.MMA R12, -RZ, RZ, 0, 0 ;  /* 0x00000000ff0c7435 */ /* 0x000fe200000001ff */
[----:B------:R-:W-:Y:S02]  /*0910*/  MOV R10, RZ ;  /* 0x000000ff000a7202 */ /* 0x000fe40000000f00 */
[----:B0-----:R-:W-:Y:S01]  /*0920*/  ISETP.GE.AND P0, PT, R11, R4, PT ;  /* 0x000000040b00720c */ /* 0x001fe20003f06270 */
[----:B------:R-:W-:-:S12]  /*0930*/  IMAD.MOV.U32 R3, RZ, RZ, R11 ;  /* 0x000000ffff037224 */ /* 0x000fd800078e000b */
[----:B------:R-:W-:Y:S02]  /*0940*/  @!P0 IADD3 R13, R0, R3, RZ ;  /* 0x00000003000d8210 */ /* 0x000fe40007ffe0ff */
[----:B------:R-:W-:-:S04]  /*0950*/  @!P0 IADD3 R3, R3, 0x80, RZ ;  /* 0x0000008003038810 */ /* 0x000fc80007ffe0ff */
[----:B------:R-:W-:-:S13]  /*0960*/  ISETP.GE.AND P6, PT, R3, R4, PT ;  /* 0x000000040300720c */ /* 0x000fda0003fc6270 */
[----:B------:R-:W-:Y:S02]  /*0970*/  @!P6 IADD3 R6, R0, R3, RZ ;  /* 0x000000030006e210 */ /* 0x000fe40007ffe0ff */
[----:B------:R-:W-:Y:S02]  /*0980*/  @!P6 IADD3 R3, R3, 0x80, RZ ;  /* 0x000000800303e810 */ /* 0x000fe40007ffe0ff */
[----:B------:R-:W-:Y:S02]  /*0990*/  @!P6 MOV R7, 0x4 ;  /* 0x000000040007e802 */ /* 0x000fe40000000f00 */
[----:B------:R-:W-:-:S03]  /*09a0*/  ISETP.GE.AND P5, PT, R3, R4, PT ;  /* 0x000000040300720c */ /* 0x000fc60003fa6270 */
[----:B------:R-:W-:-:S05]  /*09b0*/  @!P6 IMAD.WIDE.U32 R6, R6, R7, c[0x0][0x170] ;  /* 0x00005c000606e625 */ /* 0x000fca00078e0007 */
[----:B------:R0:W5:Y:S05]  /*09c0*/  @!P6 LDG.E R12, [R6.64] ;  /* 0x00000004060ce981 */ /* 0x00016a000c1e1900 */
        /* <DEDUP_REMOVED lines=14> */
[----:B------:R-:W-:Y:S02]  /*0ab0*/  ISETP.GE.AND P6, PT, R3, R4, PT ;  /* 0x000000040300720c */ /* 0x000fe40003fc6270 */
[----:B------:R-:W-:-:S11]  /*0ac0*/  @!P2 MOV R9, 0x4 ;  /* 0x000000040009a802 */ /* 0x000fd60000000f00 */
[----:B------:R-:W-:Y:S02]  /*0ad0*/  @!P6 IADD3 R20, R0, R3, RZ ;  /* 0x000000030014e210 */ /* 0x000fe40007ffe0ff */
[----:B------:R-:W-:Y:S01]  /*0ae0*/  @!P6 MOV R21, 0x4 ;  /* 0x000000040015e802 */ /* 0x000fe20000000f00 */
[----:B------:R-:W-:Y:S02]  /*0af0*/  @!P2 IMAD.WIDE.U32 R2, R2, R9, c[0x0][0x170] ;  /* 0x00005c000202a625 */ /* 0x000fe400078e0009 */
[----:B------:R-:W-:Y:S02]  /*0b00*/  CS2R R8, SRZ ;  /* 0x0000000000087805 */ /* 0x000fe4000001ff00 */
[----:B------:R-:W-:Y:S01]  /*0b10*/  @!P6 IMAD.WIDE.U32 R20, R20, R21, c[0x0][0x170] ;  /* 0x00005c001414e625 */ /* 0x000fe200078e0015 */
[----:B------:R-:W-:Y:S01]  /*0b20*/  @!P5 MOV R17, 0x4 ;  /* 0x000000040011d802 */ /* 0x000fe20000000f00 */
[----:B------:R-:W-:Y:S01]  /*0b30*/  HFMA2.MMA R5, -RZ, RZ, 0, 0 ;  /* 0x00000000ff057435 */ /* 0x000fe200000001ff */
[----:B------:R-:W-:Y:S01]  /*0b40*/  @!P4 MOV R19, 0x4 ;  /* 0x000000040013c802 */ /* 0x000fe20000000f00 */
[----:B0-----:R-:W-:Y:S01]  /*0b50*/  CS2R R6, SRZ ;  /* 0x0000000000067805 */ /* 0x001fe2000001ff00 */
[----:B------:R0:W5:Y:S01]  /*0b60*/  @!P6 LDG.E R9, [R20.64] ;  /* 0x000000041409e981 */ /* 0x000162000c1e1900 */
[----:B------:R-:W-:Y:S01]  /*0b70*/  @!P5 IMAD.WIDE.U32 R16, R16, R17, c[0x0][0x170] ;  /* 0x00005c001010d625 */ /* 0x000fe200078e0011 */
[----:B------:R-:W-:-:S02]  /*0b80*/  @!P3 MOV R23, 0x4 ;  /* 0x000000040017b802 */ /* 0x000fc40000000f00 */
[----:B------:R-:W-:Y:S01]  /*0b90*/  @!P1 MOV R15, 0x4 ;  /* 0x00000004000f9802 */ /* 0x000fe20000000f00 */
[----:B------:R-:W-:Y:S01]  /*0ba0*/  @!P4 IMAD.WIDE.U32 R18, R18, R19, c[0x0][0x170] ;  /* 0x00005c001212c625 */ /* 0x000fe200078e0013 */
[----:B------:R1:W5:Y:S04]  /*0bb0*/  @!P5 LDG.E R10, [R16.64] ;  /* 0x00000004100ad981 */ /* 0x000368000c1e1900 */
[----:B------:R2:W5:Y:S01]  /*0bc0*/  @!P4 LDG.E R5, [R18.64] ;  /* 0x000000041205c981 */ /* 0x000562000c1e1900 */
[----:B------:R-:W-:Y:S01]  /*0bd0*/  @!P3 IMAD.WIDE.U32 R22, R22, R23, c[0x0][0x170] ;  /* 0x00005c001616b625 */ /* 0x000fe200078e0017 */
[----:B------:R-:W-:Y:S02]  /*0be0*/  BSSY B0, `(.L_x_1756) ;  /* 0x0000024000007945 */ /* 0x000fe40003800000 */
[----:B------:R3:W5:Y:S01]  /*0bf0*/  @!P2 LDG.E R8, [R2.64] ;  /* 0x000000040208a981 */ /* 0x000762000c1e1900 */
[----:B-1----:R-:W-:Y:S01]  /*0c00*/  @!P0 MOV R16, 0x4 ;  /* 0x0000000400108802 */ /* 0x002fe20000000f00 */
[----:B------:R-:W-:-:S02]  /*0c10*/  @!P1 IMAD.WIDE.U32 R14, R14, R15, c[0x0][0x170] ;  /* 0x00005c000e0e9625 */ /* 0x000fc400078e000f */
[----:B------:R1:W5:Y:S01]  /*0c20*/  @!P3 LDG.E R6, [R22.64] ;  /* 0x000000041606b981 */ /* 0x000362000c1e1900 */
[----:B--2---:R-:W-:Y:S01]  /*0c30*/  HFMA2.MMA R18, -RZ, RZ, 0, 0 ;  /* 0x00000000ff127435 */ /* 0x004fe200000001ff */
[----:B------:R-:W-:Y:S01]  /*0c40*/  @!P0 IMAD.WIDE.U32 R16, R13, R16, c[0x0][0x170] ;  /* 0x00005c000d108625 */ /* 0x000fe200078e0010 */
[C---:B------:R-:W-:Y:S01]  /*0c50*/  IADD3 R13, R11.reuse, 0x100, RZ ;  /* 0x000001000b0d7810 */ /* 0x040fe20007ffe0ff */
[----:B------:R0:W5:Y:S01]  /*0c60*/  @!P1 LDG.E R7, [R14.64] ;  /* 0x000000040e079981 */ /* 0x000162000c1e1900 */
[C---:B------:R-:W-:Y:S02]  /*0c70*/  IADD3 R19, R11.reuse, 0x180, RZ ;  /* 0x000001800b137810 */ /* 0x040fe40007ffe0ff */
[C---:B---3--:R-:W-:Y:S02]  /*0c80*/  IADD3 R3, R11.reuse, 0x280, RZ ;  /* 0x000002800b037810 */ /* 0x048fe40007ffe0ff */
[----:B-1----:R-:W-:Y:S02]  /*0c90*/  IADD3 R23, R11, 0x200, RZ ;  /* 0x000002000b177810 */ /* 0x002fe40007ffe0ff */
[----:B------:R1:W5:Y:S01]  /*0ca0*/  @!P0 LDG.E R18, [R16.64] ;  /* 0x0000000410128981 */ /* 0x000362000c1e1900 */
[----:B------:R-:W-:-:S02]  /*0cb0*/  ISETP.GE.AND P1, PT, R13, R4, PT ;  /* 0x000000040d00720c */ /* 0x000fc40003f26270 */
[-C--:B------:R-:W-:Y:S02]  /*0cc0*/  ISETP.GE.AND P2, PT, R19, R4.reuse, PT ;  /* 0x000000041300720c */ /* 0x080fe40003f46270 */
[-C--:B------:R-:W-:Y:S02]  /*0cd0*/  ISETP.GE.AND P3, PT, R23, R4.reuse, PT ;  /* 0x000000041700720c */ /* 0x080fe40003f66270 */
[----:B------:R-:W-:Y:S02]  /*0ce0*/  ISETP.GE.AND P4, PT, R3, R4, PT ;  /* 0x000000040300720c */ /* 0x000fe40003f86270 */
[C---:B------:R-:W-:Y:S02]  /*0cf0*/  IADD3 R13, R11.reuse, 0x80, RZ ;  /* 0x000000800b0d7810 */ /* 0x040fe40007ffe0ff */
[----:B-1----:R-:W-:Y:S01]  /*0d00*/  IADD3 R17, R11, 0x300, RZ ;  /* 0x000003000b117810 */ /* 0x002fe20007ffe0ff */
[----:B------:R-:W-:Y:S05]  /*0d10*/  @P0 BRA `(.L_x_1757) ;  /* 0x0000010000000947 */ /* 0x000fea0003800000 */
        /* <DEDUP_REMOVED lines=16> */
.L_x_1757:
[----:B0-----:R-:W-:Y:S05]  /*0e20*/  BSYNC B0 ;  /* 0x0000000000007941 */ /* 0x001fea0003800000 */
.L_x_1756:
[-C--:B------:R-:W-:Y:S01]  /*0e30*/  ISETP.GE.AND P6, PT, R13, R4.reuse, PT ;  /* 0x000000040d00720c */ /* 0x080fe20003fc6270 */
[----:B------:R-:W-:Y:S01]  /*0e40*/  BSSY B0, `(.L_x_1758) ;  /* 0x0000014000007945 */ /* 0x000fe20003800000 */
[----:B------:R-:W-:Y:S02]  /*0e50*/  ISETP.GE.AND P5, PT, R17, R4, PT ;  /* 0x000000041100720c */ /* 0x000fe40003fa6270 */
[----:B------:R-:W-:-:S09]  /*0e60*/  IADD3 R17, R11, 0x380, RZ ;  /* 0x000003800b117810 */ /* 0x000fd20007ffe0ff */
        /* <DEDUP_REMOVED lines=17> */
.L_x_1759:
[----:B------:R-:W-:Y:S05]  /*0f80*/  BSYNC B0 ;  /* 0x0000000000007941 */ /* 0x000fea0003800000 */
.L_x_1758:
[----:B------:R-:W-:Y:S01]  /*0f90*/  @!P0 IADD3 R2, R0, R11, RZ ;  /* 0x0000000b00028210 */ /* 0x000fe20007ffe0ff */
[----:B------:R-:W-:Y:S01]  /*0fa0*/  BSSY B0, `(.L_x_1760) ;  /* 0x0000015000007945 */ /* 0x000fe20003800000 */
[----:B------:R-:W-:Y:S02]  /*0fb0*/  @!P0 MOV R3, 0x4 ;  /* 0x0000000400038802 */ /* 0x000fe40000000f00 */
[----:B------:R-:W-:-:S03]  /*0fc0*/  ISETP.GE.AND P6, PT, R17, R4, PT ;  /* 0x000000041100720c */ /* 0x000fc60003fc6270 */
[----:B------:R-:W-:Y:S01]  /*0fd0*/  @!P0 IMAD.WIDE.U32 R2, R2, R3, c[0x0][0x168] ;  /* 0x00005a0002028625 */ /* 0x000fe200078e0003 */
        /* <DEDUP_REMOVED lines=17> */
.L_x_1761:
[----:B------:R-:W-:Y:S05]  /*10f0*/  BSYNC B0 ;  /* 0x0000000000007941 */ /* 0x000fea0003800000 */
.L_x_1760:
        /* <DEDUP_REMOVED lines=18> */
.L_x_1763:
[----:B------:R-:W-:Y:S05]  /*1220*/  BSYNC B0 ;  /* 0x0000000000007941 */ /* 0x000fea0003800000 */
.L_x_1762:
        /* <DEDUP_REMOVED lines=18> */
.L_x_1765:
[----:B------:R-:W-:Y:S05]  /*1350*/  BSYNC B0 ;  /* 0x0000000000007941 */ /* 0x000fea0003800000 */
.L_x_1764:
        /* <DEDUP_REMOVED lines=18> */
.L_x_1767:
[----:B------:R-:W-:Y:S05]  /*1480*/  BSYNC B0 ;  /* 0x0000000000007941 */ /* 0x000fea0003800000 */
.L_x_1766:
        /* <DEDUP_REMOVED lines=18> */
.L_x_1769:
[----:B------:R-:W-:Y:S05]  /*15b0*/  BSYNC B0 ;  /* 0x0000000000007941 */ /* 0x000fea0003800000 */
.L_x_1768:
        /* <DEDUP_REMOVED lines=18> */
.L_x_1771:
[----:B------:R-:W-:Y:S05]  /*16e0*/  BSYNC B0 ;  /* 0x0000000000007941 */ /* 0x000fea0003800000 */
.L_x_1770:
[----:B------:R-:W-:Y:S01]  /*16f0*/  @!P0 MOV R11, R13 ;  /* 0x0000000d000b8202 */ /* 0x000fe20000000f00 */
[----:B------:R0:W-:Y:S01]  /*1700*/  @!P0 STG.E [R2.64], R15 ;  /* 0x0000000f02008986 */ /* 0x0001e2000c101904 */
[----:B------:R-:W-:Y:S01]  /*1710*/  BSSY B0, `(.L_x_1772) ;  /* 0x000002d000007945 */ /* 0x000fe20003800000 */
[----:B------:R-:W-:Y:S01]  /*1720*/  BSSY B1, `(.L_x_1773) ;  /* 0x0000025000017945 */ /* 0x000fe20003800000 */
[----:B------:R-:W-:-:S13]  /*1730*/  ISETP.GE.AND P0, PT, R11, R4, PT ;  /* 0x000000040b00720c */ /* 0x000fda0003f06270 */
[----:B------:R-:W-:Y:S05]  /*1740*/  @P0 BRA `(.L_x_1774) ;  /* 0x000000c000000947 */ /* 0x000fea0003800000 */
[----:B0-----:R-:W-:Y:S01]  /*1750*/  HFMA2.MMA R3, -RZ, RZ, 0, 2.384185791015625e-07 ;  /* 0x00000004ff037435 */ /* 0x001fe200000001ff */
[----:B------:R-:W-:Y:S02]  /*1760*/  IADD3 R2, R0, R11, RZ ;  /* 0x0000000b00027210 */ /* 0x000fe40007ffe0ff */
[----:B------:R-:W-:-:S04]  /*1770*/  IADD3 R11, R11, 0x80, RZ ;  /* 0x000000800b0b7810 */ /* 0x000fc80007ffe0ff */
[----:B------:R-:W-:-:S03]  /*1780*/  ISETP.GE.AND P0, PT, R11, R4, PT ;  /* 0x000000040b00720c */ /* 0x000fc60003f06270 */
[----:B------:R-:W-:-:S05]  /*1790*/  IMAD.WIDE.U32 R2, R2, R3, c[0x0][0x168] ;  /* 0x00005a0002027625 */ /* 0x000fca00078e0003 */
[----:B-----5:R0:W-:Y:S05]  /*17a0*/  STG.E [R2.64], R12 ;  /* 0x0000000c02007986 */ /* 0x0201ea000c101904 */
[----:B------:R-:W-:Y:S05]  /*17b0*/  @P0 BRA `(.L_x_1775) ;  /* 0x000000c000000947 */ /* 0x000fea0003800000 */
[----:B0-----:R-:W-:Y:S01]  /*17c0*/  IADD3 R2, R0, R11, RZ ;  /* 0x0000000b00027210 */ /* 0x001fe20007ffe0ff */
[----:B------:R-:W-:Y:S01]  /*17d0*/  IMAD.MOV.U32 R3, RZ, RZ, 0x4 ;  /* 0x00000004ff037424 */ /* 0x000fe200078e00ff */
[----:B------:R-:W-:-:S03]  /*17e0*/  IADD3 R11, R11, 0x80, RZ ;  /* 0x000000800b0b7810 */ /* 0x000fc60007ffe0ff */
[----:B------:R-:W-:-:S05]  /*17f0*/  IMAD.WIDE.U32 R2, R2, R3, c[0x0][0x168] ;  /* 0x00005a0002027625 */ /* 0x000fca00078e0003 */
[----:B------:R0:W-:Y:S02]  /*1800*/  STG.E [R2.64], R10 ;  /* 0x0000000a02007986 */ /* 0x0001e4000c101904 */
.L_x_1774:
[----:B0-----:R-:W-:-:S13]  /*1810*/  ISETP.GE.AND P0, PT, R11, R4, PT ;  /* 0x000000040b00720c */ /* 0x001fda0003f06270 */
[----:B------:R-:W-:Y:S05]  /*1820*/  @P0 BRA `(.L_x_1776) ;  /* 0x000000c000000947 */ /* 0x000fea0003800000 */
[----:B------:R-:W-:Y:S02]  /*1830*/  IADD3 R2, R0, R11, RZ ;  /* 0x0000000b00027210 */ /* 0x000fe40007ffe0ff */
[----:B------:R-:W-:Y:S02]  /*1840*/  MOV R3, 0x4 ;  /* 0x0000000400037802 */ /* 0x000fe40000000f00 */
[----:B------:R-:W-:-:S03]  /*1850*/  IADD3 R11, R11, 0x80, RZ ;  /* 0x000000800b0b7810 */ /* 0x000fc60007ffe0ff */
[----:B------:R-:W-:-:S05]  /*1860*/  IMAD.WIDE.U32 R2, R2, R3, c[0x0][0x168] ;  /* 0x00005a0002027625 */ /* 0x000fca00078e0003 */
[----:B-----5:R0:W-:Y:S02]  /*1870*/  STG.E [R2.64], R5 ;  /* 0x0000000502007986 */ /* 0x0201e4000c101904 */
.L_x_1775:
[----:B------:R-:W-:-:S13]  /*1880*/  ISETP.GE.AND P0, PT, R11, R4, PT ;  /* 0x000000040b00720c */ /* 0x000fda0003f06270 */
[----:B------:R-:W-:Y:S05]  /*1890*/  @P0 BRA `(.L_x_1777) ;  /* 0x000000d000000947 */ /* 0x000fea0003800000 */
[----:B0-----:R-:W-:Y:S01]  /*18a0*/  HFMA2.MMA R3, -RZ, RZ, 0, 2.384185791015625e-07 ;  /* 0x00000004ff037435 */ /* 0x001fe200000001ff */
[----:B------:R-:W-:Y:S02]  /*18b0*/  IADD3 R2, R0, R11, RZ ;  /* 0x0000000b00027210 */ /* 0x000fe40007ffe0ff */
[----:B------:R-:W-:-:S07]  /*18c0*/  IADD3 R11, R11, 0x80, RZ ;  /* 0x000000800b0b7810 */ /* 0x000fce0007ffe0ff */
[----:B------:R-:W-:-:S05]  /*18d0*/  IMAD.WIDE.U32 R2, R2, R3, c[0x0][0x168] ;  /* 0x00005a0002027625 */ /* 0x000fca00078e0003 */
[----:B------:R0:W-:Y:S02]  /*18e0*/  STG.E [R2.64], R6 ;  /* 0x0000000602007986 */ /* 0x0001e4000c101904 */
.L_x_1776:
[----:B------:R-:W-:-:S13]  /*18f0*/  ISETP.GE.AND P0, PT, R11, R4, PT ;  /* 0x000000040b00720c */ /* 0x000fda0003f06270 */
[----:B------:R-:W-:Y:S01]  /*1900*/  @P0 BREAK B1 ;  /* 0x0000000000010942 */ /* 0x000fe20003800000 */
[----:B------:R-:W-:Y:S05]  /*1910*/  @P0 BRA `(.L_x_1778) ;  /* 0x000000c000000947 */ /* 0x000fea0003800000 */
[----:B0-----:R-:W-:Y:S02]  /*1920*/  IADD3 R2, R0, R11, RZ ;  /* 0x0000000b00027210 */ /* 0x001fe40007ffe0ff */
[----:B------:R-:W-:Y:S02]  /*1930*/  MOV R3, 0x4 ;  /* 0x0000000400037802 */ /* 0x000fe40000000f00 */
[----:B------:R-:W-:-:S03]  /*1940*/  IADD3 R11, R11, 0x80, RZ ;  /* 0x000000800b0b7810 */ /* 0x000fc60007ffe0ff */
[----:B------:R-:W-:-:S05]  /*1950*/  IMAD.WIDE.U32 R2, R2, R3, c[0x0][0x168] ;  /* 0x00005a0002027625 */ /* 0x000fca00078e0003 */
[----:B-----5:R0:W-:Y:S02]  /*1960*/  STG.E [R2.64], R8 ;  /* 0x0000000802007986 */ /* 0x0201e4000c101904 */
.L_x_1777:
[----:B------:R-:W-:Y:S05]  /*1970*/  BSYNC B1 ;  /* 0x0000000000017941 */ /* 0x000fea0003800000 */
.L_x_1773:
[----:B------:R-:W-:-:S13]  /*1980*/  ISETP.GE.AND P0, PT, R11, R4, PT ;  /* 0x000000040b00720c */ /* 0x000fda0003f06270 */
[----:B0-----:R-:W-:Y:S02]  /*1990*/  @!P0 IADD3 R2, R0, R11, RZ ;  /* 0x0000000b00028210 */ /* 0x001fe40007ffe0ff */
[----:B------:R-:W-:Y:S02]  /*19a0*/  @!P0 MOV R3, 0x4 ;  /* 0x0000000400038802 */ /* 0x000fe40000000f00 */
[----:B------:R-:W-:-:S03]  /*19b0*/  @!P0 IADD3 R11, R11, 0x80, RZ ;  /* 0x000000800b0b8810 */ /* 0x000fc60007ffe0ff */
[----:B------:R-:W-:-:S05]  /*19c0*/  @!P0 IMAD.WIDE.U32 R2, R2, R3, c[0x0][0x168] ;  /* 0x00005a0002028625 */ /* 0x000fca00078e0003 */
[----:B------:R0:W-:Y:S02]  /*19d0*/  @!P0 STG.E [R2.64], R7 ;  /* 0x0000000702008986 */ /* 0x0001e4000c101904 */
.L_x_1778:
[----:B------:R-:W-:Y:S05]  /*19e0*/  BSYNC B0 ;  /* 0x0000000000007941 */ /* 0x000fea0003800000 */
.L_x_1772:
[----:B------:R-:W-:Y:S01]  /*19f0*/  WARPSYNC 0xffffffff ;  /* 0xffffffff00007948 */ /* 0x000fe20003800000 */
[----:B------:R-:W-:-:S13]  /*1a00*/  ISETP.GE.AND P0, PT, R11, R4, PT ;  /* 0x000000040b00720c */ /* 0x000fda0003f06270 */
[----:B------:R-:W-:Y:S05]  /*1a10*/  @P0 EXIT ;  /* 0x000000000000094d */ /* 0x000fea0003800000 */
[----:B0-----:R-:W-:Y:S01]  /*1a20*/  HFMA2.MMA R3, -RZ, RZ, 0, 2.384185791015625e-07 ;  /* 0x00000004ff037435 */ /* 0x001fe200000001ff */
[----:B------:R-:W-:-:S09]  /*1a30*/  IADD3 R2, R0, R11, RZ ;  /* 0x0000000b00027210 */ /* 0x000fd20007ffe0ff */
[----:B------:R-:W-:-:S05]  /*1a40*/  IMAD.WIDE.U32 R2, R2, R3, c[0x0][0x168] ;  /* 0x00005a0002027625 */ /* 0x000fca00078e0003 */
[----:B-----5:R-:W-:Y:S01]  /*1a50*/  STG.E [R2.64], R9 ;  /* 0x0000000902007986 */ /* 0x020fe2000c101904 */
[----:B------:R-:W-:Y:S05]  /*1a60*/  EXIT ;  /* 0x000000000000794d */ /* 0x000fea0003800000 */
.L_x_1779:
        /* <DEDUP_REMOVED lines=9> */
.L_x_2529:


//--------------------- .text._ZN2at6native29vectorized_elementwise_kernelILi4EZZZNS0_16cosh_kernel_cudaERNS_18TensorIteratorBaseEENKUlvE0_clEvENKUlvE0_clEvEUlfE_St5arrayIPcLm2EEEEviT0_T1_ --------------------------
	.section	.text._ZN2at6native29vectorized_elementwise_kernelILi4EZZZNS0_16cosh_kernel_cudaERNS_18TensorIteratorBaseEENKUlvE0_clEvENKUlvE0_clEvEUlfE_St5arrayIPcLm2EEEEviT0_T1_,"ax",@progbits
	.sectioninfo	@"SHI_REGISTERS=30"
	.align	128
        .global         _ZN2at6native29vectorized_elementwise_kernelILi4EZZZNS0_16cosh_kernel_cudaERNS_18TensorIteratorBaseEENKUlvE0_clEvENKUlvE0_clEvEUlfE_St5arrayIPcLm2EEEEviT0_T1_
        .type           _ZN2at6native29vectorized_elementwise_kernelILi4EZZZNS0_16cosh_kernel_cudaERNS_18TensorIteratorBaseEENKUlvE0_clEvENKUlvE0_clEvEUlfE_St5arrayIPcLm2EEEEviT0_T1_,@function
        .size           _ZN2at6native29vectorized_elementwise_kernelILi4EZZZNS0_16cosh_kernel_cudaERNS_18TensorIteratorBaseEENKUlvE0_clEvENKUlvE0_clEvEUlfE_St5arrayIPcLm2EEEEviT0_T1_,(.L_x_2530 - _ZN2at6native29vectorized_elementwise_kernelILi4EZZZNS0_16cosh_kernel_cudaERNS_18TensorIteratorBaseEENKUlvE0_clEvENKUlvE0_clEvEUlfE_St5arrayIPcLm2EEEEviT0_T1_)
        .other          _ZN2at6native29vectorized_elementwise_kernelILi4EZZZNS0_16cosh_kernel_cudaERNS_18TensorIteratorBaseEENKUlvE0_clEvENKUlvE0_clEvEUlfE_St5arrayIPcLm2EEEEviT0_T1_,@"STO_CUDA_ENTRY STV_DEFAULT"
_ZN2at6native29vectorized_elementwise_kernelILi4EZZZNS0_16cosh_kernel_cudaERNS_18TensorIteratorBaseEENKUlvE0_clEvENKUlvE0_clEvEUlfE_St5arrayIPcLm2EEEEviT0_T1_:
.text._ZN2at6native29vectorized_elementwise_kernelILi4EZZZNS0_16cosh_kernel_cudaERNS_18TensorIteratorBaseEENKUlvE0_clEvENKUlvE0_clEvEUlfE_St5arrayIPcLm2EEEEviT0_T1_:
        /* <DEDUP_REMOVED lines=11> */
[----:B------:R-:W2:Y:S04]  /*00b0*/  LDG.E.128 R8, [R16.64] ;  /* 0x0000000410087981 */ /* 0x000ea8000c1e1d00 */
[----:B------:R-:W3:Y:S01]  /*00c0*/  LDG.E.128 R4, [R16.64+0x800] ;  /* 0x0008000410047981 */ /* 0x000ee2000c1e1d00 */
[----:B------:R-:W-:Y:S01]  /*00d0*/  MOV R18, 0x42fc0000 ;  /* 0x42fc000000127802 */ /* 0x000fe20000000f00 */
[----:B------:R-:W-:-:S06]  /*00e0*/  IMAD.WIDE.U32 R2, R2, R3, c[0x0][0x168] ;  /* 0x00005a0002027625 */ /* 0x000fcc00078e0003 */
[----:B------:R-:W-:-:S04]  /*00f0*/  IMAD.WIDE R2, R0, 0x10, R2 ;  /* 0x0000001000027825 */ /* 0x000fc800078e0202 */
[----:B--2---:R-:W-:Y:S02]  /*0100*/  FMUL.FTZ R12, |R8|, 1.4426950216293334961 ;  /* 0x3fb8aa3b080c7820 */ /* 0x004fe40000410200 */
[----:B------:R-:W-:Y:S02]  /*0110*/  FMUL.FTZ R14, |R9|, 1.4426950216293334961 ;  /* 0x3fb8aa3b090e7820 */ /* 0x000fe40000410200 */
[----:B------:R-:W0:Y:S01]  /*0120*/  FRND.TRUNC R21, R12 ;  /* 0x0000000c00157307 */ /* 0x000e22000020d000 */
[----:B------:R-:W-:Y:S02]  /*0130*/  FMUL.FTZ R15, |R10|, 1.4426950216293334961 ;  /* 0x3fb8aa3b0a0f7820 */ /* 0x000fe40000410200 */
[----:B------:R-:W-:Y:S02]  /*0140*/  FMUL.FTZ R25, |R11|, 1.4426950216293334961 ;  /* 0x3fb8aa3b0b197820 */ /* 0x000fe40000410200 */
[----:B---3--:R-:W-:Y:S02]  /*0150*/  FMUL.FTZ R13, |R4|, 1.4426950216293334961 ;  /* 0x3fb8aa3b040d7820 */ /* 0x008fe40000410200 */
[----:B------:R-:W-:Y:S01]  /*0160*/  FMUL.FTZ R23, |R5|, 1.4426950216293334961 ;  /* 0x3fb8aa3b05177820 */ /* 0x000fe20000410200 */
[----:B------:R-:W1:Y:S01]  /*0170*/  FRND.TRUNC R27, R14 ;  /* 0x0000000e001b7307 */ /* 0x000e62000020d000 */
[----:B------:R-:W-:-:S07]  /*0180*/  FMUL.FTZ R19, |R6|, 1.4426950216293334961 ;  /* 0x3fb8aa3b06137820 */ /* 0x000fce0000410200 */
[----:B------:R-:W2:Y:S01]  /*0190*/  FRND.TRUNC R15, R15 ;  /* 0x0000000f000f7307 */ /* 0x000ea2000020d000 */
[----:B0-----:R-:W-:Y:S02]  /*01a0*/  FSETP.GT.FTZ.AND P0, PT, |R21|, 126, PT ;  /* 0x42fc00001500780b */ /* 0x001fe40003f14200 */
[----:B------:R-:W-:-:S04]  /*01b0*/  LOP3.LUT R12, R18, 0x80000000, R21, 0xb8, !PT ;  /* 0x80000000120c7812 */ /* 0x000fc800078eb815 */
[----:B------:R-:W-:Y:S01]  /*01c0*/  FSEL R17, R12, R21, P0 ;  /* 0x000000150c117208 */ /* 0x000fe20000000000 */
[----:B------:R-:W0:Y:S01]  /*01d0*/  FRND.TRUNC R25, R25 ;  /* 0x0000001900197307 */ /* 0x000e22000020d000 */
[----:B-1----:R-:W-:Y:S01]  /*01e0*/  FSETP.GT.FTZ.AND P0, PT, |R27|, 126, PT ;  /* 0x42fc00001b00780b */ /* 0x002fe20003f14200 */
[----:B------:R-:W-:Y:S01]  /*01f0*/  FMUL.FTZ R21, |R7|, 1.4426950216293334961 ;  /* 0x3fb8aa3b07157820 */ /* 0x000fe20000410200 */
        /* <DEDUP_REMOVED lines=18> */
[----:B-1----:R-:W-:Y:S01]  /*0320*/  FSETP.GT.FTZ.AND P0, PT, |R13|, 126, PT ;  /* 0x42fc00000d00780b */ /* 0x002fe20003f14200 */
[----:B------:R-:W-:Y:S01]  /*0330*/  FFMA.FTZ R10, R15, 1.9046542121259335545e-09, R10 ;  /* 0x3102e3080f0a7823 */ /* 0x000fe2000001000a */
[----:B------:R-:W-:Y:S01]  /*0340*/  LOP3.LUT R12, R18, 0x80000000, R13, 0xb8, !PT ;  /* 0x80000000120c7812 */ /* 0x000fe200078eb80d */
[----:B------:R-:W-:Y:S02]  /*0350*/  FFMA.FTZ R25, R8, -0.69314718246459960938, |R11| ;  /* 0xbf31721808197823 */ /* 0x000fe4000001040b */
[----:B------:R-:W-:Y:S01]  /*0360*/  FMUL.FTZ R22, R10, 1.4426950216293334961 ;  /* 0x3fb8aa3b0a167820 */ /* 0x000fe20000410000 */
[----:B------:R-:W-:Y:S01]  /*0370*/  FSEL R11, R12, R13, P0 ;  /* 0x0000000d0c0b7208 */ /* 0x000fe20000000000 */
[----:B------:R-:W1:Y:S01]  /*0380*/  FRND.TRUNC R21, R21 ;  /* 0x0000001500157307 */ /* 0x000e62000020d000 */
[----:B--2---:R-:W-:Y:S01]  /*0390*/  FSETP.GT.FTZ.AND P0, PT, |R23|, 126, PT ;  /* 0x42fc00001700780b */ /* 0x004fe20003f14200 */
[----:B------:R-:W-:Y:S01]  /*03a0*/  FFMA.FTZ R25, R8, 1.9046542121259335545e-09, R25 ;  /* 0x3102e30808197823 */ /* 0x000fe20000010019 */
[----:B------:R-:W-:Y:S01]  /*03b0*/  LOP3.LUT R10, R18, 0x80000000, R23, 0xb8, !PT ;  /* 0x80000000120a7812 */ /* 0x000fe200078eb817 */
[----:B------:R-:W-:-:S02]  /*03c0*/  FFMA.FTZ R4, R11, -0.69314718246459960938, |R4| ;  /* 0xbf3172180b047823 */ /* 0x000fc40000010404 */
[----:B------:R-:W-:Y:S01]  /*03d0*/  FMUL.FTZ R12, R25, 1.4426950216293334961 ;  /* 0x3fb8aa3b190c7820 */ /* 0x000fe20000410000 */
[----:B------:R-:W-:Y:S01]  /*03e0*/  FSEL R10, R10, R23, P0 ;  /* 0x000000170a0a7208 */ /* 0x000fe20000000000 */
[----:B------:R-:W-:Y:S01]  /*03f0*/  FFMA.FTZ R4, R11, 1.9046542121259335545e-09, R4 ;  /* 0x3102e3080b047823 */ /* 0x000fe20000010004 */
[----:B0-----:R-:W-:Y:S01]  /*0400*/  FSETP.GT.FTZ.AND P1, PT, |R19|, 126, PT ;  /* 0x42fc00001300780b */ /* 0x001fe20003f34200 */
[----:B------:R-:W0:Y:S01]  /*0410*/  MUFU.EX2 R20, R20 ;  /* 0x0000001400147308 */ /* 0x000e220000000800 */
[----:B------:R-:W-:Y:S01]  /*0420*/  LOP3.LUT R24, R18, 0x80000000, R19, 0xb8, !PT ;  /* 0x8000000012187812 */ /* 0x000fe200078eb813 */
[----:B------:R-:W-:Y:S02]  /*0430*/  FFMA.FTZ R5, R10, -0.69314718246459960938, |R5| ;  /* 0xbf3172180a057823 */ /* 0x000fe40000010405 */
[----:B------:R-:W-:Y:S01]  /*0440*/  FADD.FTZ R15, R15, 12583037 ;  /* 0x4b40007d0f0f7421 */ /* 0x000fe20000010000 */
[----:B-1----:R-:W-:Y:S01]  /*0450*/  LOP3.LUT R18, R18, 0x80000000, R21, 0xb8, !PT ;  /* 0x8000000012127812 */ /* 0x002fe200078eb815 */
[C---:B------:R-:W-:Y:S01]  /*0460*/  FFMA.FTZ R5, R10.reuse, 1.9046542121259335545e-09, R5 ;  /* 0x3102e3080a057823 */ /* 0x040fe20000010005 */
[----:B------:R-:W-:Y:S01]  /*0470*/  FSETP.GT.FTZ.AND P0, PT, |R21|, 126, PT ;  /* 0x42fc00001500780b */ /* 0x000fe20003f14200 */
[----:B------:R1:W-:Y:S01]  /*0480*/  MUFU.EX2 R14, R9 ;  /* 0x00000009000e7308 */ /* 0x0003e20000000800 */
[----:B------:R-:W-:-:S07]  /*0490*/  FADD.FTZ R10, R10, 12583037 ;  /* 0x4b40007d0a0a7421 */ /* 0x000fce0000010000 */
[----:B------:R-:W2:Y:S01]  /*04a0*/  MUFU.EX2 R13, R22 ;  /* 0x00000016000d7308 */ /* 0x000ea20000000800 */
[----:B-1----:R-:W-:Y:S01]  /*04b0*/  FSEL R9, R24, R19, P1 ;  /* 0x0000001318097208 */ /* 0x002fe20000800000 */
[----:B------:R-:W-:Y:S01]  /*04c0*/  FMUL.FTZ R19, R4, 1.4426950216293334961 ;  /* 0x3fb8aa3b04137820 */ /* 0x000fe20000410000 */
[----:B------:R-:W-:Y:S01]  /*04d0*/  FSEL R4, R18, R21, P0 ;  /* 0x0000001512047208 */ /* 0x000fe20000000000 */
[----:B------:R-:W-:Y:S02]  /*04e0*/  FMUL.FTZ R18, R5, 1.4426950216293334961 ;  /* 0x3fb8aa3b05127820 */ /* 0x000fe40000410000 */
[----:B------:R-:W-:Y:S02]  /*04f0*/  FADD.FTZ R5, R17, 12583037 ;  /* 0x4b40007d11057421 */ /* 0x000fe40000010000 */
[----:B------:R-:W-:Y:S01]  /*0500*/  FFMA.FTZ R6, R9, -0.69314718246459960938, |R6| ;  /* 0xbf31721809067823 */ /* 0x000fe20000010406 */
[----:B------:R-:W1:Y:S01]  /*0510*/  MUFU.EX2 R12, R12 ;  /* 0x0000000c000c7308 */ /* 0x000e620000000800 */
[----:B------:R-:W-:Y:S01]  /*0520*/  FFMA.FTZ R7, R4, -0.69314718246459960938, |R7| ;  /* 0xbf31721804077823 */ /* 0x000fe20000010407 */
[----:B------:R-:W-:Y:S01]  /*0530*/  SHF.L.U32 R5, R5, 0x17, RZ ;  /* 0x0000001705057819 */ /* 0x000fe200000006ff */
[----:B------:R-:W-:-:S02]  /*0540*/  FFMA.FTZ R6, R9, 1.9046542121259335545e-09, R6 ;  /* 0x3102e30809067823 */ /* 0x000fc40000010006 */
[----:B------:R-:W-:Y:S02]  /*0550*/  FFMA.FTZ R7, R4, 1.9046542121259335545e-09, R7 ;  /* 0x3102e30804077823 */ /* 0x000fe40000010007 */
[----:B0-----:R-:W-:Y:S01]  /*0560*/  FMUL.FTZ R5, R5, R20 ;  /* 0x0000001405057220 */ /* 0x001fe20000410000 */
[----:B------:R-:W-:Y:S01]  /*0570*/  SHF.L.U32 R20, R15, 0x17, RZ ;  /* 0x000000170f147819 */ /* 0x000fe200000006ff */
[----:B------:R-:W0:Y:S01]  /*0580*/  MUFU.EX2 R19, R19 ;  /* 0x0000001300137308 */ /* 0x000e220000000800 */
[----:B------:R-:W-:Y:S02]  /*0590*/  FMUL.FTZ R17, R6, 1.4426950216293334961 ;  /* 0x3fb8aa3b06117820 */ /* 0x000fe40000410000 */
[----:B------:R-:W-:Y:S02]  /*05a0*/  FADD.FTZ R15, R8, 12583037 ;  /* 0x4b40007d080f7421 */ /* 0x000fe40000010000 */
[----:B------:R-:W-:Y:S02]  /*05b0*/  FMUL.FTZ R21, R7, 1.4426950216293334961 ;  /* 0x3fb8aa3b07157820 */ /* 0x000fe40000410000 */
[----:B------:R-:W-:Y:S01]  /*05c0*/  FADD.FTZ R6, R16, 12583037 ;  /* 0x4b40007d10067421 */ /* 0x000fe20000010000 */
[----:B------:R-:W3:Y:S01]  /*05d0*/  MUFU.EX2 R18, R18 ;  /* 0x0000001200127308 */ /* 0x000ee20000000800 */
[----:B--2---:R-:W-:Y:S01]  /*05e0*/  FMUL.FTZ R8, R20, R13 ;  /* 0x0000000d14087220 */ /* 0x004fe20000410000 */
[----:B------:R-:W-:Y:S01]  /*05f0*/  SHF.L.U32 R15, R15, 0x17, RZ ;  /* 0x000000170f0f7819 */ /* 0x000fe200000006ff */
[----:B------:R-:W-:Y:S01]  /*0600*/  FADD.FTZ R13, R11, 12583037 ;  /* 0x4b40007d0b0d7421 */ /* 0x000fe20000010000 */
[----:B------:R-:W-:Y:S01]  /*0610*/  SHF.L.U32 R7, R6, 0x17, RZ ;  /* 0x0000001706077819 */ /* 0x000fe200000006ff */
[----:B------:R-:W-:-:S02]  /*0620*/  FADD.FTZ R4, R4, 12583037 ;  /* 0x4b40007d04047421 */ /* 0x000fc40000010000 */
[----:B-1----:R-:W-:Y:S01]  /*0630*/  FMUL.FTZ R12, R15, R12 ;  /* 0x0000000c0f0c7220 */ /* 0x002fe20000410000 */
[----:B------:R-:W1:Y:S01]  /*0640*/  MUFU.EX2 R17, R17 ;  /* 0x0000001100117308 */ /* 0x000e620000000800 */
[----:B------:R-:W-:Y:S01]  /*0650*/  SHF.L.U32 R20, R13, 0x17, RZ ;  /* 0x000000170d147819 */ /* 0x000fe200000006ff */
[----:B------:R-:W-:Y:S01]  /*0660*/  FMUL.FTZ R7, R7, R14 ;  /* 0x0000000e07077220 */ /* 0x000fe20000410000 */
[----:B------:R-:W-:Y:S01]  /*0670*/  SHF.L.U32 R15, R10, 0x17, RZ ;  /* 0x000000170a0f7819 */ /* 0x000fe200000006ff */
[----:B------:R-:W-:Y:S02]  /*0680*/  FADD.FTZ R10, R9, 12583037 ;  /* 0x4b40007d090a7421 */ /* 0x000fe40000010000 */
[----:B0-----:R-:W-:Y:S02]  /*0690*/  FMUL.FTZ R19, R20, R19 ;  /* 0x0000001314137220 */ /* 0x001fe40000410000 */
[----:B------:R0:W2:Y:S01]  /*06a0*/  MUFU.EX2 R16, R21 ;  /* 0x0000001500107308 */ /* 0x0000a20000000800 */
[----:B------:R-:W-:Y:S01]  /*06b0*/  SHF.L.U32 R20, R10, 0x17, RZ ;  /* 0x000000170a147819 */ /* 0x000fe200000006ff */
[----:B---3--:R-:W-:-:S06]  /*06c0*/  FMUL.FTZ R18, R15, R18 ;  /* 0x000000120f127220 */ /* 0x008fcc0000410000 */
[----:B------:R-:W3:Y:S01]  /*06d0*/  MUFU.RCP R11, R8 ;  /* 0x00000008000b7308 */ /* 0x000ee20000001000 */
[----:B0-----:R-:W-:Y:S01]  /*06e0*/  SHF.L.U32 R21, R4, 0x17, RZ ;  /* 0x0000001704157819 */ /* 0x001fe200000006ff */
[----:B-1----:R-:W-:-:S06]  /*06f0*/  FMUL.FTZ R17, R20, R17 ;  /* 0x0000001114117220 */ /* 0x002fcc0000410000 */
[----:B------:R-:W0:Y:S01]  /*0700*/  MUFU.RCP R6, R5 ;  /* 0x0000000500067308 */ /* 0x000e220000001000 */
[----:B--2---:R-:W-:-:S07]  /*0710*/  FMUL.FTZ R16, R21, R16 ;  /* 0x0000001015107220 */ /* 0x004fce0000410000 */
[----:B------:R-:W1:Y:S01]  /*0720*/  MUFU.RCP R9, R19 ;  /* 0x0000001300097308 */ /* 0x000e620000001000 */
[----:B---3--:R-:W-:-:S07]  /*0730*/  FMUL.FTZ R11, R11, 0.125 ;  /* 0x3e0000000b0b7820 */ /* 0x008fce0000410000 */
[----:B------:R-:W2:Y:S01]  /*0740*/  MUFU.RCP R14, R7 ;  /* 0x00000007000e7308 */ /* 0x000ea20000001000 */
[----:B0-----:R-:W-:Y:S02]  /*0750*/  FMUL.FTZ R4, R6, 0.125 ;  /* 0x3e00000006047820 */ /* 0x001fe40000410000 */
[----:B------:R-:W-:Y:S02]  /*0760*/  FFMA.FTZ R6, R8, 2, R11 ;  /* 0x4000000008067823 */ /* 0x000fe4000001000b */
[----:B------:R-:W-:-:S03]  /*0770*/  FFMA.FTZ R4, R5, 2, R4 ;  /* 0x4000000005047823 */ /* 0x000fc60000010004 */
[----:B------:R-:W0:Y:S01]  /*0780*/  MUFU.RCP R10, R18 ;  /* 0x00000012000a7308 */ /* 0x000e220000001000 */
[----:B-1----:R-:W-:-:S04]  /*0790*/  FMUL.FTZ R8, R9, 0.125 ;  /* 0x3e00000009087820 */ /* 0x002fc80000410000 */
[----:B------:R-:W-:-:S03]  /*07a0*/  FFMA.FTZ R8, R19, 2, R8 ;  /* 0x4000000013087823 */ /* 0x000fc60000010008 */
[----:B------:R-:W1:Y:S01]  /*07b0*/  MUFU.RCP R13, R12 ;  /* 0x0000000c000d7308 */ /* 0x000e620000001000 */
[----:B--2---:R-:W-:-:S04]  /*07c0*/  FMUL.FTZ R14, R14, 0.125 ;  /* 0x3e0000000e0e7820 */ /* 0x004fc80000410000 */
[----:B------:R-:W-:-:S03]  /*07d0*/  FFMA.FTZ R5, R7, 2, R14 ;  /* 0x4000000007057823 */ /* 0x000fc6000001000e */
[----:B------:R-:W2:Y:S01]  /*07e0*/  MUFU.RCP R15, R17 ;  /* 0x00000011000f7308 */ /* 0x000ea20000001000 */
[----:B0-----:R-:W-:-:S04]  /*07f0*/  FMUL.FTZ R9, R10, 0.125 ;  /* 0x3e0000000a097820 */ /* 0x001fc80000410000 */
[----:B------:R-:W-:-:S03]  /*0800*/  FFMA.FTZ R9, R18, 2, R9 ;  /* 0x4000000012097823 */ /* 0x000fc60000010009 */
[----:B------:R-:W0:Y:S01]  /*0810*/  MUFU.RCP R20, R16 ;  /* 0x0000001000147308 */ /* 0x000e220000001000 */
[----:B-1----:R-:W-:-:S04]  /*0820*/  FMUL.FTZ R13, R13, 0.125 ;  /* 0x3e0000000d0d7820 */ /* 0x002fc80000410000 */
[----:B------:R-:W-:Y:S02]  /*0830*/  FFMA.FTZ R7, R12, 2, R13 ;  /* 0x400000000c077823 */ /* 0x000fe4000001000d */
[----:B--2---:R-:W-:-:S03]  /*0840*/  FMUL.FTZ R10, R15, 0.125 ;  /* 0x3e0000000f0a7820 */ /* 0x004fc60000410000 */
[----:B------:R-:W-:Y:S01]  /*0850*/  STG.E.128 [R2.64], R4 ;  /* 0x0000000402007986 */ /* 0x000fe2000c101d04 */
[----:B------:R-:W-:Y:S02]  /*0860*/  FFMA.FTZ R10, R17, 2, R10 ;  /* 0x40000000110a7823 */ /* 0x000fe4000001000a */
[----:B0-----:R-:W-:-:S04]  /*0870*/  FMUL.FTZ R11, R20, 0.125 ;  /* 0x3e000000140b7820 */ /* 0x001fc80000410000 */
[----:B------:R-:W-:-:S05]  /*0880*/  FFMA.FTZ R11, R16, 2, R11 ;  /* 0x40000000100b7823 */ /* 0x000fca000001000b */
[----:B------:R-:W-:Y:S01]  /*0890*/  STG.E.128 [R2.64+0x800], R8 ;  /* 0x0008000802007986 */ /* 0x000fe2000c101d04 */
[----:B------:R-:W-:Y:S05]  /*08a0*/  EXIT ;  /* 0x000000000000794d */ /* 0x000fea0003800000 */
.L_x_1780:
        /* <DEDUP_REMOVED lines=83> */
.L_x_1782:
[----:B0-----:R-:W-:Y:S05]  /*0de0*/  BSYNC B0 ;  /* 0x0000000000007941 */ /* 0x001fea0003800000 */
.L_x_1781:
        /* <DEDUP_REMOVED lines=21> */
.L_x_1784:
[----:B------:R-:W-:Y:S05]  /*0f40*/  BSYNC B0 ;  /* 0x0000000000007941 */ /* 0x000fea0003800000 */
.L_x_1783:
        /* <DEDUP_REMOVED lines=22> */
.L_x_1786:
[----:B------:R-:W-:Y:S05]  /*10b0*/  BSYNC B0 ;  /* 0x0000000000007941 */ /* 0x000fea0003800000 */
.L_x_1785:
        /* <DEDUP_REMOVED lines=18> */
.L_x_1788:
[----:B------:R-:W-:Y:S05]  /*11e0*/  BSYNC B0 ;  /* 0x0000000000007941 */ /* 0x000fea0003800000 */
.L_x_1787:
        /* <DEDUP_REMOVED lines=18> */
.L_x_1790:
[----:B------:R-:W-:Y:S05]  /*1310*/  BSYNC B0 ;  /* 0x0000000000007941 */ /* 0x000fea0003800000 */
.L_x_1789:
        /* <DEDUP_REMOVED lines=18> */
.L_x_1792:
[----:B------:R-:W-:Y:S05]  /*1440*/  BSYNC B0 ;  /* 0x0000000000007941 */ /* 0x000fea0003800000 */
.L_x_1791:
        /* <DEDUP_REMOVED lines=18> */
.L_x_1794:
[----:B------:R-:W-:Y:S05]  /*1570*/  BSYNC B0 ;  /* 0x0000000000007941 */ /* 0x000fea0003800000 */
.L_x_1793:
        /* <DEDUP_REMOVED lines=18> */
.L_x_1796:
[----:B------:R-:W-:Y:S05]  /*16a0*/  BSYNC B0 ;  /* 0x0000000000007941 */ /* 0x000fea0003800000 */
.L_x_1795:
        /* <DEDUP_REMOVED lines=18> */
.L_x_1799:
[----:B0-----:R-:W-:-:S13]  /*17d0*/  ISETP.GE.AND P0, PT, R11, R0, PT ;  /* 0x000000000b00720c */ /* 0x001fda0003f06270 */
[----:B------:R-:W-:Y:S05]  /*17e0*/  @P0 BRA `(.L_x_1801) ;  /* 0x000000c000000947 */ /* 0x000fea0003800000 */
[----:B------:R-:W-:Y:S02]  /*17f0*/  IADD3 R4, R2, R11, RZ ;  /* 0x0000000b02047210 */ /* 0x000fe40007ffe0ff */
[----:B------:R-:W-:Y:S02]  /*1800*/  MOV R5, 0x4 ;  /* 0x0000000400057802 */ /* 0x000fe40000000f00 */
[----:B------:R-:W-:-:S03]  /*1810*/  IADD3 R11, R11, 0x80, RZ ;  /* 0x000000800b0b7810 */ /* 0x000fc60007ffe0ff */
[----:B------:R-:W-:-:S05]  /*1820*/  IMAD.WIDE.U32 R4, R4, R5, c[0x0][0x168] ;  /* 0x00005a0004047625 */ /* 0x000fca00078e0005 */
[----:B-----5:R0:W-:Y:S02]  /*1830*/  STG.E [R4.64], R3 ;  /* 0x0000000304007986 */ /* 0x0201e4000c101904 */
.L_x_1800:
[----:B------:R-:W-:-:S13]  /*1840*/  ISETP.GE.AND P0, PT, R11, R0, PT ;  /* 0x000000000b00720c */ /* 0x000fda0003f06270 */
[----:B------:R-:W-:Y:S05]  /*1850*/  @P0 BRA `(.L_x_1802) ;  /* 0x000000d000000947 */ /* 0x000fea0003800000 */
[----:B0-----:R-:W-:Y:S01]  /*1860*/  HFMA2.MMA R5, -RZ, RZ, 0, 2.384185791015625e-07 ;  /* 0x00000004ff057435 */ /* 0x001fe200000001ff */
[----:B------:R-:W-:Y:S02]  /*1870*/  IADD3 R4, R2, R11, RZ ;  /* 0x0000000b02047210 */ /* 0x000fe40007ffe0ff */
[----:B------:R-:W-:-:S07]  /*1880*/  IADD3 R11, R11, 0x80, RZ ;  /* 0x000000800b0b7810 */ /* 0x000fce0007ffe0ff */
[----:B------:R-:W-:-:S05]  /*1890*/  IMAD.WIDE.U32 R4, R4, R5, c[0x0][0x168] ;  /* 0x00005a0004047625 */ /* 0x000fca00078e0005 */
[----:B------:R0:W-:Y:S02]  /*18a0*/  STG.E [R4.64], R6 ;  /* 0x0000000604007986 */ /* 0x0001e4000c101904 */
.L_x_1801:
        /* <DEDUP_REMOVED lines=8> */
.L_x_1802:
[----:B------:R-:W-:Y:S05]  /*1930*/  BSYNC B1 ;  /* 0x0000000000017941 */ /* 0x000fea0003800000 */
.L_x_1798:
[----:B------:R-:W-:-:S13]  /*1940*/  ISETP.GE.AND P0, PT, R11, R0, PT ;  /* 0x000000000b00720c */ /* 0x000fda0003f06270 */
[----:B0-----:R-:W-:Y:S02]  /*1950*/  @!P0 IADD3 R4, R2, R11, RZ ;  /* 0x0000000b02048210 */ /* 0x001fe40007ffe0ff */
[----:B------:R-:W-:Y:S02]  /*1960*/  @!P0 MOV R5, 0x4 ;  /* 0x0000000400058802 */ /* 0x000fe40000000f00 */
[----:B------:R-:W-:-:S03]  /*1970*/  @!P0 IADD3 R11, R11, 0x80, RZ ;  /* 0x000000800b0b8810 */ /* 0x000fc60007ffe0ff */
[----:B------:R-:W-:-:S05]  /*1980*/  @!P0 IMAD.WIDE.U32 R4, R4, R5, c[0x0][0x168] ;  /* 0x00005a0004048625 */ /* 0x000fca00078e0005 */
[----:B------:R0:W-:Y:S02]  /*1990*/  @!P0 STG.E [R4.64], R7 ;  /* 0x0000000704008986 */ /* 0x0001e4000c101904 */
.L_x_1803:
[----:B------:R-:W-:Y:S05]  /*19a0*/  BSYNC B0 ;  /* 0x0000000000007941 */ /* 0x000fea0003800000 */
.L_x_1797:
[----:B------:R-:W-:Y:S01]  /*19b0*/  WARPSYNC 0xffffffff ;  /* 0xffffffff00007948 */ /* 0x000fe20003800000 */
[----:B------:R-:W-:-:S13]  /*19c0*/  ISETP.GE.AND P0, PT, R11, R0, PT ;  /* 0x000000000b00720c */ /* 0x000fda0003f06270 */
[----:B------:R-:W-:Y:S05]  /*19d0*/  @P0 EXIT ;  /* 0x000000000000094d */ /* 0x000fea0003800000 */
[----:B-----5:R-:W-:Y:S01]  /*19e0*/  HFMA2.MMA R3, -RZ, RZ, 0, 2.384185791015625e-07 ;  /* 0x00000004ff037435 */ /* 0x020fe200000001ff */
[----:B------:R-:W-:-:S09]  /*19f0*/  IADD3 R2, R2, R11, RZ ;  /* 0x0000000b02027210 */ /* 0x000fd20007ffe0ff */
[----:B------:R-:W-:-:S05]  /*1a00*/  IMAD.WIDE.U32 R2, R2, R3, c[0x0][0x168] ;  /* 0x00005a0002027625 */ /* 0x000fca00078e0003 */
[----:B------:R-:W-:Y:S01]  /*1a10*/  STG.E [R2.64], R9 ;  /* 0x0000000902007986 */ /* 0x000fe2000c101904 */
[----:B------:R-:W-:Y:S05]  /*1a20*/  EXIT ;  /* 0x000000000000794d */ /* 0x000fea0003800000 */
.L_x_1804:
        /* <DEDUP_REMOVED lines=13> */
.L_x_2530:


//--------------------- .text._ZN2at6native29vectorized_elementwise_kernelILi8EZZZNS0_16cosh_kernel_cudaERNS_18TensorIteratorBaseEENKUlvE0_clEvENKUlvE0_clEvEUlfE_St5arrayIPcLm2EEEEviT0_T1_ --------------------------
	.section	.text._ZN2at6native29vectorized_elementwise_kernelILi8EZZZNS0_16cosh_kernel_cudaERNS_18TensorIteratorBaseEENKUlvE0_clEvENKUlvE0_clEvEUlfE_St5arrayIPcLm2EEEEviT0_T1_,"ax",@progbits
	.sectioninfo	@"SHI_REGISTERS=4"
	.align	128
        .global         _ZN2at6native29vectorized_elementwise_kernelILi8EZZZNS0_16cosh_kernel_cudaERNS_18TensorIteratorBaseEENKUlvE0_clEvENKUlvE0_clEvEUlfE_St5arrayIPcLm2EEEEviT0_T1_
        .type           _ZN2at6native29vectorized_elementwise_kernelILi8EZZZNS0_16cosh_kernel_cudaERNS_18TensorIteratorBaseEENKUlvE0_clEvENKUlvE0_clEvEUlfE_St5arrayIPcLm2EEEEviT0_T1_,@function
        .size           _ZN2at6native29vectorized_elementwise_kernelILi8EZZZNS0_16cosh_kernel_cudaERNS_18TensorIteratorBaseEENKUlvE0_clEvENKUlvE0_clEvEUlfE_St5arrayIPcLm2EEEEviT0_T1_,(.L_x_2531 - _ZN2at6native29vectorized_elementwise_kernelILi8EZZZNS0_16cosh_kernel_cudaERNS_18TensorIteratorBaseEENKUlvE0_clEvENKUlvE0_clEvEUlfE_St5arrayIPcLm2EEEEviT0_T1_)
        .other          _ZN2at6native29vectorized_elementwise_kernelILi8EZZZNS0_16cosh_kernel_cudaERNS_18TensorIteratorBaseEENKUlvE0_clEvENKUlvE0_clEvEUlfE_St5arrayIPcLm2EEEEviT0_T1_,@"STO_CUDA_ENTRY STV_DEFAULT"
_ZN2at6native29vectorized_elementwise_kernelILi8EZZZNS0_16cosh_kernel_cudaERNS_18TensorIteratorBaseEENKUlvE0_clEvENKUlvE0_clEvEUlfE_St5arrayIPcLm2EEEEviT0_T1_:
.text._ZN2at6native29vectorized_elementwise_kernelILi8EZZZNS0_16cosh_kernel_cudaERNS_18TensorIteratorBaseEENKUlvE0_clEvENKUlvE0_clEvEUlfE_St5arrayIPcLm2EEEEviT0_T1_:
[----:B------:R-:W-:Y:S02]  /*0000*/  MOV R1, c[0x0][0x28] ;  /* 0x00000a0000017a02 */ /* 0x000fe40000000f00 */
[----:B------:R-:W-:Y:S05]  /*0010*/  EXIT ;  /* 0x000000000000794d */ /* 0x000fea0003800000 */
.L_x_1805:
        /* <DEDUP_REMOVED lines=14> */
.L_x_2531:


//--------------------- .text._ZN2at6native18elementwise_kernelILi128ELi4EZNS0_15gpu_kernel_implIZZZNS0_16cosh_kernel_cudaERNS_18TensorIteratorBaseEENKUlvE0_clEvENKUlvE_clEvEUldE_EEvS4_RKT_EUliE_EEviT1_ --------------------------
	.section	.text._ZN2at6native18elementwise_kernelILi128ELi4EZNS0_15gpu_kernel_implIZZZNS0_16cosh_kernel_cudaERNS_18TensorIteratorBaseEENKUlvE0_clEvENKUlvE_clEvEUldE_EEvS4_RKT_EUliE_EEviT1_,"ax",@progbits
	.sectioninfo	@"SHI_REGISTERS=26"
	.align	128
        .global         _ZN2at6native18elementwise_kernelILi128ELi4EZNS0_15gpu_kernel_implIZZZNS0_16cosh_kernel_cudaERNS_18TensorIteratorBaseEENKUlvE0_clEvENKUlvE_clEvEUldE_EEvS4_RKT_EUliE_EEviT1_
        .type           _ZN2at6native18elementwise_kernelILi128ELi4EZNS0_15gpu_kernel_implIZZZNS0_16cosh_kernel_cudaERNS_18TensorIteratorBaseEENKUlvE0_clEvENKUlvE_clEvEUldE_EEvS4_RKT_EUliE_EEviT1_,@function
        .size           _ZN2at6native18elementwise_kernelILi128ELi4EZNS0_15gpu_kernel_implIZZZNS0_16cosh_kernel_cudaERNS_18TensorIteratorBaseEENKUlvE0_clEvENKUlvE_clEvEUldE_EEvS4_RKT_EUliE_EEviT1_,(.L_x_2532 - _ZN2at6native18elementwise_kernelILi128ELi4EZNS0_15gpu_kernel_implIZZZNS0_16cosh_kernel_cudaERNS_18TensorIteratorBaseEENKUlvE0_clEvENKUlvE_clEvEUldE_EEvS4_RKT_EUliE_EEviT1_)
        .other          _ZN2at6native18elementwise_kernelILi128ELi4EZNS0_15gpu_kernel_implIZZZNS0_16cosh_kernel_cudaERNS_18TensorIteratorBaseEENKUlvE0_clEvENKUlvE_clEvEUldE_EEvS4_RKT_EUliE_EEviT1_,@"STO_CUDA_ENTRY STV_DEFAULT"
_ZN2at6native18elementwise_kernelILi128ELi4EZNS0_15gpu_kernel_implIZZZNS0_16cosh_kernel_cudaERNS_18TensorIteratorBaseEENKUlvE0_clEvENKUlvE_clEvEUldE_EEvS4_RKT_EUliE_EEviT1_:
.text._ZN2at6native18elementwise_kernelILi128ELi4EZNS0_15gpu_kernel_implIZZZNS0_16cosh_kernel_cudaERNS_18TensorIteratorBaseEENKUlvE0_clEvENKUlvE_clEvEUldE_EEvS4_RKT_EUliE_EEviT1_:
        /* <DEDUP_REMOVED lines=30> */
[----:B------:R-:W-:Y:S02]  /*01e0*/  IMAD R0, R4, c[0x0][0x2a4], RZ ;  /* 0x0000a90004007a24 */ /* 0x000fe400078e02ff */
        /* <DEDUP_REMOVED lines=207> */
.L_x_1808:
        /* <DEDUP_REMOVED lines=17> */
[----:B--2---:R-:W0:Y:S01]  /*0ff0*/  I2F.F64.S16 R2, R2 ;  /* 0x0000000200027312 */ /* 0x004e220000101c00 */
[----:B------:R-:W-:Y:S05]  /*1000*/  BRA `(.L_x_1814) ;  /* 0x00000e2000007947 */ /* 0x000fea0003800000 */
.L_x_1812:
[----:B------:R-:W2:Y:S02]  /*1010*/  LDG.E.U8 R2, [R4.64] ;  /* 0x0000002404027981 */ /* 0x000ea4000c1e1100 */
[----:B--2---:R-:W0:Y:S01]  /*1020*/  I2F.F64.U16 R2, R2 ;  /* 0x0000000200027312 */ /* 0x004e220000101800 */
[----:B------:R-:W-:Y:S05]  /*1030*/  BRA `(.L_x_1814) ;  /* 0x00000df000007947 */ /* 0x000fea0003800000 */
.L_x_1811:
[----:B------:R-:W-:-:S13]  /*1040*/  ISETP.NE.AND P0, PT, R2, 0x2, PT ;  /* 0x000000020200780c */ /* 0x000fda0003f05270 */
[----:B------:R-:W-:Y:S05]  /*1050*/  @!P0 BRA `(.L_x_1815) ;  /* 0x000000a000008947 */ /* 0x000fea0003800000 */
[----:B------:R-:W-:-:S13]  /*1060*/  ISETP.NE.AND P0, PT, R2, 0x3, PT ;  /* 0x000000030200780c */ /* 0x000fda0003f05270 */
[----:B------:R-:W-:Y:S05]  /*1070*/  @!P0 BRA `(.L_x_1816) ;  /* 0x0000005000008947 */ /* 0x000fea0003800000 */
[----:B------:R-:W-:-:S13]  /*1080*/  ISETP.NE.AND P0, PT, R2, 0x4, PT ;  /* 0x000000040200780c */ /* 0x000fda0003f05270 */
[----:B------:R-:W-:Y:S05]  /*1090*/  @P0 BRA `(.L_x_1813) ;  /* 0x00000bf000000947 */ /* 0x000fea0003800000 */
[----:B------:R-:W2:Y:S02]  /*10a0*/  LDG.E.64 R2, [R4.64] ;  /* 0x0000002404027981 */ /* 0x000ea4000c1e1b00 */
[----:B--2---:R-:W0:Y:S01]  /*10b0*/  I2F.F64.S64 R2, R2 ;  /* 0x0000000200027312 */ /* 0x004e220000301c00 */
[----:B------:R-:W-:Y:S05]  /*10c0*/  BRA `(.L_x_1814) ;  /* 0x00000d6000007947 */ /* 0x000fea0003800000 */
.L_x_1816:
[----:B------:R-:W2:Y:S02]  /*10d0*/  LDG.E R2, [R4.64] ;  /* 0x0000002404027981 */ /* 0x000ea4000c1e1900 */
[----:B--2---:R-:W0:Y:S01]  /*10e0*/  I2F.F64 R2, R2 ;  /* 0x0000000200027312 */ /* 0x004e220000201c00 */
[----:B------:R-:W-:Y:S05]  /*10f0*/  BRA `(.L_x_1814) ;  /* 0x00000d3000007947 */ /* 0x000fea0003800000 */
.L_x_1815:
[----:B------:R-:W2:Y:S02]  /*1100*/  LDG.E.U16 R2, [R4.64] ;  /* 0x0000002404027981 */ /* 0x000ea4000c1e1500 */
[----:B--2---:R-:W0:Y:S01]  /*1110*/  I2F.F64.S16 R2, R2 ;  /* 0x0000000200027312 */ /* 0x004e220000101c00 */
[----:B------:R-:W-:Y:S05]  /*1120*/  BRA `(.L_x_1814) ;  /* 0x00000d0000007947 */ /* 0x000fea0003800000 */
.L_x_1810:
[----:B------:R-:W-:-:S13]  /*1130*/  ISETP.GT.AND P0, PT, R2, 0x6, PT ;  /* 0x000000060200780c */ /* 0x000fda0003f04270 */
[----:B------:R-:W-:Y:S05]  /*1140*/  @P0 BRA `(.L_x_1817) ;  /* 0x000000d000000947 */ /* 0x000fea0003800000 */
[----:B------:R-:W-:-:S13]  /*1150*/  ISETP.NE.AND P0, PT, R2, 0x5, PT ;  /* 0x000000050200780c */ /* 0x000fda0003f05270 */
[----:B------:R-:W-:Y:S05]  /*1160*/  @!P0 BRA `(.L_x_1818) ;  /* 0x0000006000008947 */ /* 0x000fea0003800000 */
[----:B------:R-:W-:-:S13]  /*1170*/  ISETP.NE.AND P0, PT, R2, 0x6, PT ;  /* 0x000000060200780c */ /* 0x000fda0003f05270 */
[----:B------:R-:W-:Y:S05]  /*1180*/  @P0 BRA `(.L_x_1813) ;  /* 0x00000b0000000947 */ /* 0x000fea0003800000 */
[----:B------:R-:W2:Y:S02]  /*1190*/  LDG.E R2, [R4.64] ;  /* 0x0000002404027981 */ /* 0x000ea4000c1e1900 */
[----:B--2---:R-:W-:-:S06]  /*11a0*/  FMUL.FTZ R2, R2, 1 ;  /* 0x3f80000002027820 */ /* 0x004fcc0000410000 */
[----:B------:R-:W0:Y:S01]  /*11b0*/  F2F.F64.F32 R2, R2 ;  /* 0x0000000200027310 */ /* 0x000e220000201800 */
[----:B------:R-:W-:Y:S05]  /*11c0*/  BRA `(.L_x_1814) ;  /* 0x00000c6000007947 */ /* 0x000fea0003800000 */
.L_x_1818:
[----:B------:R-:W2:Y:S02]  /*11d0*/  LDG.E.U16 R0, [R4.64] ;  /* 0x0000002404007981 */ /* 0x000ea4000c1e1500 */
[----:B--2---:R-:W-:-:S05]  /*11e0*/  HADD2.F32 R0, -RZ, R0.H0_H0 ;  /* 0x20000000ff007230 */ /* 0x004fca0000004100 */
[----:B------:R-:W-:-:S04]  /*11f0*/  FMUL.FTZ R0, R0, 1 ;  /* 0x3f80000000007820 */ /* 0x000fc80000410000 */
[----:B------:R0:W1:Y:S01]  /*1200*/  F2F.F64.F32 R2, R0 ;  /* 0x0000000000027310 */ /* 0x0000620000201800 */
[----:B------:R-:W-:Y:S05]  /*1210*/  BRA `(.L_x_1814) ;  /* 0x00000c1000007947 */ /* 0x000fea0003800000 */
.L_x_1817:
[----:B------:R-:W-:-:S13]  /*1220*/  ISETP.NE.AND P0, PT, R2, 0x7, PT ;  /* 0x000000070200780c */ /* 0x000fda0003f05270 */
[----:B------:R-:W-:Y:S05]  /*1230*/  @!P0 BRA `(.L_x_1819) ;  /* 0x000000d000008947 */ /* 0x000fea0003800000 */
        /* <DEDUP_REMOVED lines=8> */
.L_x_1820:
[----:B------:R-:W2:Y:S02]  /*12c0*/  LDG.E.U16 R4, [R4.64] ;  /* 0x0000002404047981 */ /* 0x000ea4000c1e1500 */
[----:B--2---:R-:W-:-:S05]  /*12d0*/  HADD2.F32 R0, -RZ, R4.H0_H0 ;  /* 0x20000004ff007230 */ /* 0x004fca0000004100 */
[----:B------:R-:W-:-:S04]  /*12e0*/  FMUL.FTZ R0, R0, 1 ;  /* 0x3f80000000007820 */ /* 0x000fc80000410000 */
[----:B------:R0:W1:Y:S01]  /*12f0*/  F2F.F64.F32 R2, R0 ;  /* 0x0000000000027310 */ /* 0x0000620000201800 */
[----:B------:R-:W-:Y:S05]  /*1300*/  BRA `(.L_x_1814) ;  /* 0x00000b2000007947 */ /* 0x000fea0003800000 */
.L_x_1819:
[----:B------:R0:W5:Y:S01]  /*1310*/  LDG.E.64 R2, [R4.64] ;  /* 0x0000002404027981 */ /* 0x000162000c1e1b00 */
[----:B------:R-:W-:Y:S05]  /*1320*/  BRA `(.L_x_1814) ;  /* 0x00000b0000007947 */ /* 0x000fea0003800000 */
.L_x_1809:
        /* <DEDUP_REMOVED lines=8> */
[----:B------:R-:W2:Y:S01]  /*13b0*/  LDG.E.U8 R4, [R4.64] ;  /* 0x0000002404047981 */ /* 0x000ea2000c1e1100 */
[----:B------:R-:W-:Y:S01]  /*13c0*/  IMAD.MOV.U32 R2, RZ, RZ, RZ ;  /* 0x000000ffff027224 */ /* 0x000fe200078e00ff */
[----:B--2---:R-:W-:-:S04]  /*13d0*/  ISETP.NE.AND P0, PT, R4, RZ, PT ;  /* 0x000000ff0400720c */ /* 0x004fc80003f05270 */
[----:B------:R-:W-:Y:S01]  /*13e0*/  FSEL R3, RZ, 1.875, !P0 ;  /* 0x3ff00000ff037808 */ /* 0x000fe20004000000 */
[----:B------:R-:W-:Y:S05]  /*13f0*/  BRA `(.L_x_1814) ;  /* 0x00000a3000007947 */ /* 0x000fea0003800000 */
.L_x_1823:
[----:B------:R0:W5:Y:S01]  /*1400*/  LDG.E.64 R2, [R4.64] ;  /* 0x0000002404027981 */ /* 0x000162000c1e1b00 */
[----:B------:R-:W-:Y:S05]  /*1410*/  BRA `(.L_x_1814) ;  /* 0x00000a1000007947 */ /* 0x000fea0003800000 */
.L_x_1822:
        /* <DEDUP_REMOVED lines=24> */
[----:B------:R-:W-:-:S05]  /*15a0*/  LOP3.LUT R3, R3, 0x80000000, R0, 0xf8, !PT ;  /* 0x8000000003037812 */ /* 0x000fca00078ef800 */
[----:B------:R-:W-:-:S06]  /*15b0*/  FMUL.FTZ R3, R3, 1 ;  /* 0x3f80000003037820 */ /* 0x000fcc0000410000 */
[----:B------:R-:W0:Y:S01]  /*15c0*/  F2F.F64.F32 R2, R3 ;  /* 0x0000000300027310 */ /* 0x000e220000201800 */
[----:B------:R-:W-:Y:S05]  /*15d0*/  BRA `(.L_x_1814) ;  /* 0x0000085000007947 */ /* 0x000fea0003800000 */
.L_x_1825:
[----:B------:R-:W2:Y:S02]  /*15e0*/  LDG.E.U8 R3, [R4.64] ;  /* 0x0000002404037981 */ /* 0x000ea4000c1e1100 */
[----:B--2---:R-:W-:-:S05]  /*15f0*/  IMAD.SHL.U32 R0, R3, 0x2000000, RZ ;  /* 0x0200000003007824 */ /* 0x004fca00078e00ff */
[----:B------:R-:W-:-:S13]  /*1600*/  ISETP.GE.U32.AND P0, PT, R0, 0x8000000, PT ;  /* 0x080000000000780c */ /* 0x000fda0003f06070 */
[C---:B------:R-:W-:Y:S02]  /*1610*/  @!P0 IMAD.SHL.U32 R0, R3.reuse, 0x100, RZ ;  /* 0x0000010003008824 */ /* 0x040fe400078e00ff */
[C---:B------:R-:W-:Y:S02]  /*1620*/  @P0 IMAD.SHL.U32 R2, R3.reuse, 0x200000, RZ ;  /* 0x0020000003020824 */ /* 0x040fe400078e00ff */
[----:B------:R-:W-:Y:S01]  /*1630*/  IMAD.SHL.U32 R3, R3, 0x1000000, RZ ;  /* 0x0100000003037824 */ /* 0x000fe200078e00ff */
[----:B------:R-:W-:Y:S02]  /*1640*/  @!P0 LOP3.LUT R0, R0, 0x7f00, RZ, 0xc0, !PT ;  /* 0x00007f0000008812 */ /* 0x000fe400078ec0ff */
[----:B------:R-:W-:Y:S02]  /*1650*/  @P0 LOP3.LUT R2, R2, 0x70000000, RZ, 0xfc, !PT ;  /* 0x7000000002020812 */ /* 0x000fe400078efcff */
[----:B------:R-:W-:-:S03]  /*1660*/  @!P0 LOP3.LUT R0, R0, 0x3f000000, RZ, 0xfc, !PT ;  /* 0x3f00000000008812 */ /* 0x000fc600078efcff */
[----:B------:R-:W-:Y:S02]  /*1670*/  @P0 FMUL.FTZ R2, R2, 1.9259299443872358531e-34 ;  /* 0x0780000002020820 */ /* 0x000fe40000410000 */
[----:B------:R-:W-:-:S05]  /*1680*/  @!P0 FADD.FTZ R2, R0, -0.5 ;  /* 0xbf00000000028421 */ /* 0x000fca0000010000 */
[----:B------:R-:W-:-:S05]  /*1690*/  LOP3.LUT R2, R2, 0x80000000, R3, 0xf8, !PT ;  /* 0x8000000002027812 */ /* 0x000fca00078ef803 */
[----:B------:R-:W-:-:S06]  /*16a0*/  FMUL.FTZ R2, R2, 1 ;  /* 0x3f80000002027820 */ /* 0x000fcc0000410000 */
[----:B------:R-:W0:Y:S01]  /*16b0*/  F2F.F64.F32 R2, R2 ;  /* 0x0000000200027310 */ /* 0x000e220000201800 */
[----:B------:R-:W-:Y:S05]  /*16c0*/  BRA `(.L_x_1814) ;  /* 0x0000076000007947 */ /* 0x000fea0003800000 */
.L_x_1824:
[----:B------:R-:W2:Y:S02]  /*16d0*/  LDG.E.U16 R0, [R4.64] ;  /* 0x0000002404007981 */ /* 0x000ea4000c1e1500 */
[----:B--2---:R-:W-:-:S05]  /*16e0*/  PRMT R0, RZ, 0x5410, R0 ;  /* 0x00005410ff007816 */ /* 0x004fca0000000000 */
[----:B------:R-:W-:-:S04]  /*16f0*/  FMUL.FTZ R0, R0, 1 ;  /* 0x3f80000000007820 */ /* 0x000fc80000410000 */
[----:B------:R0:W1:Y:S01]  /*1700*/  F2F.F64.F32 R2, R0 ;  /* 0x0000000000027310 */ /* 0x0000620000201800 */
[----:B------:R-:W-:Y:S05]  /*1710*/  BRA `(.L_x_1814) ;  /* 0x0000071000007947 */ /* 0x000fea0003800000 */
.L_x_1821:
        /* <DEDUP_REMOVED lines=9> */
[----:B--2---:R-:W0:Y:S01]  /*17b0*/  I2F.F64.U16 R2, R2 ;  /* 0x0000000200027312 */ /* 0x004e220000101800 */
[----:B------:R-:W-:Y:S05]  /*17c0*/  BRA `(.L_x_1814) ;  /* 0x0000066000007947 */ /* 0x000fea0003800000 */
.L_x_1828:
        /* <DEDUP_REMOVED lines=21> */
.L_x_1832:
[----:B------:R-:W-:Y:S05]  /*1920*/  BSYNC B1 ;  /* 0x0000000000017941 */ /* 0x000fea0003800000 */
.L_x_1831:
[----:B------:R-:W-:Y:S01]  /*1930*/  LEA R3, R0, 0x3b800000, 0x17 ;  /* 0x3b80000000037811 */ /* 0x000fe200078eb8ff */
[----:B------:R-:W-:-:S05]  /*1940*/  IMAD.SHL.U32 R0, R2, 0x100000, RZ ;  /* 0x0010000002007824 */ /* 0x000fca00078e00ff */
[----:B------:R-:W-:Y:S02]  /*1950*/  LOP3.LUT R0, R3, R0, R4, 0xfe, !PT ;  /* 0x0000000003007212 */ /* 0x000fe400078efe04 */
.L_x_1830:
[----:B------:R-:W-:Y:S05]  /*1960*/  BSYNC B0 ;  /* 0x0000000000007941 */ /* 0x000fea0003800000 */
.L_x_1829:
[----:B------:R-:W-:-:S04]  /*1970*/  FMUL.FTZ R0, R0, 1 ;  /* 0x3f80000000007820 */ /* 0x000fc80000410000 */
[----:B------:R0:W1:Y:S01]  /*1980*/  F2F.F64.F32 R2, R0 ;  /* 0x0000000000027310 */ /* 0x0000620000201800 */
[----:B------:R-:W-:Y:S05]  /*1990*/  BRA `(.L_x_1814) ;  /* 0x0000049000007947 */ /* 0x000fea0003800000 */
.L_x_1827:
        /* <DEDUP_REMOVED lines=21> */
.L_x_1836:
[----:B------:R-:W-:Y:S05]  /*1af0*/  BSYNC B1 ;  /* 0x0000000000017941 */ /* 0x000fea0003800000 */
.L_x_1835:
[----:B------:R-:W-:Y:S01]  /*1b00*/  LEA R3, R0, 0x37800000, 0x17 ;  /* 0x3780000000037811 */ /* 0x000fe200078eb8ff */
[----:B------:R-:W-:-:S05]  /*1b10*/  IMAD.SHL.U32 R0, R2, 0x200000, RZ ;  /* 0x0020000002007824 */ /* 0x000fca00078e00ff */
[----:B------:R-:W-:Y:S02]  /*1b20*/  LOP3.LUT R0, R3, R0, R4, 0xfe, !PT ;  /* 0x0000000003007212 */ /* 0x000fe400078efe04 */
.L_x_1834:
[----:B------:R-:W-:Y:S05]  /*1b30*/  BSYNC B0 ;  /* 0x0000000000007941 */ /* 0x000fea0003800000 */
.L_x_1833:
[----:B------:R-:W-:-:S04]  /*1b40*/  FMUL.FTZ R0, R0, 1 ;  /* 0x3f80000000007820 */ /* 0x000fc80000410000 */
[----:B------:R0:W1:Y:S01]  /*1b50*/  F2F.F64.F32 R2, R0 ;  /* 0x0000000000027310 */ /* 0x0000620000201800 */
[----:B------:R-:W-:Y:S05]  /*1b60*/  BRA `(.L_x_1814) ;  /* 0x000002c000007947 */ /* 0x000fea0003800000 */
.L_x_1826:
        /* <DEDUP_REMOVED lines=14> */
.L_x_1840:
[----:B------:R-:W-:Y:S05]  /*1c50*/  BSYNC B0 ;  /* 0x0000000000007941 */ /* 0x000fea0003800000 */
.L_x_1839:
[----:B------:R-:W-:-:S04]  /*1c60*/  FMUL.FTZ R0, R0, 1 ;  /* 0x3f80000000007820 */ /* 0x000fc80000410000 */
[----:B------:R0:W1:Y:S01]  /*1c70*/  F2F.F64.F32 R2, R0 ;  /* 0x0000000000027310 */ /* 0x0000620000201800 */
[----:B------:R-:W-:Y:S05]  /*1c80*/  BRA `(.L_x_1814) ;  /* 0x000001a000007947 */ /* 0x000fea0003800000 */
.L_x_1813:
        /* <DEDUP_REMOVED lines=19> */
[----:B------:R-:W-:Y:S01]  /*1dc0*/  CS2R R2, SRZ ;  /* 0x0000000000027805 */ /* 0x000fe2000001ff00 */
[----:B------:R-:W-:Y:S05]  /*1dd0*/  BRA `(.L_x_1814) ;  /* 0x0000005000007947 */ /* 0x000fea0003800000 */
.L_x_1838:
[----:B------:R-:W2:Y:S02]  /*1de0*/  LDG.E.64 R2, [R4.64] ;  /* 0x0000002404027981 */ /* 0x000ea4000c1e1b00 */
[----:B--2---:R-:W0:Y:S01]  /*1df0*/  I2F.F64.U64 R2, R2 ;  /* 0x0000000200027312 */ /* 0x004e220000301800 */
[----:B------:R-:W-:Y:S05]  /*1e00*/  BRA `(.L_x_1814) ;  /* 0x0000002000007947 */ /* 0x000fea0003800000 */
.L_x_1837:
[----:B------:R-:W2:Y:S02]  /*1e10*/  LDG.E R2, [R4.64] ;  /* 0x0000002404027981 */ /* 0x000ea4000c1e1900 */
[----:B--2---:R-:W0:Y:S02]  /*1e20*/  I2F.F64.U32 R2, R2 ;  /* 0x0000000200027312 */ /* 0x004e240000201800 */
.L_x_1814:
[----:B------:R-:W2:Y:S01]  /*1e30*/  LDC.U8 R8, c[0x0][0x371] ;  /* 0x0000dc40ff087b82 */ /* 0x000ea20000000000 */
[----:B01---5:R-:W-:Y:S01]  /*1e40*/  LOP3.LUT R7, R3, 0x7fffffff, RZ, 0xc0, !PT ;  /* 0x7fffffff03077812 */ /* 0x023fe200078ec0ff */
[----:B------:R-:W-:Y:S01]  /*1e50*/  BSSY B0, `(.L_x_1841) ;  /* 0x0000024000007945 */ /* 0x000fe20003800000 */
[----:B------:R-:W-:Y:S02]  /*1e60*/  IMAD.MOV.U32 R6, RZ, RZ, R2 ;  /* 0x000000ffff067224 */ /* 0x000fe400078e0002 */
[----:B------:R-:W-:-:S13]  /*1e70*/  ISETP.GE.U32.AND P0, PT, R7, 0x408633cf, PT ;  /* 0x408633cf0700780c */ /* 0x000fda0003f06070 */
[----:B------:R-:W0:Y:S01]  /*1e80*/  @P0 DSETP.GTU.AND P1, PT, R2, +INF , PT ;  /* 0x7ff000000200042a */ /* 0x000e220003f2c000 */
[----:B--2---:R-:W-:-:S05]  /*1e90*/  PRMT R0, R8, 0x9910, RZ ;  /* 0x0000991008007816 */ /* 0x004fca00000000ff */
[----:B0-----:R-:W-:Y:S02]  /*1ea0*/  @P0 FSEL R4, R2, RZ, P1 ;  /* 0x000000ff02040208 */ /* 0x001fe40000800000 */
[----:B------:R-:W-:Y:S02]  /*1eb0*/  ISETP.GT.AND P2, PT, R0, 0x9, PT ;  /* 0x000000090000780c */ /* 0x000fe40003f44270 */
[----:B------:R-:W-:Y:S01]  /*1ec0*/  @P0 FSEL R5, R3, +QNAN , P1 ;  /* 0x7ff0000003050808 */ /* 0x000fe20000800000 */
[----:B------:R-:W-:Y:S05]  /*1ed0*/  @P0 BRA `(.L_x_1842) ;  /* 0x000001b000000947 */ /* 0x000fea0003800000 */
[----:B------:R-:W-:Y:S02]  /*1ee0*/  IMAD.MOV.U32 R2, RZ, RZ, 0x652b82fe ;  /* 0x652b82feff027424 */ /* 0x000fe400078e00ff */
[----:B------:R-:W-:Y:S02]  /*1ef0*/  IMAD.MOV.U32 R3, RZ, RZ, 0x3ff71547 ;  /* 0x3ff71547ff037424 */ /* 0x000fe400078e00ff */
[----:B------:R-:W-:Y:S02]  /*1f00*/  IMAD.MOV.U32 R10, RZ, RZ, 0x69ce2bdf ;  /* 0x69ce2bdfff0a7424 */ /* 0x000fe400078e00ff */
[----:B------:R-:W-:-:S02]  /*1f10*/  IMAD.MOV.U32 R11, RZ, RZ, 0x3e5ade15 ;  /* 0x3e5ade15ff0b7424 */ /* 0x000fc400078e00ff */
[----:B------:R-:W0:-:S06]  /*1f20*/  DFMA R2, R6, R2, 6.75539944105574400000e+15 ;  /* 0x433800000602742b */ /* 0x000e0c0000000002 */
[----:B0-----:R-:W0:-:S06]  /*1f30*/  DADD R4, R2, -6.75539944105574400000e+15 ;  /* 0xc338000002047429 */ /* 0x001e0c0000000000 */
[----:B0-----:R-:W0:-:S06]  /*1f40*/  DFMA R6, R4, c[0x2][0x0], R6 ;  /* 0x0080000004067a2b */ /* 0x001e0c0000000006 */
[----:B0-----:R-:W0:-:S06]  /*1f50*/  DFMA R4, R4, c[0x2][0x8], R6 ;  /* 0x0080020004047a2b */ /* 0x001e0c0000000006 */
[----:B0-----:R-:W0:-:S06]  /*1f60*/  DFMA R6, R4, R10, c[0x2][0x10] ;  /* 0x008004000406762b */ /* 0x001e0c000000000a */
        /* <DEDUP_REMOVED lines=8> */
[----:B0-----:R-:W0:-:S06]  /*1ff0*/  DFMA R6, R4, R6, 1 ;  /* 0x3ff000000406742b */ /* 0x001e0c0000000006 */
[----:B0-----:R-:W0:-:S10]  /*2000*/  DFMA R6, R4, R6, 1 ;  /* 0x3ff000000406742b */ /* 0x001e140000000006 */
[----:B0-----:R-:W-:-:S05]  /*2010*/  IMAD R2, R2, 0x100000, R7 ;  /* 0x0010000002027824 */ /* 0x001fca00078e0207 */
[----:B------:R-:W-:Y:S01]  /*2020*/  IADD3 R7, R2, -0x200000, RZ ;  /* 0xffe0000002077810 */ /* 0x000fe20007ffe0ff */
[----:B------:R-:W-:-:S03]  /*2030*/  IMAD.MOV.U32 R2, RZ, RZ, RZ ;  /* 0x000000ffff027224 */ /* 0x000fc600078e00ff */
[----:B------:R-:W0:Y:S03]  /*2040*/  MUFU.RCP64H R3, R7 ;  /* 0x0000000700037308 */ /* 0x000e260000001800 */
[----:B0-----:R-:W0:-:S06]  /*2050*/  DFMA R4, -R6, R2, 1 ;  /* 0x3ff000000604742b */ /* 0x001e0c0000000102 */
[----:B0-----:R-:W0:-:S06]  /*2060*/  DFMA R4, R4, R4, R4 ;  /* 0x000000040404722b */ /* 0x001e0c0000000004 */
[----:B0-----:R-:W0:-:S06]  /*2070*/  DFMA R4, R2, R4, R2 ;  /* 0x000000040204722b */ /* 0x001e0c0000000002 */
[----:B0-----:R0:W1:-:S06]  /*2080*/  DFMA R4, R4, 0.0625, R6 ;  /* 0x3fb000000404782b */ /* 0x00104c0000000006 */
.L_x_1842:
[----:B------:R-:W-:Y:S05]  /*2090*/  BSYNC B0 ;  /* 0x0000000000007941 */ /* 0x000fea0003800000 */
.L_x_1841:
[----:B-1----:R-:W1:Y:S01]  /*20a0*/  DADD R4, R4, R4 ;  /* 0x0000000004047229 */ /* 0x002e620000000004 */
        /* <DEDUP_REMOVED lines=9> */
[----:B-1----:R-:W1:Y:S02]  /*2140*/  F2I.F64.TRUNC R5, R4 ;  /* 0x0000000400057311 */ /* 0x002e64000030d100 */
[----:B-1----:R1:W-:Y:S01]  /*2150*/  STG.E.U8 [R16.64], R5 ;  /* 0x0000000510007986 */ /* 0x0023e2000c101124 */
[----:B------:R-:W-:Y:S05]  /*2160*/  BRA `(.L_x_1848) ;  /* 0x00000f1000007947 */ /* 0x000fea0003800000 */
.L_x_1846:
[----:B-1----:R-:W1:Y:S02]  /*2170*/  F2I.S64.F64.TRUNC R4, R4 ;  /* 0x0000000400047311 */ /* 0x002e64000030d900 */
[----:B-1----:R-:W-:-:S05]  /*2180*/  IMAD.MOV.U32 R3, RZ, RZ, R4 ;  /* 0x000000ffff037224 */ /* 0x002fca00078e0004 */
[----:B------:R1:W-:Y:S01]  /*2190*/  STG.E.U8 [R16.64], R3 ;  /* 0x0000000310007986 */ /* 0x0003e2000c101124 */
[----:B------:R-:W-:Y:S05]  /*21a0*/  BRA `(.L_x_1848) ;  /* 0x00000ed000007947 */ /* 0x000fea0003800000 */
.L_x_1845:
[----:B------:R-:W-:-:S13]  /*21b0*/  ISETP.NE.AND P0, PT, R0, 0x2, PT ;  /* 0x000000020000780c */ /* 0x000fda0003f05270 */
[----:B------:R-:W-:Y:S05]  /*21c0*/  @!P0 BRA `(.L_x_1849) ;  /* 0x000000a000008947 */ /* 0x000fea0003800000 */
[----:B------:R-:W-:-:S13]  /*21d0*/  ISETP.NE.AND P0, PT, R0, 0x3, PT ;  /* 0x000000030000780c */ /* 0x000fda0003f05270 */
[----:B------:R-:W-:Y:S05]  /*21e0*/  @!P0 BRA `(.L_x_1850) ;  /* 0x0000005000008947 */ /* 0x000fea0003800000 */
[----:B------:R-:W-:-:S13]  /*21f0*/  ISETP.NE.AND P0, PT, R0, 0x4, PT ;  /* 0x000000040000780c */ /* 0x000fda0003f05270 */
[----:B------:R-:W-:Y:S05]  /*2200*/  @P0 BRA `(.L_x_1847) ;  /* 0x00000ce000000947 */ /* 0x000fea0003800000 */
[----:B-1----:R-:W1:Y:S02]  /*2210*/  F2I.S64.F64.TRUNC R4, R4 ;  /* 0x0000000400047311 */ /* 0x002e64000030d900 */
[----:B-1----:R1:W-:Y:S01]  /*2220*/  STG.E.64 [R16.64], R4 ;  /* 0x0000000410007986 */ /* 0x0023e2000c101b24 */
[----:B------:R-:W-:Y:S05]  /*2230*/  BRA `(.L_x_1848) ;  /* 0x00000e4000007947 */ /* 0x000fea0003800000 */
.L_x_1850:
[----:B-1----:R-:W1:Y:S02]  /*2240*/  F2I.F64.TRUNC R5, R4 ;  /* 0x0000000400057311 */ /* 0x002e64000030d100 */
[----:B-1----:R1:W-:Y:S01]  /*2250*/  STG.E [R16.64], R5 ;  /* 0x0000000510007986 */ /* 0x0023e2000c101924 */
[----:B------:R-:W-:Y:S05]  /*2260*/  BRA `(.L_x_1848) ;  /* 0x00000e1000007947 */ /* 0x000fea0003800000 */
.L_x_1849:
[----:B-1----:R-:W1:Y:S02]  /*2270*/  F2I.F64.TRUNC R5, R4 ;  /* 0x0000000400057311 */ /* 0x002e64000030d100 */
[----:B-1----:R1:W-:Y:S01]  /*2280*/  STG.E.U16 [R16.64], R5 ;  /* 0x0000000510007986 */ /* 0x0023e2000c101524 */
[----:B------:R-:W-:Y:S05]  /*2290*/  BRA `(.L_x_1848) ;  /* 0x00000de000007947 */ /* 0x000fea0003800000 */
.L_x_1844:
[----:B------:R-:W-:-:S13]  /*22a0*/  ISETP.GT.AND P0, PT, R0, 0x6, PT ;  /* 0x000000060000780c */ /* 0x000fda0003f04270 */
[----:B------:R-:W-:Y:S05]  /*22b0*/  @P0 BRA `(.L_x_1851) ;  /* 0x000000f000000947 */ /* 0x000fea0003800000 */
[----:B------:R-:W-:-:S13]  /*22c0*/  ISETP.NE.AND P0, PT, R0, 0x5, PT ;  /* 0x000000050000780c */ /* 0x000fda0003f05270 */
[----:B------:R-:W-:Y:S05]  /*22d0*/  @!P0 BRA `(.L_x_1852) ;  /* 0x0000007000008947 */ /* 0x000fea0003800000 */
[----:B------:R-:W-:-:S13]  /*22e0*/  ISETP.NE.AND P0, PT, R0, 0x6, PT ;  /* 0x000000060000780c */ /* 0x000fda0003f05270 */
[----:B------:R-:W-:Y:S05]  /*22f0*/  @P0 BRA `(.L_x_1847) ;  /* 0x00000bf000000947 */ /* 0x000fea0003800000 */
[----:B-1----:R-:W1:Y:S01]  /*2300*/  F2F.F32.F64 R3, R4 ;  /* 0x0000000400037310 */ /* 0x002e620000301000 */
[----:B------:R-:W1:-:S14]  /*2310*/  DSETP.GEU.AND P0, PT, |R4|, c[0x2][0x58], PT ;  /* 0x008016000400762a */ /* 0x000e5c0003f0e200 */
[----:B-1----:R-:W-:-:S05]  /*2320*/  @!P0 FMUL R3, R3, 1.175494350822287508e-38 ;  /* 0x0080000003038820 */ /* 0x002fca0000400000 */
[----:B------:R1:W-:Y:S01]  /*2330*/  STG.E [R16.64], R3 ;  /* 0x0000000310007986 */ /* 0x0003e2000c101924 */
[----:B------:R-:W-:Y:S05]  /*2340*/  BRA `(.L_x_1848) ;  /* 0x00000d3000007947 */ /* 0x000fea0003800000 */
.L_x_1852:
[----:B-1----:R-:W1:Y:S01]  /*2350*/  F2F.F32.F64 R0, R4 ;  /* 0x0000000400007310 */ /* 0x002e620000301000 */
[----:B------:R-:W1:-:S14]  /*2360*/  DSETP.GEU.AND P0, PT, |R4|, c[0x2][0x58], PT ;  /* 0x008016000400762a */ /* 0x000e5c0003f0e200 */
[----:B-1----:R-:W-:-:S05]  /*2370*/  @!P0 FMUL R0, R0, 1.175494350822287508e-38 ;  /* 0x0080000000008820 */ /* 0x002fca0000400000 */
[----:B------:R-:W-:-:S05]  /*2380*/  F2FP.PACK_AB R0, RZ, R0 ;  /* 0x00000000ff00723e */ /* 0x000fca00000000ff */
[----:B------:R1:W-:Y:S01]  /*2390*/  STG.E.U16 [R16.64], R0 ;  /* 0x0000000010007986 */ /* 0x0003e2000c101524 */
[----:B------:R-:W-:Y:S05]  /*23a0*/  BRA `(.L_x_1848) ;  /* 0x00000cd000007947 */ /* 0x000fea0003800000 */
.L_x_1851:
[----:B------:R-:W-:-:S13]  /*23b0*/  ISETP.NE.AND P0, PT, R0, 0x7, PT ;  /* 0x000000070000780c */ /* 0x000fda0003f05270 */
[----:B------:R-:W-:Y:S05]  /*23c0*/  @!P0 BRA `(.L_x_1853) ;  /* 0x0000011000008947 */ /* 0x000fea0003800000 */
[----:B------:R-:W-:-:S13]  /*23d0*/  ISETP.NE.AND P0, PT, R0, 0x8, PT ;  /* 0x000000080000780c */ /* 0x000fda0003f05270 */
[----:B------:R-:W-:Y:S05]  /*23e0*/  @!P0 BRA `(.L_x_1854) ;  /* 0x0000008000008947 */ /* 0x000fea0003800000 */
[----:B------:R-:W-:-:S13]  /*23f0*/  ISETP.NE.AND P0, PT, R0, 0x9, PT ;  /* 0x000000090000780c */ /* 0x000fda0003f05270 */
[----:B------:R-:W-:Y:S05]  /*2400*/  @P0 BRA `(.L_x_1847) ;  /* 0x00000ae000000947 */ /* 0x000fea0003800000 */
[----:B-1----:R-:W1:Y:S01]  /*2410*/  F2F.F32.F64 R2, R4 ;  /* 0x0000000400027310 */ /* 0x002e620000301000 */
[----:B------:R-:W1:Y:S01]  /*2420*/  DSETP.GEU.AND P0, PT, |R4|, c[0x2][0x58], PT ;  /* 0x008016000400762a */ /* 0x000e620003f0e200 */
[----:B------:R-:W-:-:S13]  /*2430*/  IMAD.MOV.U32 R3, RZ, RZ, RZ ;  /* 0x000000ffff037224 */ /* 0x000fda00078e00ff */
[----:B-1----:R-:W-:-:S05]  /*2440*/  @!P0 FMUL R2, R2, 1.175494350822287508e-38 ;  /* 0x0080000002028820 */ /* 0x002fca0000400000 */
[----:B------:R1:W-:Y:S01]  /*2450*/  STG.E.64 [R16.64], R2 ;  /* 0x0000000210007986 */ /* 0x0003e2000c101b24 */
[----:B------:R-:W-:Y:S05]  /*2460*/  BRA `(.L_x_1848) ;  /* 0x00000c1000007947 */ /* 0x000fea0003800000 */
.L_x_1854:
[----:B-1----:R-:W1:Y:S01]  /*2470*/  F2F.F32.F64 R0, R4 ;  /* 0x0000000400007310 */ /* 0x002e620000301000 */
[----:B------:R-:W1:-:S14]  /*2480*/  DSETP.GEU.AND P0, PT, |R4|, c[0x2][0x58], PT ;  /* 0x008016000400762a */ /* 0x000e5c0003f0e200 */
[----:B-1----:R-:W-:-:S05]  /*2490*/  @!P0 FMUL R0, R0, 1.175494350822287508e-38 ;  /* 0x0080000000008820 */ /* 0x002fca0000400000 */
[----:B------:R-:W-:-:S04]  /*24a0*/  F2FP.PACK_AB R3, RZ, R0 ;  /* 0x00000000ff03723e */ /* 0x000fc800000000ff */
[----:B------:R-:W-:-:S05]  /*24b0*/  PRMT R3, R3, 0x5410, RZ ;  /* 0x0000541003037816 */ /* 0x000fca00000000ff */
[----:B------:R1:W-:Y:S01]  /*24c0*/  STG.E [R16.64], R3 ;  /* 0x0000000310007986 */ /* 0x0003e2000c101924 */
[----:B------:R-:W-:Y:S05]  /*24d0*/  BRA `(.L_x_1848) ;  /* 0x00000ba000007947 */ /* 0x000fea0003800000 */
.L_x_1853:
[----:B-1----:R1:W-:Y:S01]  /*24e0*/  STG.E.64 [R16.64], R4 ;  /* 0x0000000410007986 */ /* 0x0023e2000c101b24 */
[----:B------:R-:W-:Y:S05]  /*24f0*/  BRA `(.L_x_1848) ;  /* 0x00000b8000007947 */ /* 0x000fea0003800000 */
.L_x_1843:
        /* <DEDUP_REMOVED lines=8> */
[----:B-1----:R-:W1:-:S06]  /*2580*/  DSETP.NEU.AND P0, PT, R4, RZ, PT ;  /* 0x000000ff0400722a */ /* 0x002e4c0003f0d000 */
[----:B-1----:R-:W-:-:S05]  /*2590*/  SEL R3, RZ, 0x1, !P0 ;  /* 0x00000001ff037807 */ /* 0x002fca0004000000 */
[----:B------:R1:W-:Y:S01]  /*25a0*/  STG.E.U8 [R16.64], R3 ;  /* 0x0000000310007986 */ /* 0x0003e2000c101124 */
[----:B------:R-:W-:Y:S05]  /*25b0*/  BRA `(.L_x_1848) ;  /* 0x00000ac000007947 */ /* 0x000fea0003800000 */
.L_x_1857:
[----:B0-----:R-:W-:-:S05]  /*25c0*/  CS2R R6, SRZ ;  /* 0x0000000000067805 */ /* 0x001fca000001ff00 */
[----:B-1----:R0:W-:Y:S01]  /*25d0*/  STG.E.128 [R16.64], R4 ;  /* 0x0000000410007986 */ /* 0x0021e2000c101d24 */
[----:B------:R-:W-:Y:S05]  /*25e0*/  BRA `(.L_x_1848) ;  /* 0x00000a9000007947 */ /* 0x000fea0003800000 */
.L_x_1856:
[----:B------:R-:W-:-:S13]  /*25f0*/  ISETP.NE.AND P0, PT, R0, 0xf, PT ;  /* 0x0000000f0000780c */ /* 0x000fda0003f05270 */
[----:B------:R-:W-:Y:S05]  /*2600*/  @!P0 BRA `(.L_x_1858) ;  /* 0x0000031000008947 */ /* 0x000fea0003800000 */
[----:B------:R-:W-:-:S13]  /*2610*/  ISETP.NE.AND P0, PT, R0, 0x17, PT ;  /* 0x000000170000780c */ /* 0x000fda0003f05270 */
[----:B------:R-:W-:Y:S05]  /*2620*/  @!P0 BRA `(.L_x_1859) ;  /* 0x0000017000008947 */ /* 0x000fea0003800000 */
[----:B------:R-:W-:-:S13]  /*2630*/  ISETP.NE.AND P0, PT, R0, 0x18, PT ;  /* 0x000000180000780c */ /* 0x000fda0003f05270 */
[----:B------:R-:W-:Y:S05]  /*2640*/  @P0 BRA `(.L_x_1847) ;  /* 0x000008a000000947 */ /* 0x000fea0003800000 */
[----:B01----:R-:W0:Y:S01]  /*2650*/  F2F.F32.F64 R7, R4 ;  /* 0x0000000400077310 */ /* 0x003e220000301000 */
[----:B------:R-:W0:Y:S01]  /*2660*/  DSETP.GEU.AND P0, PT, |R4|, c[0x2][0x58], PT ;  /* 0x008016000400762a */ /* 0x000e220003f0e200 */
[----:B------:R-:W-:-:S13]  /*2670*/  BSSY B0, `(.L_x_1860) ;  /* 0x000000f000007945 */ /* 0x000fda0003800000 */
[----:B0-----:R-:W-:-:S05]  /*2680*/  @!P0 FMUL R7, R7, 1.175494350822287508e-38 ;  /* 0x0080000007078820 */ /* 0x001fca0000400000 */
        /* <DEDUP_REMOVED lines=13> */
.L_x_1861:
[----:B------:R-:W-:Y:S05]  /*2760*/  BSYNC B0 ;  /* 0x0000000000007941 */ /* 0x000fea0003800000 */
.L_x_1860:
[----:B------:R-:W-:-:S05]  /*2770*/  LOP3.LUT R3, R0, R3, RZ, 0xfc, !PT ;  /* 0x0000000300037212 */ /* 0x000fca00078efcff */
[----:B------:R0:W-:Y:S01]  /*2780*/  STG.E.U8 [R16.64], R3 ;  /* 0x0000000310007986 */ /* 0x0001e2000c101124 */
[----:B------:R-:W-:Y:S05]  /*2790*/  BRA `(.L_x_1848) ;  /* 0x000008e000007947 */ /* 0x000fea0003800000 */
.L_x_1859:
[----:B-1----:R-:W1:Y:S01]  /*27a0*/  F2F.F32.F64 R3, R4 ;  /* 0x0000000400037310 */ /* 0x002e620000301000 */
[----:B------:R-:W1:Y:S01]  /*27b0*/  DSETP.GEU.AND P0, PT, |R4|, c[0x2][0x58], PT ;  /* 0x008016000400762a */ /* 0x000e620003f0e200 */
[----:B------:R-:W-:-:S13]  /*27c0*/  BSSY B0, `(.L_x_1862) ;  /* 0x0000010000007945 */ /* 0x000fda0003800000 */
[----:B-1----:R-:W-:-:S05]  /*27d0*/  @!P0 FMUL R3, R3, 1.175494350822287508e-38 ;  /* 0x0080000003038820 */ /* 0x002fca0000400000 */
        /* <DEDUP_REMOVED lines=11> */
.L_x_1863:
[----:B------:R-:W-:Y:S01]  /*2890*/  IMAD.MOV.U32 R0, RZ, RZ, 0x7f ;  /* 0x0000007fff007424 */ /* 0x000fe200078e00ff */
[----:B------:R-:W-:-:S04]  /*28a0*/  ISETP.GT.U32.AND P0, PT, R2, 0x7f800000, PT ;  /* 0x7f8000000200780c */ /* 0x000fc80003f04070 */
[----:B------:R-:W-:-:S04]  /*28b0*/  SEL R0, R0, 0x7c, P0 ;  /* 0x0000007c00007807 */ /* 0x000fc80000000000 */
.L_x_1864:
[----:B------:R-:W-:Y:S05]  /*28c0*/  BSYNC B0 ;  /* 0x0000000000007941 */ /* 0x000fea0003800000 */
.L_x_1862:
[----:B------:R-:W-:-:S04]  /*28d0*/  LOP3.LUT R2, R3, 0x80000000, RZ, 0xc0, !PT ;  /* 0x8000000003027812 */ /* 0x000fc800078ec0ff */
[----:B------:R-:W-:-:S04]  /*28e0*/  SHF.R.U32.HI R3, RZ, 0x18, R2 ;  /* 0x00000018ff037819 */ /* 0x000fc80000011602 */
[----:B------:R-:W-:-:S05]  /*28f0*/  LOP3.LUT R3, R0, R3, RZ, 0xfc, !PT ;  /* 0x0000000300037212 */ /* 0x000fca00078efcff */
[----:B------:R1:W-:Y:S01]  /*2900*/  STG.E.U8 [R16.64], R3 ;  /* 0x0000000310007986 */ /* 0x0003e2000c101124 */
[----:B------:R-:W-:Y:S05]  /*2910*/  BRA `(.L_x_1848) ;  /* 0x0000076000007947 */ /* 0x000fea0003800000 */
.L_x_1858:
[----:B-1----:R-:W1:Y:S01]  /*2920*/  F2F.F32.F64 R0, R4 ;  /* 0x0000000400007310 */ /* 0x002e620000301000 */
[----:B------:R-:W1:-:S14]  /*2930*/  DSETP.GEU.AND P0, PT, |R4|, c[0x2][0x58], PT ;  /* 0x008016000400762a */ /* 0x000e5c0003f0e200 */
[----:B-1----:R-:W-:-:S05]  /*2940*/  @!P0 FMUL R0, R0, 1.175494350822287508e-38 ;  /* 0x0080000000008820 */ /* 0x002fca0000400000 */
[----:B------:R-:W-:-:S05]  /*2950*/  F2FP.BF16.PACK_AB R0, RZ, R0 ;  /* 0x00000000ff00723e */ /* 0x000fca00000010ff */
[----:B------:R1:W-:Y:S01]  /*2960*/  STG.E.U16 [R16.64], R0 ;  /* 0x0000000010007986 */ /* 0x0003e2000c101524 */
[----:B------:R-:W-:Y:S05]  /*2970*/  BRA `(.L_x_1848) ;  /* 0x0000070000007947 */ /* 0x000fea0003800000 */
.L_x_1855:
        /* <DEDUP_REMOVED lines=8> */
[----:B-1----:R-:W1:Y:S02]  /*2a00*/  F2I.U32.F64.TRUNC R5, R4 ;  /* 0x0000000400057311 */ /* 0x002e64000030d000 */
[----:B-1----:R1:W-:Y:S01]  /*2a10*/  STG.E.U16 [R16.64], R5 ;  /* 0x0000000510007986 */ /* 0x0023e2000c101524 */
[----:B------:R-:W-:Y:S05]  /*2a20*/  BRA `(.L_x_1848) ;  /* 0x0000065000007947 */ /* 0x000fea0003800000 */
.L_x_1867:
[----:B-1----:R-:W1:Y:S01]  /*2a30*/  F2F.F32.F64 R3, R4 ;  /* 0x0000000400037310 */ /* 0x002e620000301000 */
[----:B------:R-:W1:Y:S01]  /*2a40*/  DSETP.GEU.AND P0, PT, |R4|, c[0x2][0x58], PT ;  /* 0x008016000400762a */ /* 0x000e620003f0e200 */
[----:B------:R-:W-:Y:S01]  /*2a50*/  BSSY B0, `(.L_x_1868) ;  /* 0x0000015000007945 */ /* 0x000fe20003800000 */
[----:B------:R-:W-:-:S12]  /*2a60*/  IMAD.MOV.U32 R8, RZ, RZ, 0x80 ;  /* 0x00000080ff087424 */ /* 0x000fd800078e00ff */
[----:B-1----:R-:W-:-:S05]  /*2a70*/  @!P0 FMUL R3, R3, 1.175494350822287508e-38 ;  /* 0x0080000003038820 */ /* 0x002fca0000400000 */
        /* <DEDUP_REMOVED lines=14> */
.L_x_1870:
[----:B------:R-:W-:-:S04]  /*2b60*/  LOP3.LUT R2, R3, 0x80000000, RZ, 0xc0, !PT ;  /* 0x8000000003027812 */ /* 0x000fc800078ec0ff */
[----:B------:R-:W-:-:S04]  /*2b70*/  SHF.R.U32.HI R3, RZ, 0x18, R2 ;  /* 0x00000018ff037819 */ /* 0x000fc80000011602 */
[----:B------:R-:W-:-:S04]  /*2b80*/  LOP3.LUT R0, R0, R3, RZ, 0xfc, !PT ;  /* 0x0000000300007212 */ /* 0x000fc800078efcff */
[----:B------:R-:W-:Y:S02]  /*2b90*/  PRMT R8, R0, 0x7610, R8 ;  /* 0x0000761000087816 */ /* 0x000fe40000000008 */
.L_x_1869:
[----:B------:R-:W-:Y:S05]  /*2ba0*/  BSYNC B0 ;  /* 0x0000000000007941 */ /* 0x000fea0003800000 */
.L_x_1868:
[----:B------:R1:W-:Y:S01]  /*2bb0*/  STG.E.U8 [R16.64], R8 ;  /* 0x0000000810007986 */ /* 0x0003e2000c101124 */
[----:B------:R-:W-:Y:S05]  /*2bc0*/  BRA `(.L_x_1848) ;  /* 0x000004b000007947 */ /* 0x000fea0003800000 */
.L_x_1866:
        /* <DEDUP_REMOVED lines=19> */
.L_x_1873:
[----:B------:R-:W-:-:S04]  /*2d00*/  LOP3.LUT R2, R3, 0x80000000, RZ, 0xc0, !PT ;  /* 0x8000000003027812 */ /* 0x000fc800078ec0ff */
[----:B------:R-:W-:-:S04]  /*2d10*/  SHF.R.U32.HI R3, RZ, 0x18, R2 ;  /* 0x00000018ff037819 */ /* 0x000fc80000011602 */
[----:B------:R-:W-:-:S04]  /*2d20*/  LOP3.LUT R0, R0, R3, RZ, 0xfc, !PT ;  /* 0x0000000300007212 */ /* 0x000fc800078efcff */
[----:B------:R-:W-:Y:S02]  /*2d30*/  PRMT R8, R0, 0x7610, R8 ;  /* 0x0000761000087816 */ /* 0x000fe40000000008 */
.L_x_1872:
[----:B------:R-:W-:Y:S05]  /*2d40*/  BSYNC B0 ;  /* 0x0000000000007941 */ /* 0x000fea0003800000 */
.L_x_1871:
[----:B------:R1:W-:Y:S01]  /*2d50*/  STG.E.U8 [R16.64], R8 ;  /* 0x0000000810007986 */ /* 0x0003e2000c101124 */
[----:B------:R-:W-:Y:S05]  /*2d60*/  BRA `(.L_x_1848) ;  /* 0x0000031000007947 */ /* 0x000fea0003800000 */
.L_x_1865:
[----:B------:R-:W-:-:S13]  /*2d70*/  ISETP.NE.AND P0, PT, R0, 0x1c, PT ;  /* 0x0000001c0000780c */ /* 0x000fda0003f05270 */
[----:B------:R-:W-:Y:S05]  /*2d80*/  @!P0 BRA `(.L_x_1874) ;  /* 0x000002d000008947 */ /* 0x000fea0003800000 */
[----:B------:R-:W-:-:S13]  /*2d90*/  ISETP.NE.AND P0, PT, R0, 0x1d, PT ;  /* 0x0000001d0000780c */ /* 0x000fda0003f05270 */
[----:B------:R-:W-:Y:S05]  /*2da0*/  @!P0 BRA `(.L_x_1875) ;  /* 0x0000028000008947 */ /* 0x000fea0003800000 */
[----:B------:R-:W-:-:S13]  /*2db0*/  ISETP.NE.AND P0, PT, R0, 0x2c, PT ;  /* 0x0000002c0000780c */ /* 0x000fda0003f05270 */
[----:B------:R-:W-:Y:S05]  /*2dc0*/  @P0 BRA `(.L_x_1847) ;  /* 0x0000012000000947 */ /* 0x000fea0003800000 */
[----:B01----:R-:W0:Y:S01]  /*2dd0*/  F2F.F32.F64 R6, R4 ;  /* 0x0000000400067310 */ /* 0x003e220000301000 */
[----:B------:R-:W0:-:S14]  /*2de0*/  DSETP.GEU.AND P0, PT, |R4|, c[0x2][0x58], PT ;  /* 0x008016000400762a */ /* 0x000e1c0003f0e200 */
[----:B0-----:R-:W-:Y:S01]  /*2df0*/  @!P0 FMUL R6, R6, 1.175494350822287508e-38 ;  /* 0x0080000006068820 */ /* 0x001fe20000400000 */
        /* <DEDUP_REMOVED lines=15> */
.L_x_1847:
[----:B------:R-:W-:Y:S01]  /*2ef0*/  MOV R2, 0x0 ;  /* 0x0000000000027802 */ /* 0x000fe20000000f00 */
[----:B-1----:R-:W-:Y:S02]  /*2f00*/  IMAD.MOV.U32 R4, RZ, RZ, c[0x4][0x128] ;  /* 0x01004a00ff047624 */ /* 0x002fe400078e00ff */
[----:B------:R-:W-:Y:S02]  /*2f10*/  IMAD.MOV.U32 R5, RZ, RZ, c[0x4][0x12c] ;  /* 0x01004b00ff057624 */ /* 0x000fe400078e00ff */
[----:B0-----:R-:W-:Y:S01]  /*2f20*/  IMAD.MOV.U32 R6, RZ, RZ, c[0x4][0x130] ;  /* 0x01004c00ff067624 */ /* 0x001fe200078e00ff */
        /* <DEDUP_REMOVED lines=16> */
.L_x_1875:
[----:B-1----:R-:W1:Y:S02]  /*3030*/  F2I.U64.F64.TRUNC R4, R4 ;  /* 0x0000000400047311 */ /* 0x002e64000030d800 */
[----:B-1----:R1:W-:Y:S01]  /*3040*/  STG.E.64 [R16.64], R4 ;  /* 0x0000000410007986 */ /* 0x0023e2000c101b24 */
[----:B------:R-:W-:Y:S05]  /*3050*/  BRA `(.L_x_1848) ;  /* 0x0000002000007947 */ /* 0x000fea0003800000 */
.L_x_1874:
[----:B-1----:R-:W1:Y:S02]  /*3060*/  F2I.U32.F64.TRUNC R5, R4 ;  /* 0x0000000400057311 */ /* 0x002e64000030d000 */
[----:B-1----:R1:W-:Y:S02]  /*3070*/  STG.E [R16.64], R5 ;  /* 0x0000000510007986 */ /* 0x0023e4000c101924 */
.L_x_1848:
[----:B------:R-:W-:-:S05]  /*3080*/  IMAD R18, R18, 0x200, R23 ;  /* 0x0000020012127824 */ /* 0x000fca00078e0217 */
[----:B------:R-:W-:Y:S02]  /*3090*/  IADD3 R19, R18, 0x80, RZ ;  /* 0x0000008012137810 */ /* 0x000fe40007ffe0ff */
.L_x_1807:
[----:B------:R-:W-:Y:S05]  /*30a0*/  BSYNC B6 ;  /* 0x0000000000067941 */ /* 0x000fea0003800000 */
.L_x_1806:
[----:B------:R-:W-:Y:S01]  /*30b0*/  ISETP.GE.AND P0, PT, R19, c[0x0][0x160], PT ;  /* 0x0000580013007a0c */ /* 0x000fe20003f06270 */
[----:B------:R-:W-:-:S12]  /*30c0*/  BSSY B6, `(.L_x_1876) ;  /* 0x0000602000067945 */ /* 0x000fd80003800000 */
[----:B------:R-:W-:Y:S05]  /*30d0*/  @P0 BRA `(.L_x_1877) ;  /* 0x0000600000000947 */ /* 0x000fea0003800000 */
[----:B------:R-:W-:Y:S01]  /*30e0*/  ISETP.NE.AND P0, PT, RZ, c[0x0][0x168], PT ;  /* 0x00005a00ff007a0c */ /* 0x000fe20003f05270 */
[----:B-1----:R-:W-:Y:S02]  /*30f0*/  IMAD.MOV.U32 R0, RZ, RZ, RZ ;  /* 0x000000ffff007224 */ /* 0x002fe400078e00ff */
        /* <DEDUP_REMOVED lines=226> */
.L_x_1878:
        /* <DEDUP_REMOVED lines=19> */
.L_x_1882:
[----:B------:R-:W2:Y:S02]  /*4050*/  LDG.E.U8 R2, [R4.64] ;  /* 0x0000002404027981 */ /* 0x000ea4000c1e1100 */
[----:B--2---:R-:W0:Y:S01]  /*4060*/  I2F.F64.U16 R2, R2 ;  /* 0x0000000200027312 */ /* 0x004e220000101800 */
[----:B------:R-:W-:Y:S05]  /*4070*/  BRA `(.L_x_1884) ;  /* 0x00000df000007947 */ /* 0x000fea0003800000 */
.L_x_1881:
        /* <DEDUP_REMOVED lines=9> */
.L_x_1886:
[----:B------:R-:W2:Y:S02]  /*4110*/  LDG.E R2, [R4.64] ;  /* 0x0000002404027981 */ /* 0x000ea4000c1e1900 */
[----:B--2---:R-:W0:Y:S01]  /*4120*/  I2F.F64 R2, R2 ;  /* 0x0000000200027312 */ /* 0x004e220000201c00 */
[----:B------:R-:W-:Y:S05]  /*4130*/  BRA `(.L_x_1884) ;  /* 0x00000d3000007947 */ /* 0x000fea0003800000 */
.L_x_1885:
[----:B------:R-:W2:Y:S02]  /*4140*/  LDG.E.U16 R2, [R4.64] ;  /* 0x0000002404027981 */ /* 0x000ea4000c1e1500 */
[----:B--2---:R-:W0:Y:S01]  /*4150*/  I2F.F64.S16 R2, R2 ;  /* 0x0000000200027312 */ /* 0x004e220000101c00 */
[----:B------:R-:W-:Y:S05]  /*4160*/  BRA `(.L_x_1884) ;  /* 0x00000d0000007947 */ /* 0x000fea0003800000 */
.L_x_1880:
        /* <DEDUP_REMOVED lines=10> */
.L_x_1888:
[----:B------:R-:W2:Y:S02]  /*4210*/  LDG.E.U16 R0, [R4.64] ;  /* 0x0000002404007981 */ /* 0x000ea4000c1e1500 */
[----:B--2---:R-:W-:-:S05]  /*4220*/  HADD2.F32 R0, -RZ, R0.H0_H0 ;  /* 0x20000000ff007230 */ /* 0x004fca0000004100 */
[----:B------:R-:W-:-:S04]  /*4230*/  FMUL.FTZ R0, R0, 1 ;  /* 0x3f80000000007820 */ /* 0x000fc80000410000 */
[----:B------:R0:W1:Y:S01]  /*4240*/  F2F.F64.F32 R2, R0 ;  /* 0x0000000000027310 */ /* 0x0000620000201800 */
[----:B------:R-:W-:Y:S05]  /*4250*/  BRA `(.L_x_1884) ;  /* 0x00000c1000007947 */ /* 0x000fea0003800000 */
.L_x_1887:
        /* <DEDUP_REMOVED lines=10> */
.L_x_1890:
[----:B------:R-:W2:Y:S02]  /*4300*/  LDG.E.U16 R4, [R4.64] ;  /* 0x0000002404047981 */ /* 0x000ea4000c1e1500 */
[----:B--2---:R-:W-:-:S05]  /*4310*/  HADD2.F32 R0, -RZ, R4.H0_H0 ;  /* 0x20000004ff007230 */ /* 0x004fca0000004100 */
[----:B------:R-:W-:-:S04]  /*4320*/  FMUL.FTZ R0, R0, 1 ;  /* 0x3f80000000007820 */ /* 0x000fc80000410000 */
[----:B------:R0:W1:Y:S01]  /*4330*/  F2F.F64.F32 R2, R0 ;  /* 0x0000000000027310 */ /* 0x0000620000201800 */
[----:B------:R-:W-:Y:S05]  /*4340*/  BRA `(.L_x_1884) ;  /* 0x00000b2000007947 */ /* 0x000fea0003800000 */
.L_x_1889:
[----:B------:R0:W5:Y:S01]  /*4350*/  LDG.E.64 R2, [R4.64] ;  /* 0x0000002404027981 */ /* 0x000162000c1e1b00 */
[----:B------:R-:W-:Y:S05]  /*4360*/  BRA `(.L_x_1884) ;  /* 0x00000b0000007947 */ /* 0x000fea0003800000 */
.L_x_1879:
        /* <DEDUP_REMOVED lines=13> */
.L_x_1893:
[----:B------:R0:W5:Y:S01]  /*4440*/  LDG.E.64 R2, [R4.64] ;  /* 0x0000002404027981 */ /* 0x000162000c1e1b00 */
[----:B------:R-:W-:Y:S05]  /*4450*/  BRA `(.L_x_1884) ;  /* 0x00000a1000007947 */ /* 0x000fea0003800000 */
.L_x_1892:
        /* <DEDUP_REMOVED lines=28> */
.L_x_1895:
        /* <DEDUP_REMOVED lines=15> */
.L_x_1894:
[----:B------:R-:W2:Y:S02]  /*4710*/  LDG.E.U16 R0, [R4.64] ;  /* 0x0000002404007981 */ /* 0x000ea4000c1e1500 */
[----:B--2---:R-:W-:-:S05]  /*4720*/  PRMT R0, RZ, 0x5410, R0 ;  /* 0x00005410ff007816 */ /* 0x004fca0000000000 */
[----:B------:R-:W-:-:S04]  /*4730*/  FMUL.FTZ R0, R0, 1 ;  /* 0x3f80000000007820 */ /* 0x000fc80000410000 */
[----:B------:R0:W1:Y:S01]  /*4740*/  F2F.F64.F32 R2, R0 ;  /* 0x0000000000027310 */ /* 0x0000620000201800 */
[----:B------:R-:W-:Y:S05]  /*4750*/  BRA `(.L_x_1884) ;  /* 0x0000071000007947 */ /* 0x000fea0003800000 */
.L_x_1891:
        /* <DEDUP_REMOVED lines=11> */
.L_x_1898:
        /* <DEDUP_REMOVED lines=21> */
.L_x_1902:
[----:B------:R-:W-:Y:S05]  /*4960*/  BSYNC B1 ;  /* 0x0000000000017941 */ /* 0x000fea0003800000 */
.L_x_1901:
[----:B------:R-:W-:Y:S01]  /*4970*/  LEA R3, R0, 0x3b800000, 0x17 ;  /* 0x3b80000000037811 */ /* 0x000fe200078eb8ff */
[----:B------:R-:W-:-:S05]  /*4980*/  IMAD.SHL.U32 R0, R2, 0x100000, RZ ;  /* 0x0010000002007824 */ /* 0x000fca00078e00ff */
[----:B------:R-:W-:Y:S02]  /*4990*/  LOP3.LUT R0, R3, R0, R4, 0xfe, !PT ;  /* 0x0000000003007212 */ /* 0x000fe400078efe04 */
.L_x_1900:
[----:B------:R-:W-:Y:S05]  /*49a0*/  BSYNC B0 ;  /* 0x0000000000007941 */ /* 0x000fea0003800000 */
.L_x_1899:
[----:B------:R-:W-:-:S04]  /*49b0*/  FMUL.FTZ R0, R0, 1 ;  /* 0x3f80000000007820 */ /* 0x000fc80000410000 */
[----:B------:R0:W1:Y:S01]  /*49c0*/  F2F.F64.F32 R2, R0 ;  /* 0x0000000000027310 */ /* 0x0000620000201800 */
[----:B------:R-:W-:Y:S05]  /*49d0*/  BRA `(.L_x_1884) ;  /* 0x0000049000007947 */ /* 0x000fea0003800000 */
.L_x_1897:
        /* <DEDUP_REMOVED lines=21> */
.L_x_1906:
[----:B------:R-:W-:Y:S05]  /*4b30*/  BSYNC B1 ;  /* 0x0000000000017941 */ /* 0x000fea0003800000 */
.L_x_1905:
[----:B------:R-:W-:Y:S01]  /*4b40*/  LEA R3, R0, 0x37800000, 0x17 ;  /* 0x3780000000037811 */ /* 0x000fe200078eb8ff */
[----:B------:R-:W-:-:S05]  /*4b50*/  IMAD.SHL.U32 R0, R2, 0x200000, RZ ;  /* 0x0020000002007824 */ /* 0x000fca00078e00ff */
[----:B------:R-:W-:Y:S02]  /*4b60*/  LOP3.LUT R0, R3, R0, R4, 0xfe, !PT ;  /* 0x0000000003007212 */ /* 0x000fe400078efe04 */
.L_x_1904:
[----:B------:R-:W-:Y:S05]  /*4b70*/  BSYNC B0 ;  /* 0x0000000000007941 */ /* 0x000fea0003800000 */
.L_x_1903:
[----:B------:R-:W-:-:S04]  /*4b80*/  FMUL.FTZ R0, R0, 1 ;  /* 0x3f80000000007820 */ /* 0x000fc80000410000 */
[----:B------:R0:W1:Y:S01]  /*4b90*/  F2F.F64.F32 R2, R0 ;  /* 0x0000000000027310 */ /* 0x0000620000201800 */
[----:B------:R-:W-:Y:S05]  /*4ba0*/  BRA `(.L_x_1884) ;  /* 0x000002c000007947 */ /* 0x000fea0003800000 */
.L_x_1896:
        /* <DEDUP_REMOVED lines=14> */
.L_x_1910:
[----:B------:R-:W-:Y:S05]  /*4c90*/  BSYNC B0 ;  /* 0x0000000000007941 */ /* 0x000fea0003800000 */
.L_x_1909:
[----:B------:R-:W-:-:S04]  /*4ca0*/  FMUL.FTZ R0, R0, 1 ;  /* 0x3f80000000007820 */ /* 0x000fc80000410000 */
[----:B------:R0:W1:Y:S01]  /*4cb0*/  F2F.F64.F32 R2, R0 ;  /* 0x0000000000027310 */ /* 0x0000620000201800 */
[----:B------:R-:W-:Y:S05]  /*4cc0*/  BRA `(.L_x_1884) ;  /* 0x000001a000007947 */ /* 0x000fea0003800000 */
.L_x_1883:
        /* <DEDUP_REMOVED lines=21> */
.L_x_1908:
[----:B------:R-:W2:Y:S02]  /*4e20*/  LDG.E.64 R2, [R4.64] ;  /* 0x0000002404027981 */ /* 0x000ea4000c1e1b00 */
[----:B--2---:R-:W0:Y:S01]  /*4e30*/  I2F.F64.U64 R2, R2 ;  /* 0x0000000200027312 */ /* 0x004e220000301800 */
[----:B------:R-:W-:Y:S05]  /*4e40*/  BRA `(.L_x_1884) ;  /* 0x0000002000007947 */ /* 0x000fea0003800000 */
.L_x_1907:
[----:B------:R-:W2:Y:S02]  /*4e50*/  LDG.E R2, [R4.64] ;  /* 0x0000002404027981 */ /* 0x000ea4000c1e1900 */
[----:B--2---:R-:W0:Y:S02]  /*4e60*/  I2F.F64.U32 R2, R2 ;  /* 0x0000000200027312 */ /* 0x004e240000201800 */
.L_x_1884:
        /* <DEDUP_REMOVED lines=38> */
.L_x_1912:
[----:B------:R-:W-:Y:S05]  /*50d0*/  BSYNC B0 ;  /* 0x0000000000007941 */ /* 0x000fea0003800000 */
.L_x_1911:
        /* <DEDUP_REMOVED lines=13> */
.L_x_1916:
[----:B-1----:R-:W1:Y:S02]  /*51b0*/  F2I.S64.F64.TRUNC R4, R4 ;  /* 0x0000000400047311 */ /* 0x002e64000030d900 */
[----:B-1----:R-:W-:-:S05]  /*51c0*/  IMAD.MOV.U32 R3, RZ, RZ, R4 ;  /* 0x000000ffff037224 */ /* 0x002fca00078e0004 */
[----:B------:R1:W-:Y:S01]  /*51d0*/  STG.E.U8 [R16.64], R3 ;  /* 0x0000000310007986 */ /* 0x0003e2000c101124 */
[----:B------:R-:W-:Y:S05]  /*51e0*/  BRA `(.L_x_1918) ;  /* 0x00000ed000007947 */ /* 0x000fea0003800000 */
.L_x_1915:
        /* <DEDUP_REMOVED lines=9> */
.L_x_1920:
[----:B-1----:R-:W1:Y:S02]  /*5280*/  F2I.F64.TRUNC R5, R4 ;  /* 0x0000000400057311 */ /* 0x002e64000030d100 */
[----:B-1----:R1:W-:Y:S01]  /*5290*/  STG.E [R16.64], R5 ;  /* 0x0000000510007986 */ /* 0x0023e2000c101924 */
[----:B------:R-:W-:Y:S05]  /*52a0*/  BRA `(.L_x_1918) ;  /* 0x00000e1000007947 */ /* 0x000fea0003800000 */
.L_x_1919:
[----:B-1----:R-:W1:Y:S02]  /*52b0*/  F2I.F64.TRUNC R5, R4 ;  /* 0x0000000400057311 */ /* 0x002e64000030d100 */
[----:B-1----:R1:W-:Y:S01]  /*52c0*/  STG.E.U16 [R16.64], R5 ;  /* 0x0000000510007986 */ /* 0x0023e2000c101524 */
[----:B------:R-:W-:Y:S05]  /*52d0*/  BRA `(.L_x_1918) ;  /* 0x00000de000007947 */ /* 0x000fea0003800000 */
.L_x_1914:
        /* <DEDUP_REMOVED lines=11> */
.L_x_1922:
[----:B-1----:R-:W1:Y:S01]  /*5390*/  F2F.F32.F64 R0, R4 ;  /* 0x0000000400007310 */ /* 0x002e620000301000 */
[----:B------:R-:W1:-:S14]  /*53a0*/  DSETP.GEU.AND P0, PT, |R4|, c[0x2][0x58], PT ;  /* 0x008016000400762a */ /* 0x000e5c0003f0e200 */
[----:B-1----:R-:W-:-:S05]  /*53b0*/  @!P0 FMUL R0, R0, 1.175494350822287508e-38 ;  /* 0x0080000000008820 */ /* 0x002fca0000400000 */
[----:B------:R-:W-:-:S05]  /*53c0*/  F2FP.PACK_AB R0, RZ, R0 ;  /* 0x00000000ff00723e */ /* 0x000fca00000000ff */
[----:B------:R1:W-:Y:S01]  /*53d0*/  STG.E.U16 [R16.64], R0 ;  /* 0x0000000010007986 */ /* 0x0003e2000c101524 */
[----:B------:R-:W-:Y:S05]  /*53e0*/  BRA `(.L_x_1918) ;  /* 0x00000cd000007947 */ /* 0x000fea0003800000 */
.L_x_1921:
        /* <DEDUP_REMOVED lines=12> */
.L_x_1924:
[----:B-1----:R-:W1:Y:S01]  /*54b0*/  F2F.F32.F64 R0, R4 ;  /* 0x0000000400007310 */ /* 0x002e620000301000 */
[----:B------:R-:W1:-:S14]  /*54c0*/  DSETP.GEU.AND P0, PT, |R4|, c[0x2][0x58], PT ;  /* 0x008016000400762a */ /* 0x000e5c0003f0e200 */
[----:B-1----:R-:W-:-:S05]  /*54d0*/  @!P0 FMUL R0, R0, 1.175494350822287508e-38 ;  /* 0x0080000000008820 */ /* 0x002fca0000400000 */
[----:B------:R-:W-:-:S04]  /*54e0*/  F2FP.PACK_AB R3, RZ, R0 ;  /* 0x00000000ff03723e */ /* 0x000fc800000000ff */
[----:B------:R-:W-:-:S05]  /*54f0*/  PRMT R3, R3, 0x5410, RZ ;  /* 0x0000541003037816 */ /* 0x000fca00000000ff */
[----:B------:R1:W-:Y:S01]  /*5500*/  STG.E [R16.64], R3 ;  /* 0x0000000310007986 */ /* 0x0003e2000c101924 */
[----:B------:R-:W-:Y:S05]  /*5510*/  BRA `(.L_x_1918) ;  /* 0x00000ba000007947 */ /* 0x000fea0003800000 */
.L_x_1923:
[----:B-1----:R1:W-:Y:S01]  /*5520*/  STG.E.64 [R16.64], R4 ;  /* 0x0000000410007986 */ /* 0x0023e2000c101b24 */
[----:B------:R-:W-:Y:S05]  /*5530*/  BRA `(.L_x_1918) ;  /* 0x00000b8000007947 */ /* 0x000fea0003800000 */
.L_x_1913:
        /* <DEDUP_REMOVED lines=12> */
.L_x_1927:
[----:B0-----:R-:W-:-:S05]  /*5600*/  CS2R R6, SRZ ;  /* 0x0000000000067805 */ /* 0x001fca000001ff00 */
[----:B-1----:R0:W-:Y:S01]  /*5610*/  STG.E.128 [R16.64], R4 ;  /* 0x0000000410007986 */ /* 0x0021e2000c101d24 */
[----:B------:R-:W-:Y:S05]  /*5620*/  BRA `(.L_x_1918) ;  /* 0x00000a9000007947 */ /* 0x000fea0003800000 */
.L_x_1926:
        /* <DEDUP_REMOVED lines=23> */
.L_x_1931:
[----:B------:R-:W-:Y:S05]  /*57a0*/  BSYNC B0 ;  /* 0x0000000000007941 */ /* 0x000fea0003800000 */
.L_x_1930:
[----:B------:R-:W-:-:S05]  /*57b0*/  LOP3.LUT R3, R0, R3, RZ, 0xfc, !PT ;  /* 0x0000000300037212 */ /* 0x000fca00078efcff */
[----:B------:R0:W-:Y:S01]  /*57c0*/  STG.E.U8 [R16.64], R3 ;  /* 0x0000000310007986 */ /* 0x0001e2000c101124 */
[----:B------:R-:W-:Y:S05]  /*57d0*/  BRA `(.L_x_1918) ;  /* 0x000008e000007947 */ /* 0x000fea0003800000 */
.L_x_1929:
        /* <DEDUP_REMOVED lines=15> */
.L_x_1933:
[----:B------:R-:W-:Y:S01]  /*58d0*/  IMAD.MOV.U32 R0, RZ, RZ, 0x7f ;  /* 0x0000007fff007424 */ /* 0x000fe200078e00ff */
[----:B------:R-:W-:-:S04]  /*58e0*/  ISETP.GT.U32.AND P0, PT, R2, 0x7f800000, PT ;  /* 0x7f8000000200780c */ /* 0x000fc80003f04070 */
[----:B------:R-:W-:-:S04]  /*58f0*/  SEL R0, R0, 0x7c, P0 ;  /* 0x0000007c00007807 */ /* 0x000fc80000000000 */
.L_x_1934:
[----:B------:R-:W-:Y:S05]  /*5900*/  BSYNC B0 ;  /* 0x0000000000007941 */ /* 0x000fea0003800000 */
.L_x_1932:
[----:B------:R-:W-:-:S04]  /*5910*/  LOP3.LUT R2, R3, 0x80000000, RZ, 0xc0, !PT ;  /* 0x8000000003027812 */ /* 0x000fc800078ec0ff */
[----:B------:R-:W-:-:S04]  /*5920*/  SHF.R.U32.HI R3, RZ, 0x18, R2 ;  /* 0x00000018ff037819 */ /* 0x000fc80000011602 */
[----:B------:R-:W-:-:S05]  /*5930*/  LOP3.LUT R3, R0, R3, RZ, 0xfc, !PT ;  /* 0x0000000300037212 */ /* 0x000fca00078efcff */
[----:B------:R1:W-:Y:S01]  /*5940*/  STG.E.U8 [R16.64], R3 ;  /* 0x0000000310007986 */ /* 0x0003e2000c101124 */
[----:B------:R-:W-:Y:S05]  /*5950*/  BRA `(.L_x_1918) ;  /* 0x0000076000007947 */ /* 0x000fea0003800000 */
.L_x_1928:
[----:B-1----:R-:W1:Y:S01]  /*5960*/  F2F.F32.F64 R0, R4 ;  /* 0x0000000400007310 */ /* 0x002e620000301000 */
[----:B------:R-:W1:-:S14]  /*5970*/  DSETP.GEU.AND P0, PT, |R4|, c[0x2][0x58], PT ;  /* 0x008016000400762a */ /* 0x000e5c0003f0e200 */
[----:B-1----:R-:W-:-:S05]  /*5980*/  @!P0 FMUL R0, R0, 1.175494350822287508e-38 ;  /* 0x0080000000008820 */ /* 0x002fca0000400000 */
[----:B------:R-:W-:-:S05]  /*5990*/  F2FP.BF16.PACK_AB R0, RZ, R0 ;  /* 0x00000000ff00723e */ /* 0x000fca00000010ff */
[----:B------:R1:W-:Y:S01]  /*59a0*/  STG.E.U16 [R16.64], R0 ;  /* 0x0000000010007986 */ /* 0x0003e2000c101524 */
[----:B------:R-:W-:Y:S05]  /*59b0*/  BRA `(.L_x_1918) ;  /* 0x0000070000007947 */ /* 0x000fea0003800000 */
.L_x_1925:
        /* <DEDUP_REMOVED lines=11> */
.L_x_1937:
        /* <DEDUP_REMOVED lines=19> */
.L_x_1940:
[----:B------:R-:W-:-:S04]  /*5ba0*/  LOP3.LUT R2, R3, 0x80000000, RZ, 0xc0, !PT ;  /* 0x8000000003027812 */ /* 0x000fc800078ec0ff */
[----:B------:R-:W-:-:S04]  /*5bb0*/  SHF.R.U32.HI R3, RZ, 0x18, R2 ;  /* 0x00000018ff037819 */ /* 0x000fc80000011602 */
[----:B------:R-:W-:-:S04]  /*5bc0*/  LOP3.LUT R0, R0, R3, RZ, 0xfc, !PT ;  /* 0x0000000300007212 */ /* 0x000fc800078efcff */
[----:B------:R-:W-:Y:S02]  /*5bd0*/  PRMT R8, R0, 0x7610, R8 ;  /* 0x0000761000087816 */ /* 0x000fe40000000008 */
.L_x_1939:
[----:B------:R-:W-:Y:S05]  /*5be0*/  BSYNC B0 ;  /* 0x0000000000007941 */ /* 0x000fea0003800000 */
.L_x_1938:
[----:B------:R1:W-:Y:S01]  /*5bf0*/  STG.E.U8 [R16.64], R8 ;  /* 0x0000000810007986 */ /* 0x0003e2000c101124 */
[----:B------:R-:W-:Y:S05]  /*5c00*/  BRA `(.L_x_1918) ;  /* 0x000004b000007947 */ /* 0x000fea0003800000 */
.L_x_1936:
        /* <DEDUP_REMOVED lines=19> */
.L_x_1943:
[----:B------:R-:W-:-:S04]  /*5d40*/  LOP3.LUT R2, R3, 0x80000000, RZ, 0xc0, !PT ;  /* 0x8000000003027812 */ /* 0x000fc800078ec0ff */
[----:B------:R-:W-:-:S04]  /*5d50*/  SHF.R.U32.HI R3, RZ, 0x18, R2 ;  /* 0x00000018ff037819 */ /* 0x000fc80000011602 */
[----:B------:R-:W-:-:S04]  /*5d60*/  LOP3.LUT R0, R0, R3, RZ, 0xfc, !PT ;  /* 0x0000000300007212 */ /* 0x000fc800078efcff */
[----:B------:R-:W-:Y:S02]  /*5d70*/  PRMT R8, R0, 0x7610, R8 ;  /* 0x0000761000087816 */ /* 0x000fe40000000008 */
.L_x_1942:
[----:B------:R-:W-:Y:S05]  /*5d80*/  BSYNC B0 ;  /* 0x0000000000007941 */ /* 0x000fea0003800000 */
.L_x_1941:
[----:B------:R1:W-:Y:S01]  /*5d90*/  STG.E.U8 [R16.64], R8 ;  /* 0x0000000810007986 */ /* 0x0003e2000c101124 */
[----:B------:R-:W-:Y:S05]  /*5da0*/  BRA `(.L_x_1918) ;  /* 0x0000031000007947 */ /* 0x000fea0003800000 */
.L_x_1935:
        /* <DEDUP_REMOVED lines=24> */
.L_x_1917:
        /* <DEDUP_REMOVED lines=20> */
.L_x_1945:
[----:B-1----:R-:W1:Y:S02]  /*6070*/  F2I.U64.F64.TRUNC R4, R4 ;  /* 0x0000000400047311 */ /* 0x002e64000030d800 */
[----:B-1----:R1:W-:Y:S01]  /*6080*/  STG.E.64 [R16.64], R4 ;  /* 0x0000000410007986 */ /* 0x0023e2000c101b24 */
[----:B------:R-:W-:Y:S05]  /*6090*/  BRA `(.L_x_1918) ;  /* 0x0000002000007947 */ /* 0x000fea0003800000 */
.L_x_1944:
[----:B-1----:R-:W1:Y:S02]  /*60a0*/  F2I.U32.F64.TRUNC R5, R4 ;  /* 0x0000000400057311 */ /* 0x002e64000030d000 */
[----:B-1----:R1:W-:Y:S02]  /*60b0*/  STG.E [R16.64], R5 ;  /* 0x0000000510007986 */ /* 0x0023e4000c101924 */
.L_x_1918:
[----:B------:R-:W-:-:S04]  /*60c0*/  IADD3 R19, R19, 0x80, RZ ;  /* 0x0000008013137810 */ /* 0x000fc80007ffe0ff */
[----:B------:R-:W-:-:S13]  /*60d0*/  ISETP.GE.AND P0, PT, R19, c[0x0][0x160], PT ;  /* 0x0000580013007a0c */ /* 0x000fda0003f06270 */
        /* <DEDUP_REMOVED lines=229> */
.L_x_1946:
        /* <DEDUP_REMOVED lines=19> */
.L_x_1950:
[----:B------:R-:W2:Y:S02]  /*7060*/  LDG.E.U8 R2, [R4.64] ;  /* 0x0000002404027981 */ /* 0x000ea4000c1e1100 */
[----:B--2---:R-:W0:Y:S01]  /*7070*/  I2F.F64.U16 R2, R2 ;  /* 0x0000000200027312 */ /* 0x004e220000101800 */
[----:B------:R-:W-:Y:S05]  /*7080*/  BRA `(.L_x_1952) ;  /* 0x00000df000007947 */ /* 0x000fea0003800000 */
.L_x_1949:
        /* <DEDUP_REMOVED lines=9> */
.L_x_1954:
[----:B------:R-:W2:Y:S02]  /*7120*/  LDG.E R2, [R4.64] ;  /* 0x0000002404027981 */ /* 0x000ea4000c1e1900 */
[----:B--2---:R-:W0:Y:S01]  /*7130*/  I2F.F64 R2, R2 ;  /* 0x0000000200027312 */ /* 0x004e220000201c00 */
[----:B------:R-:W-:Y:S05]  /*7140*/  BRA `(.L_x_1952) ;  /* 0x00000d3000007947 */ /* 0x000fea0003800000 */
.L_x_1953:
[----:B------:R-:W2:Y:S02]  /*7150*/  LDG.E.U16 R2, [R4.64] ;  /* 0x0000002404027981 */ /* 0x000ea4000c1e1500 */
[----:B--2---:R-:W0:Y:S01]  /*7160*/  I2F.F64.S16 R2, R2 ;  /* 0x0000000200027312 */ /* 0x004e220000101c00 */
[----:B------:R-:W-:Y:S05]  /*7170*/  BRA `(.L_x_1952) ;  /* 0x00000d0000007947 */ /* 0x000fea0003800000 */
.L_x_1948:
        /* <DEDUP_REMOVED lines=10> */
.L_x_1956:
[----:B------:R-:W2:Y:S02]  /*7220*/  LDG.E.U16 R0, [R4.64] ;  /* 0x0000002404007981 */ /* 0x000ea4000c1e1500 */
[----:B--2---:R-:W-:-:S05]  /*7230*/  HADD2.F32 R0, -RZ, R0.H0_H0 ;  /* 0x20000000ff007230 */ /* 0x004fca0000004100 */
[----:B------:R-:W-:-:S04]  /*7240*/  FMUL.FTZ R0, R0, 1 ;  /* 0x3f80000000007820 */ /* 0x000fc80000410000 */
[----:B------:R0:W1:Y:S01]  /*7250*/  F2F.F64.F32 R2, R0 ;  /* 0x0000000000027310 */ /* 0x0000620000201800 */
[----:B------:R-:W-:Y:S05]  /*7260*/  BRA `(.L_x_1952) ;  /* 0x00000c1000007947 */ /* 0x000fea0003800000 */
.L_x_1955:
        /* <DEDUP_REMOVED lines=10> */
.L_x_1958:
[----:B------:R-:W2:Y:S02]  /*7310*/  LDG.E.U16 R4, [R4.64] ;  /* 0x0000002404047981 */ /* 0x000ea4000c1e1500 */
[----:B--2---:R-:W-:-:S05]  /*7320*/  HADD2.F32 R0, -RZ, R4.H0_H0 ;  /* 0x20000004ff007230 */ /* 0x004fca0000004100 */
[----:B------:R-:W-:-:S04]  /*7330*/  FMUL.FTZ R0, R0, 1 ;  /* 0x3f80000000007820 */ /* 0x000fc80000410000 */
[----:B------:R0:W1:Y:S01]  /*7340*/  F2F.F64.F32 R2, R0 ;  /* 0x0000000000027310 */ /* 0x0000620000201800 */
[----:B------:R-:W-:Y:S05]  /*7350*/  BRA `(.L_x_1952) ;  /* 0x00000b2000007947 */ /* 0x000fea0003800000 */
.L_x_1957:
[----:B------:R0:W5:Y:S01]  /*7360*/  LDG.E.64 R2, [R4.64] ;  /* 0x0000002404027981 */ /* 0x000162000c1e1b00 */
[----:B------:R-:W-:Y:S05]  /*7370*/  BRA `(.L_x_1952) ;  /* 0x00000b0000007947 */ /* 0x000fea0003800000 */
.L_x_1947:
        /* <DEDUP_REMOVED lines=13> */
.L_x_1961:
[----:B------:R0:W5:Y:S01]  /*7450*/  LDG.E.64 R2, [R4.64] ;  /* 0x0000002404027981 */ /* 0x000162000c1e1b00 */
[----:B------:R-:W-:Y:S05]  /*7460*/  BRA `(.L_x_1952) ;  /* 0x00000a1000007947 */ /* 0x000fea0003800000 */
.L_x_1960:
        /* <DEDUP_REMOVED lines=28> */
.L_x_1963:
        /* <DEDUP_REMOVED lines=15> */
.L_x_1962:
[----:B------:R-:W2:Y:S02]  /*7720*/  LDG.E.U16 R0, [R4.64] ;  /* 0x0000002404007981 */ /* 0x000ea4000c1e1500 */
[----:B--2---:R-:W-:-:S05]  /*7730*/  PRMT R0, RZ, 0x5410, R0 ;  /* 0x00005410ff007816 */ /* 0x004fca0000000000 */
[----:B------:R-:W-:-:S04]  /*7740*/  FMUL.FTZ R0, R0, 1 ;  /* 0x3f80000000007820 */ /* 0x000fc80000410000 */
[----:B------:R0:W1:Y:S01]  /*7750*/  F2F.F64.F32 R2, R0 ;  /* 0x0000000000027310 */ /* 0x0000620000201800 */
[----:B------:R-:W-:Y:S05]  /*7760*/  BRA `(.L_x_1952) ;  /* 0x0000071000007947 */ /* 0x000fea0003800000 */
.L_x_1959:
        /* <DEDUP_REMOVED lines=11> */
.L_x_1966:
        /* <DEDUP_REMOVED lines=21> */
.L_x_1970:
[----:B------:R-:W-:Y:S05]  /*7970*/  BSYNC B1 ;  /* 0x0000000000017941 */ /* 0x000fea0003800000 */
.L_x_1969:
[----:B------:R-:W-:Y:S01]  /*7980*/  LEA R3, R0, 0x3b800000, 0x17 ;  /* 0x3b80000000037811 */ /* 0x000fe200078eb8ff */
[----:B------:R-:W-:-:S05]  /*7990*/  IMAD.SHL.U32 R0, R2, 0x100000, RZ ;  /* 0x0010000002007824 */ /* 0x000fca00078e00ff */
[----:B------:R-:W-:Y:S02]  /*79a0*/  LOP3.LUT R0, R3, R0, R4, 0xfe, !PT ;  /* 0x0000000003007212 */ /* 0x000fe400078efe04 */
.L_x_1968:
[----:B------:R-:W-:Y:S05]  /*79b0*/  BSYNC B0 ;  /* 0x0000000000007941 */ /* 0x000fea0003800000 */
.L_x_1967:
[----:B------:R-:W-:-:S04]  /*79c0*/  FMUL.FTZ R0, R0, 1 ;  /* 0x3f80000000007820 */ /* 0x000fc80000410000 */
[----:B------:R0:W1:Y:S01]  /*79d0*/  F2F.F64.F32 R2, R0 ;  /* 0x0000000000027310 */ /* 0x0000620000201800 */
[----:B------:R-:W-:Y:S05]  /*79e0*/  BRA `(.L_x_1952) ;  /* 0x0000049000007947 */ /* 0x000fea0003800000 */
.L_x_1965:
        /* <DEDUP_REMOVED lines=21> */
.L_x_1974:
[----:B------:R-:W-:Y:S05]  /*7b40*/  BSYNC B1 ;  /* 0x0000000000017941 */ /* 0x000fea0003800000 */
.L_x_1973:
[----:B------:R-:W-:Y:S01]  /*7b50*/  LEA R3, R0, 0x37800000, 0x17 ;  /* 0x3780000000037811 */ /* 0x000fe200078eb8ff */
[----:B------:R-:W-:-:S05]  /*7b60*/  IMAD.SHL.U32 R0, R2, 0x200000, RZ ;  /* 0x0020000002007824 */ /* 0x000fca00078e00ff */
[----:B------:R-:W-:Y:S02]  /*7b70*/  LOP3.LUT R0, R3, R0, R4, 0xfe, !PT ;  /* 0x0000000003007212 */ /* 0x000fe400078efe04 */
.L_x_1972:
[----:B------:R-:W-:Y:S05]  /*7b80*/  BSYNC B0 ;  /* 0x0000000000007941 */ /* 0x000fea0003800000 */
.L_x_1971:
[----:B------:R-:W-:-:S04]  /*7b90*/  FMUL.FTZ R0, R0, 1 ;  /* 0x3f80000000007820 */ /* 0x000fc80000410000 */
[----:B------:R0:W1:Y:S01]  /*7ba0*/  F2F.F64.F32 R2, R0 ;  /* 0x0000000000027310 */ /* 0x0000620000201800 */
[----:B------:R-:W-:Y:S05]  /*7bb0*/  BRA `(.L_x_1952) ;  /* 0x000002c000007947 */ /* 0x000fea0003800000 */
.L_x_1964:
        /* <DEDUP_REMOVED lines=14> */
.L_x_1978:
[----:B------:R-:W-:Y:S05]  /*7ca0*/  BSYNC B0 ;  /* 0x0000000000007941 */ /* 0x000fea0003800000 */
.L_x_1977:
[----:B------:R-:W-:-:S04]  /*7cb0*/  FMUL.FTZ R0, R0, 1 ;  /* 0x3f80000000007820 */ /* 0x000fc80000410000 */
[----:B------:R0:W1:Y:S01]  /*7cc0*/  F2F.F64.F32 R2, R0 ;  /* 0x0000000000027310 */ /* 0x0000620000201800 */
[----:B------:R-:W-:Y:S05]  /*7cd0*/  BRA `(.L_x_1952) ;  /* 0x000001a000007947 */ /* 0x000fea0003800000 */
.L_x_1951:
        /* <DEDUP_REMOVED lines=21> */
.L_x_1976:
[----:B------:R-:W2:Y:S02]  /*7e30*/  LDG.E.64 R2, [R4.64] ;  /* 0x0000002404027981 */ /* 0x000ea4000c1e1b00 */
[----:B--2---:R-:W0:Y:S01]  /*7e40*/  I2F.F64.U64 R2, R2 ;  /* 0x0000000200027312 */ /* 0x004e220000301800 */
[----:B------:R-:W-:Y:S05]  /*7e50*/  BRA `(.L_x_1952) ;  /* 0x0000002000007947 */ /* 0x000fea0003800000 */
.L_x_1975:
[----:B------:R-:W2:Y:S02]  /*7e60*/  LDG.E R2, [R4.64] ;  /* 0x0000002404027981 */ /* 0x000ea4000c1e1900 */
[----:B--2---:R-:W0:Y:S02]  /*7e70*/  I2F.F64.U32 R2, R2 ;  /* 0x0000000200027312 */ /* 0x004e240000201800 */
.L_x_1952:
        /* <DEDUP_REMOVED lines=38> */
.L_x_1980:
[----:B------:R-:W-:Y:S05]  /*80e0*/  BSYNC B0 ;  /* 0x0000000000007941 */ /* 0x000fea0003800000 */
.L_x_1979:
        /* <DEDUP_REMOVED lines=13> */
.L_x_1984:
[----:B-1----:R-:W1:Y:S02]  /*81c0*/  F2I.S64.F64.TRUNC R4, R4 ;  /* 0x0000000400047311 */ /* 0x002e64000030d900 */
[----:B-1----:R-:W-:-:S05]  /*81d0*/  IMAD.MOV.U32 R3, RZ, RZ, R4 ;  /* 0x000000ffff037224 */ /* 0x002fca00078e0004 */
[----:B------:R1:W-:Y:S01]  /*81e0*/  STG.E.U8 [R16.64], R3 ;  /* 0x0000000310007986 */ /* 0x0003e2000c101124 */
[----:B------:R-:W-:Y:S05]  /*81f0*/  BRA `(.L_x_1986) ;  /* 0x00000ed000007947 */ /* 0x000fea0003800000 */
.L_x_1983:
        /* <DEDUP_REMOVED lines=9> */
.L_x_1988:
[----:B-1----:R-:W1:Y:S02]  /*8290*/  F2I.F64.TRUNC R5, R4 ;  /* 0x0000000400057311 */ /* 0x002e64000030d100 */
[----:B-1----:R1:W-:Y:S01]  /*82a0*/  STG.E [R16.64], R5 ;  /* 0x0000000510007986 */ /* 0x0023e2000c101924 */
[----:B------:R-:W-:Y:S05]  /*82b0*/  BRA `(.L_x_1986) ;  /* 0x00000e1000007947 */ /* 0x000fea0003800000 */
.L_x_1987:
[----:B-1----:R-:W1:Y:S02]  /*82c0*/  F2I.F64.TRUNC R5, R4 ;  /* 0x0000000400057311 */ /* 0x002e64000030d100 */
[----:B-1----:R1:W-:Y:S01]  /*82d0*/  STG.E.U16 [R16.64], R5 ;  /* 0x0000000510007986 */ /* 0x0023e2000c101524 */
[----:B------:R-:W-:Y:S05]  /*82e0*/  BRA `(.L_x_1986) ;  /* 0x00000de000007947 */ /* 0x000fea0003800000 */
.L_x_1982:
        /* <DEDUP_REMOVED lines=11> */
.L_x_1990:
[----:B-1----:R-:W1:Y:S01]  /*83a0*/  F2F.F32.F64 R0, R4 ;  /* 0x0000000400007310 */ /* 0x002e620000301000 */
[----:B------:R-:W1:-:S14]  /*83b0*/  DSETP.GEU.AND P0, PT, |R4|, c[0x2][0x58], PT ;  /* 0x008016000400762a */ /* 0x000e5c0003f0e200 */
[----:B-1----:R-:W-:-:S05]  /*83c0*/  @!P0 FMUL R0, R0, 1.175494350822287508e-38 ;  /* 0x0080000000008820 */ /* 0x002fca0000400000 */
[----:B------:R-:W-:-:S05]  /*83d0*/  F2FP.PACK_AB R0, RZ, R0 ;  /* 0x00000000ff00723e */ /* 0x000fca00000000ff */
[----:B------:R1:W-:Y:S01]  /*83e0*/  STG.E.U16 [R16.64], R0 ;  /* 0x0000000010007986 */ /* 0x0003e2000c101524 */
[----:B------:R-:W-:Y:S05]  /*83f0*/  BRA `(.L_x_1986) ;  /* 0x00000cd000007947 */ /* 0x000fea0003800000 */
.L_x_1989:
        /* <DEDUP_REMOVED lines=12> */
.L_x_1992:
[----:B-1----:R-:W1:Y:S01]  /*84c0*/  F2F.F32.F64 R0, R4 ;  /* 0x0000000400007310 */ /* 0x002e620000301000 */
[----:B------:R-:W1:-:S14]  /*84d0*/  DSETP.GEU.AND P0, PT, |R4|, c[0x2][0x58], PT ;  /* 0x008016000400762a */ /* 0x000e5c0003f0e200 */
[----:B-1----:R-:W-:-:S05]  /*84e0*/  @!P0 FMUL R0, R0, 1.175494350822287508e-38 ;  /* 0x0080000000008820 */ /* 0x002fca0000400000 */
[----:B------:R-:W-:-:S04]  /*84f0*/  F2FP.PACK_AB R3, RZ, R0 ;  /* 0x00000000ff03723e */ /* 0x000fc800000000ff */
[----:B------:R-:W-:-:S05]  /*8500*/  PRMT R3, R3, 0x5410, RZ ;  /* 0x0000541003037816 */ /* 0x000fca00000000ff */
[----:B------:R1:W-:Y:S01]  /*8510*/  STG.E [R16.64], R3 ;  /* 0x0000000310007986 */ /* 0x0003e2000c101924 */
[----:B------:R-:W-:Y:S05]  /*8520*/  BRA `(.L_x_1986) ;  /* 0x00000ba000007947 */ /* 0x000fea0003800000 */
.L_x_1991:
[----:B-1----:R1:W-:Y:S01]  /*8530*/  STG.E.64 [R16.64], R4 ;  /* 0x0000000410007986 */ /* 0x0023e2000c101b24 */
[----:B------:R-:W-:Y:S05]  /*8540*/  BRA `(.L_x_1986) ;  /* 0x00000b8000007947 */ /* 0x000fea0003800000 */
.L_x_1981:
        /* <DEDUP_REMOVED lines=12> */
.L_x_1995:
[----:B0-----:R-:W-:-:S05]  /*8610*/  CS2R R6, SRZ ;  /* 0x0000000000067805 */ /* 0x001fca000001ff00 */
[----:B-1----:R0:W-:Y:S01]  /*8620*/  STG.E.128 [R16.64], R4 ;  /* 0x0000000410007986 */ /* 0x0021e2000c101d24 */
[----:B------:R-:W-:Y:S05]  /*8630*/  BRA `(.L_x_1986) ;  /* 0x00000a9000007947 */ /* 0x000fea0003800000 */
.L_x_1994:
        /* <DEDUP_REMOVED lines=23> */
.L_x_1999:
[----:B------:R-:W-:Y:S05]  /*87b0*/  BSYNC B0 ;  /* 0x0000000000007941 */ /* 0x000fea0003800000 */
.L_x_1998:
[----:B------:R-:W-:-:S05]  /*87c0*/  LOP3.LUT R3, R0, R3, RZ, 0xfc, !PT ;  /* 0x0000000300037212 */ /* 0x000fca00078efcff */
[----:B------:R0:W-:Y:S01]  /*87d0*/  STG.E.U8 [R16.64], R3 ;  /* 0x0000000310007986 */ /* 0x0001e2000c101124 */
[----:B------:R-:W-:Y:S05]  /*87e0*/  BRA `(.L_x_1986) ;  /* 0x000008e000007947 */ /* 0x000fea0003800000 */
.L_x_1997:
        /* <DEDUP_REMOVED lines=15> */
.L_x_2001:
[----:B------:R-:W-:Y:S01]  /*88e0*/  IMAD.MOV.U32 R0, RZ, RZ, 0x7f ;  /* 0x0000007fff007424 */ /* 0x000fe200078e00ff */
[----:B------:R-:W-:-:S04]  /*88f0*/  ISETP.GT.U32.AND P0, PT, R2, 0x7f800000, PT ;  /* 0x7f8000000200780c */ /* 0x000fc80003f04070 */
[----:B------:R-:W-:-:S04]  /*8900*/  SEL R0, R0, 0x7c, P0 ;  /* 0x0000007c00007807 */ /* 0x000fc80000000000 */
.L_x_2002:
[----:B------:R-:W-:Y:S05]  /*8910*/  BSYNC B0 ;  /* 0x0000000000007941 */ /* 0x000fea0003800000 */
.L_x_2000:
[----:B------:R-:W-:-:S04]  /*8920*/  LOP3.LUT R2, R3, 0x80000000, RZ, 0xc0, !PT ;  /* 0x8000000003027812 */ /* 0x000fc800078ec0ff */
[----:B------:R-:W-:-:S04]  /*8930*/  SHF.R.U32.HI R3, RZ, 0x18, R2 ;  /* 0x00000018ff037819 */ /* 0x000fc80000011602 */
[----:B------:R-:W-:-:S05]  /*8940*/  LOP3.LUT R3, R0, R3, RZ, 0xfc, !PT ;  /* 0x0000000300037212 */ /* 0x000fca00078efcff */
[----:B------:R1:W-:Y:S01]  /*8950*/  STG.E.U8 [R16.64], R3 ;  /* 0x0000000310007986 */ /* 0x0003e2000c101124 */
[----:B------:R-:W-:Y:S05]  /*8960*/  BRA `(.L_x_1986) ;  /* 0x0000076000007947 */ /* 0x000fea0003800000 */
.L_x_1996:
[----:B-1----:R-:W1:Y:S01]  /*8970*/  F2F.F32.F64 R0, R4 ;  /* 0x0000000400007310 */ /* 0x002e620000301000 */
[----:B------:R-:W1:-:S14]  /*8980*/  DSETP.GEU.AND P0, PT, |R4|, c[0x2][0x58], PT ;  /* 0x008016000400762a */ /* 0x000e5c0003f0e200 */
[----:B-1----:R-:W-:-:S05]  /*8990*/  @!P0 FMUL R0, R0, 1.175494350822287508e-38 ;  /* 0x0080000000008820 */ /* 0x002fca0000400000 */
[----:B------:R-:W-:-:S05]  /*89a0*/  F2FP.BF16.PACK_AB R0, RZ, R0 ;  /* 0x00000000ff00723e */ /* 0x000fca00000010ff */
[----:B------:R1:W-:Y:S01]  /*89b0*/  STG.E.U16 [R16.64], R0 ;  /* 0x0000000010007986 */ /* 0x0003e2000c101524 */
[----:B------:R-:W-:Y:S05]  /*89c0*/  BRA `(.L_x_1986) ;  /* 0x0000070000007947 */ /* 0x000fea0003800000 */
.L_x_1993:
        /* <DEDUP_REMOVED lines=11> */
.L_x_2005:
        /* <DEDUP_REMOVED lines=19> */
.L_x_2008:
[----:B------:R-:W-:-:S04]  /*8bb0*/  LOP3.LUT R2, R3, 0x80000000, RZ, 0xc0, !PT ;  /* 0x8000000003027812 */ /* 0x000fc800078ec0ff */
[----:B------:R-:W-:-:S04]  /*8bc0*/  SHF.R.U32.HI R3, RZ, 0x18, R2 ;  /* 0x00000018ff037819 */ /* 0x000fc80000011602 */
[----:B------:R-:W-:-:S04]  /*8bd0*/  LOP3.LUT R0, R0, R3, RZ, 0xfc, !PT ;  /* 0x0000000300007212 */ /* 0x000fc800078efcff */
[----:B------:R-:W-:Y:S02]  /*8be0*/  PRMT R8, R0, 0x7610, R8 ;  /* 0x0000761000087816 */ /* 0x000fe40000000008 */
.L_x_2007:
[----:B------:R-:W-:Y:S05]  /*8bf0*/  BSYNC B0 ;  /* 0x0000000000007941 */ /* 0x000fea0003800000 */
.L_x_2006:
[----:B------:R1:W-:Y:S01]  /*8c00*/  STG.E.U8 [R16.64], R8 ;  /* 0x0000000810007986 */ /* 0x0003e2000c101124 */
[----:B------:R-:W-:Y:S05]  /*8c10*/  BRA `(.L_x_1986) ;  /* 0x000004b000007947 */ /* 0x000fea0003800000 */
.L_x_2004:
        /* <DEDUP_REMOVED lines=19> */
.L_x_2011:
[----:B------:R-:W-:-:S04]  /*8d50*/  LOP3.LUT R2, R3, 0x80000000, RZ, 0xc0, !PT ;  /* 0x8000000003027812 */ /* 0x000fc800078ec0ff */
[----:B------:R-:W-:-:S04]  /*8d60*/  SHF.R.U32.HI R3, RZ, 0x18, R2 ;  /* 0x00000018ff037819 */ /* 0x000fc80000011602 */
[----:B------:R-:W-:-:S04]  /*8d70*/  LOP3.LUT R0, R0, R3, RZ, 0xfc, !PT ;  /* 0x0000000300007212 */ /* 0x000fc800078efcff */
[----:B------:R-:W-:Y:S02]  /*8d80*/  PRMT R8, R0, 0x7610, R8 ;  /* 0x0000761000087816 */ /* 0x000fe40000000008 */
.L_x_2010:
[----:B------:R-:W-:Y:S05]  /*8d90*/  BSYNC B0 ;  /* 0x0000000000007941 */ /* 0x000fea0003800000 */
.L_x_2009:
[----:B------:R1:W-:Y:S01]  /*8da0*/  STG.E.U8 [R16.64], R8 ;  /* 0x0000000810007986 */ /* 0x0003e2000c101124 */
[----:B------:R-:W-:Y:S05]  /*8db0*/  BRA `(.L_x_1986) ;  /* 0x0000031000007947 */ /* 0x000fea0003800000 */
.L_x_2003:
        /* <DEDUP_REMOVED lines=24> */
.L_x_1985:
        /* <DEDUP_REMOVED lines=20> */
.L_x_2013:
[----:B-1----:R-:W1:Y:S02]  /*9080*/  F2I.U64.F64.TRUNC R4, R4 ;  /* 0x0000000400047311 */ /* 0x002e64000030d800 */
[----:B-1----:R1:W-:Y:S01]  /*9090*/  STG.E.64 [R16.64], R4 ;  /* 0x0000000410007986 */ /* 0x0023e2000c101b24 */
[----:B------:R-:W-:Y:S05]  /*90a0*/  BRA `(.L_x_1986) ;  /* 0x0000002000007947 */ /* 0x000fea0003800000 */
.L_x_2012:
[----:B-1----:R-:W1:Y:S02]  /*90b0*/  F2I.U32.F64.TRUNC R5, R4 ;  /* 0x0000000400057311 */ /* 0x002e64000030d000 */
[----:B-1----:R1:W-:Y:S02]  /*90c0*/  STG.E [R16.64], R5 ;  /* 0x0000000510007986 */ /* 0x0023e4000c101924 */
.L_x_1986:
[----:B------:R-:W-:Y:S02]  /*90d0*/  IADD3 R19, R19, 0x80, RZ ;  /* 0x0000008013137810 */ /* 0x000fe40007ffe0ff */
.L_x_1877:
[----:B------:R-:W-:Y:S05]  /*90e0*/  BSYNC B6 ;  /* 0x0000000000067941 */ /* 0x000fea0003800000 */
.L_x_1876:
[----:B------:R-:W-:-:S13]  /*90f0*/  ISETP.GE.AND P0, PT, R19, c[0x0][0x160], PT ;  /* 0x0000580013007a0c */ /* 0x000fda0003f06270 */
[----:B------:R-:W-:Y:S05]  /*9100*/  @P0 EXIT ;  /* 0x000000000000094d */ /* 0x000fea0003800000 */
        /* <DEDUP_REMOVED lines=228> */
.L_x_2014:
        /* <DEDUP_REMOVED lines=19> */
.L_x_2018:
[----:B------:R-:W2:Y:S02]  /*a080*/  LDG.E.U8 R2, [R4.64] ;  /* 0x0000002404027981 */ /* 0x000ea4000c1e1100 */
[----:B--2---:R-:W0:Y:S01]  /*a090*/  I2F.F64.U16 R2, R2 ;  /* 0x0000000200027312 */ /* 0x004e220000101800 */
[----:B------:R-:W-:Y:S05]  /*a0a0*/  BRA `(.L_x_2020) ;  /* 0x00000df000007947 */ /* 0x000fea0003800000 */
.L_x_2017:
        /* <DEDUP_REMOVED lines=9> */
.L_x_2022:
[----:B------:R-:W2:Y:S02]  /*a140*/  LDG.E R2, [R4.64] ;  /* 0x0000002404027981 */ /* 0x000ea4000c1e1900 */
[----:B--2---:R-:W0:Y:S01]  /*a150*/  I2F.F64 R2, R2 ;  /* 0x0000000200027312 */ /* 0x004e220000201c00 */
[----:B------:R-:W-:Y:S05]  /*a160*/  BRA `(.L_x_2020) ;  /* 0x00000d3000007947 */ /* 0x000fea0003800000 */
.L_x_2021:
[----:B------:R-:W2:Y:S02]  /*a170*/  LDG.E.U16 R2, [R4.64] ;  /* 0x0000002404027981 */ /* 0x000ea4000c1e1500 */
[----:B--2---:R-:W0:Y:S01]  /*a180*/  I2F.F64.S16 R2, R2 ;  /* 0x0000000200027312 */ /* 0x004e220000101c00 */
[----:B------:R-:W-:Y:S05]  /*a190*/  BRA `(.L_x_2020) ;  /* 0x00000d0000007947 */ /* 0x000fea0003800000 */
.L_x_2016:
        /* <DEDUP_REMOVED lines=10> */
.L_x_2024:
[----:B------:R-:W2:Y:S02]  /*a240*/  LDG.E.U16 R0, [R4.64] ;  /* 0x0000002404007981 */ /* 0x000ea4000c1e1500 */
[----:B--2---:R-:W-:-:S05]  /*a250*/  HADD2.F32 R0, -RZ, R0.H0_H0 ;  /* 0x20000000ff007230 */ /* 0x004fca0000004100 */
[----:B------:R-:W-:-:S04]  /*a260*/  FMUL.FTZ R0, R0, 1 ;  /* 0x3f80000000007820 */ /* 0x000fc80000410000 */
[----:B------:R0:W1:Y:S01]  /*a270*/  F2F.F64.F32 R2, R0 ;  /* 0x0000000000027310 */ /* 0x0000620000201800 */
[----:B------:R-:W-:Y:S05]  /*a280*/  BRA `(.L_x_2020) ;  /* 0x00000c1000007947 */ /* 0x000fea0003800000 */
.L_x_2023:
        /* <DEDUP_REMOVED lines=10> */
.L_x_2026:
[----:B------:R-:W2:Y:S02]  /*a330*/  LDG.E.U16 R4, [R4.64] ;  /* 0x0000002404047981 */ /* 0x000ea4000c1e1500 */
[----:B--2---:R-:W-:-:S05]  /*a340*/  HADD2.F32 R0, -RZ, R4.H0_H0 ;  /* 0x20000004ff007230 */ /* 0x004fca0000004100 */
[----:B------:R-:W-:-:S04]  /*a350*/  FMUL.FTZ R0, R0, 1 ;  /* 0x3f80000000007820 */ /* 0x000fc80000410000 */
[----:B------:R0:W1:Y:S01]  /*a360*/  F2F.F64.F32 R2, R0 ;  /* 0x0000000000027310 */ /* 0x0000620000201800 */
[----:B------:R-:W-:Y:S05]  /*a370*/  BRA `(.L_x_2020) ;  /* 0x00000b2000007947 */ /* 0x000fea0003800000 */
.L_x_2025:
[----:B------:R0:W5:Y:S01]  /*a380*/  LDG.E.64 R2, [R4.64] ;  /* 0x0000002404027981 */ /* 0x000162000c1e1b00 */
[----:B------:R-:W-:Y:S05]  /*a390*/  BRA `(.L_x_2020) ;  /* 0x00000b0000007947 */ /* 0x000fea0003800000 */
.L_x_2015:
        /* <DEDUP_REMOVED lines=13> */
.L_x_2029:
[----:B------:R0:W5:Y:S01]  /*a470*/  LDG.E.64 R2, [R4.64] ;  /* 0x0000002404027981 */ /* 0x000162000c1e1b00 */
[----:B------:R-:W-:Y:S05]  /*a480*/  BRA `(.L_x_2020) ;  /* 0x00000a1000007947 */ /* 0x000fea0003800000 */
.L_x_2028:
        /* <DEDUP_REMOVED lines=28> */
.L_x_2031:
        /* <DEDUP_REMOVED lines=15> */
.L_x_2030:
[----:B------:R-:W2:Y:S02]  /*a740*/  LDG.E.U16 R0, [R4.64] ;  /* 0x0000002404007981 */ /* 0x000ea4000c1e1500 */
[----:B--2---:R-:W-:-:S05]  /*a750*/  PRMT R0, RZ, 0x5410, R0 ;  /* 0x00005410ff007816 */ /* 0x004fca0000000000 */
[----:B------:R-:W-:-:S04]  /*a760*/  FMUL.FTZ R0, R0, 1 ;  /* 0x3f80000000007820 */ /* 0x000fc80000410000 */
[----:B------:R0:W1:Y:S01]  /*a770*/  F2F.F64.F32 R2, R0 ;  /* 0x0000000000027310 */ /* 0x0000620000201800 */
[----:B------:R-:W-:Y:S05]  /*a780*/  BRA `(.L_x_2020) ;  /* 0x0000071000007947 */ /* 0x000fea0003800000 */
.L_x_2027:
        /* <DEDUP_REMOVED lines=11> */
.L_x_2034:
        /* <DEDUP_REMOVED lines=21> */
.L_x_2038:
[----:B------:R-:W-:Y:S05]  /*a990*/  BSYNC B1 ;  /* 0x0000000000017941 */ /* 0x000fea0003800000 */
.L_x_2037:
[----:B------:R-:W-:Y:S01]  /*a9a0*/  LEA R3, R0, 0x3b800000, 0x17 ;  /* 0x3b80000000037811 */ /* 0x000fe200078eb8ff */
[----:B------:R-:W-:-:S05]  /*a9b0*/  IMAD.SHL.U32 R0, R2, 0x100000, RZ ;  /* 0x0010000002007824 */ /* 0x000fca00078e00ff */
[----:B------:R-:W-:Y:S02]  /*a9c0*/  LOP3.LUT R0, R3, R0, R4, 0xfe, !PT ;  /* 0x0000000003007212 */ /* 0x000fe400078efe04 */
.L_x_2036:
[----:B------:R-:W-:Y:S05]  /*a9d0*/  BSYNC B0 ;  /* 0x0000000000007941 */ /* 0x000fea0003800000 */
.L_x_2035:
[----:B------:R-:W-:-:S04]  /*a9e0*/  FMUL.FTZ R0, R0, 1 ;  /* 0x3f80000000007820 */ /* 0x000fc80000410000 */
[----:B------:R0:W1:Y:S01]  /*a9f0*/  F2F.F64.F32 R2, R0 ;  /* 0x0000000000027310 */ /* 0x0000620000201800 */
[----:B------:R-:W-:Y:S05]  /*aa00*/  BRA `(.L_x_2020) ;  /* 0x0000049000007947 */ /* 0x000fea0003800000 */
.L_x_2033:
        /* <DEDUP_REMOVED lines=21> */
.L_x_2042:
[----:B------:R-:W-:Y:S05]  /*ab60*/  BSYNC B1 ;  /* 0x0000000000017941 */ /* 0x000fea0003800000 */
.L_x_2041:
[----:B------:R-:W-:Y:S01]  /*ab70*/  LEA R3, R0, 0x37800000, 0x17 ;  /* 0x3780000000037811 */ /* 0x000fe200078eb8ff */
[----:B------:R-:W-:-:S05]  /*ab80*/  IMAD.SHL.U32 R0, R2, 0x200000, RZ ;  /* 0x0020000002007824 */ /* 0x000fca00078e00ff */
[----:B------:R-:W-:Y:S02]  /*ab90*/  LOP3.LUT R0, R3, R0, R4, 0xfe, !PT ;  /* 0x0000000003007212 */ /* 0x000fe400078efe04 */
.L_x_2040:
[----:B------:R-:W-:Y:S05]  /*aba0*/  BSYNC B0 ;  /* 0x0000000000007941 */ /* 0x000fea0003800000 */
.L_x_2039:
[----:B------:R-:W-:-:S04]  /*abb0*/  FMUL.FTZ R0, R0, 1 ;  /* 0x3f80000000007820 */ /* 0x000fc80000410000 */
[----:B------:R0:W1:Y:S01]  /*abc0*/  F2F.F64.F32 R2, R0 ;  /* 0x0000000000027310 */ /* 0x0000620000201800 */
[----:B------:R-:W-:Y:S05]  /*abd0*/  BRA `(.L_x_2020) ;  /* 0x000002c000007947 */ /* 0x000fea0003800000 */
.L_x_2032:
        /* <DEDUP_REMOVED lines=14> */
.L_x_2046:
[----:B------:R-:W-:Y:S05]  /*acc0*/  BSYNC B0 ;  /* 0x0000000000007941 */ /* 0x000fea0003800000 */
.L_x_2045:
[----:B------:R-:W-:-:S04]  /*acd0*/  FMUL.FTZ R0, R0, 1 ;  /* 0x3f80000000007820 */ /* 0x000fc80000410000 */
[----:B------:R0:W1:Y:S01]  /*ace0*/  F2F.F64.F32 R2, R0 ;  /* 0x0000000000027310 */ /* 0x0000620000201800 */
[----:B------:R-:W-:Y:S05]  /*acf0*/  BRA `(.L_x_2020) ;  /* 0x000001a000007947 */ /* 0x000fea0003800000 */
.L_x_2019:
        /* <DEDUP_REMOVED lines=21> */
.L_x_2044:
[----:B------:R-:W2:Y:S02]  /*ae50*/  LDG.E.64 R2, [R4.64] ;  /* 0x0000002404027981 */ /* 0x000ea4000c1e1b00 */
[----:B--2---:R-:W0:Y:S01]  /*ae60*/  I2F.F64.U64 R2, R2 ;  /* 0x0000000200027312 */ /* 0x004e220000301800 */
[----:B------:R-:W-:Y:S05]  /*ae70*/  BRA `(.L_x_2020) ;  /* 0x0000002000007947 */ /* 0x000fea0003800000 */
.L_x_2043:
[----:B------:R-:W2:Y:S02]  /*ae80*/  LDG.E R2, [R4.64] ;  /* 0x0000002404027981 */ /* 0x000ea4000c1e1900 */
[----:B--2---:R-:W0:Y:S02]  /*ae90*/  I2F.F64.U32 R2, R2 ;  /* 0x0000000200027312 */ /* 0x004e240000201800 */
.L_x_2020:
        /* <DEDUP_REMOVED lines=38> */
.L_x_2048:
[----:B------:R-:W-:Y:S05]  /*b100*/  BSYNC B0 ;  /* 0x0000000000007941 */ /* 0x000fea0003800000 */
.L_x_2047:
        /* <DEDUP_REMOVED lines=11> */
[----:B-1----:R-:W-:Y:S01]  /*b1c0*/  STG.E.U8 [R16.64], R5 ;  /* 0x0000000510007986 */ /* 0x002fe2000c101124 */
[----:B------:R-:W-:Y:S05]  /*b1d0*/  EXIT ;  /* 0x000000000000794d */ /* 0x000fea0003800000 */
.L_x_2052:
[----:B-1----:R-:W1:Y:S02]  /*b1e0*/  F2I.S64.F64.TRUNC R4, R4 ;  /* 0x0000000400047311 */ /* 0x002e64000030d900 */
[----:B-1----:R-:W-:-:S05]  /*b1f0*/  IMAD.MOV.U32 R3, RZ, RZ, R4 ;  /* 0x000000ffff037224 */ /* 0x002fca00078e0004 */
[----:B------:R-:W-:Y:S01]  /*b200*/  STG.E.U8 [R16.64], R3 ;  /* 0x0000000310007986 */ /* 0x000fe2000c101124 */
[----:B------:R-:W-:Y:S05]  /*b210*/  EXIT ;  /* 0x000000000000794d */ /* 0x000fea0003800000 */
.L_x_2051:
[----:B------:R-:W-:-:S13]  /*b220*/  ISETP.NE.AND P0, PT, R0, 0x2, PT ;  /* 0x000000020000780c */ /* 0x000fda0003f05270 */
[----:B------:R-:W-:Y:S05]  /*b230*/  @!P0 BRA `(.L_x_2054) ;  /* 0x000000a000008947 */ /* 0x000fea0003800000 */
[----:B------:R-:W-:-:S13]  /*b240*/  ISETP.NE.AND P0, PT, R0, 0x3, PT ;  /* 0x000000030000780c */ /* 0x000fda0003f05270 */
[----:B------:R-:W-:Y:S05]  /*b250*/  @!P0 BRA `(.L_x_2055) ;  /* 0x0000005000008947 */ /* 0x000fea0003800000 */
[----:B------:R-:W-:-:S13]  /*b260*/  ISETP.NE.AND P0, PT, R0, 0x4, PT ;  /* 0x000000040000780c */ /* 0x000fda0003f05270 */
[----:B------:R-:W-:Y:S05]  /*b270*/  @P0 BRA `(.L_x_2053) ;  /* 0x00000ce000000947 */ /* 0x000fea0003800000 */
[----:B-1----:R-:W1:Y:S02]  /*b280*/  F2I.S64.F64.TRUNC R4, R4 ;  /* 0x0000000400047311 */ /* 0x002e64000030d900 */
[----:B-1----:R-:W-:Y:S01]  /*b290*/  STG.E.64 [R16.64], R4 ;  /* 0x0000000410007986 */ /* 0x002fe2000c101b24 */
[----:B------:R-:W-:Y:S05]  /*b2a0*/  EXIT ;  /* 0x000000000000794d */ /* 0x000fea0003800000 */
.L_x_2055:
[----:B-1----:R-:W1:Y:S02]  /*b2b0*/  F2I.F64.TRUNC R5, R4 ;  /* 0x0000000400057311 */ /* 0x002e64000030d100 */
[----:B-1----:R-:W-:Y:S01]  /*b2c0*/  STG.E [R16.64], R5 ;  /* 0x0000000510007986 */ /* 0x002fe2000c101924 */
[----:B------:R-:W-:Y:S05]  /*b2d0*/  EXIT ;  /* 0x000000000000794d */ /* 0x000fea0003800000 */
.L_x_2054:
[----:B-1----:R-:W1:Y:S02]  /*b2e0*/  F2I.F64.TRUNC R5, R4 ;  /* 0x0000000400057311 */ /* 0x002e64000030d100 */
[----:B-1----:R-:W-:Y:S01]  /*b2f0*/  STG.E.U16 [R16.64], R5 ;  /* 0x0000000510007986 */ /* 0x002fe2000c101524 */
[----:B------:R-:W-:Y:S05]  /*b300*/  EXIT ;  /* 0x000000000000794d */ /* 0x000fea0003800000 */
.L_x_2050:
        /* <DEDUP_REMOVED lines=9> */
[----:B------:R-:W-:Y:S01]  /*b3a0*/  STG.E [R16.64], R3 ;  /* 0x0000000310007986 */ /* 0x000fe2000c101924 */
[----:B------:R-:W-:Y:S05]  /*b3b0*/  EXIT ;  /* 0x000000000000794d */ /* 0x000fea0003800000 */
.L_x_2057:
[----:B-1----:R-:W1:Y:S01]  /*b3c0*/  F2F.F32.F64 R0, R4 ;  /* 0x0000000400007310 */ /* 0x002e620000301000 */
[----:B------:R-:W1:-:S14]  /*b3d0*/  DSETP.GEU.AND P0, PT, |R4|, c[0x2][0x58], PT ;  /* 0x008016000400762a */ /* 0x000e5c0003f0e200 */
[----:B-1----:R-:W-:-:S05]  /*b3e0*/  @!P0 FMUL R0, R0, 1.175494350822287508e-38 ;  /* 0x0080000000008820 */ /* 0x002fca0000400000 */
[----:B------:R-:W-:-:S05]  /*b3f0*/  F2FP.PACK_AB R0, RZ, R0 ;  /* 0x00000000ff00723e */ /* 0x000fca00000000ff */
[----:B------:R-:W-:Y:S01]  /*b400*/  STG.E.U16 [R16.64], R0 ;  /* 0x0000000010007986 */ /* 0x000fe2000c101524 */
[----:B------:R-:W-:Y:S05]  /*b410*/  EXIT ;  /* 0x000000000000794d */ /* 0x000fea0003800000 */
.L_x_2056:
        /* <DEDUP_REMOVED lines=10> */
[----:B------:R-:W-:Y:S01]  /*b4c0*/  STG.E.64 [R16.64], R2 ;  /* 0x0000000210007986 */ /* 0x000fe2000c101b24 */
[----:B------:R-:W-:Y:S05]  /*b4d0*/  EXIT ;  /* 0x000000000000794d */ /* 0x000fea0003800000 */
.L_x_2059:
[----:B-1----:R-:W1:Y:S01]  /*b4e0*/  F2F.F32.F64 R0, R4 ;  /* 0x0000000400007310 */ /* 0x002e620000301000 */
[----:B------:R-:W1:-:S14]  /*b4f0*/  DSETP.GEU.AND P0, PT, |R4|, c[0x2][0x58], PT ;  /* 0x008016000400762a */ /* 0x000e5c0003f0e200 */
[----:B-1----:R-:W-:-:S05]  /*b500*/  @!P0 FMUL R0, R0, 1.175494350822287508e-38 ;  /* 0x0080000000008820 */ /* 0x002fca0000400000 */
[----:B------:R-:W-:-:S04]  /*b510*/  F2FP.PACK_AB R3, RZ, R0 ;  /* 0x00000000ff03723e */ /* 0x000fc800000000ff */
[----:B------:R-:W-:-:S05]  /*b520*/  PRMT R3, R3, 0x5410, RZ ;  /* 0x0000541003037816 */ /* 0x000fca00000000ff */
[----:B------:R-:W-:Y:S01]  /*b530*/  STG.E [R16.64], R3 ;  /* 0x0000000310007986 */ /* 0x000fe2000c101924 */
[----:B------:R-:W-:Y:S05]  /*b540*/  EXIT ;  /* 0x000000000000794d */ /* 0x000fea0003800000 */
.L_x_2058:
[----:B-1----:R-:W-:Y:S01]  /*b550*/  STG.E.64 [R16.64], R4 ;  /* 0x0000000410007986 */ /* 0x002fe2000c101b24 */
[----:B------:R-:W-:Y:S05]  /*b560*/  EXIT ;  /* 0x000000000000794d */ /* 0x000fea0003800000 */
.L_x_2049:
        /* <DEDUP_REMOVED lines=10> */
[----:B------:R-:W-:Y:S01]  /*b610*/  STG.E.U8 [R16.64], R3 ;  /* 0x0000000310007986 */ /* 0x000fe2000c101124 */
[----:B------:R-:W-:Y:S05]  /*b620*/  EXIT ;  /* 0x000000000000794d */ /* 0x000fea0003800000 */
.L_x_2062:
[----:B0-----:R-:W-:-:S05]  /*b630*/  CS2R R6, SRZ ;  /* 0x0000000000067805 */ /* 0x001fca000001ff00 */
[----:B-1----:R-:W-:Y:S01]  /*b640*/  STG.E.128 [R16.64], R4 ;  /* 0x0000000410007986 */ /* 0x002fe2000c101d24 */
[----:B------:R-:W-:Y:S05]  /*b650*/  EXIT ;  /* 0x000000000000794d */ /* 0x000fea0003800000 */
.L_x_2061:
        /* <DEDUP_REMOVED lines=23> */
.L_x_2066:
[----:B------:R-:W-:Y:S05]  /*b7d0*/  BSYNC B0 ;  /* 0x0000000000007941 */ /* 0x000fea0003800000 */
.L_x_2065:
[----:B------:R-:W-:-:S05]  /*b7e0*/  LOP3.LUT R3, R0, R3, RZ, 0xfc, !PT ;  /* 0x0000000300037212 */ /* 0x000fca00078efcff */
[----:B------:R-:W-:Y:S01]  /*b7f0*/  STG.E.U8 [R16.64], R3 ;  /* 0x0000000310007986 */ /* 0x000fe2000c101124 */
[----:B------:R-:W-:Y:S05]  /*b800*/  EXIT ;  /* 0x000000000000794d */ /* 0x000fea0003800000 */
.L_x_2064:
        /* <DEDUP_REMOVED lines=15> */
.L_x_2068:
[----:B------:R-:W-:Y:S01]  /*b900*/  IMAD.MOV.U32 R0, RZ, RZ, 0x7f ;  /* 0x0000007fff007424 */ /* 0x000fe200078e00ff */
[----:B------:R-:W-:-:S04]  /*b910*/  ISETP.GT.U32.AND P0, PT, R2, 0x7f800000, PT ;  /* 0x7f8000000200780c */ /* 0x000fc80003f04070 */
[----:B------:R-:W-:-:S04]  /*b920*/  SEL R0, R0, 0x7c, P0 ;  /* 0x0000007c00007807 */ /* 0x000fc80000000000 */
.L_x_2069:
[----:B------:R-:W-:Y:S05]  /*b930*/  BSYNC B0 ;  /* 0x0000000000007941 */ /* 0x000fea0003800000 */
.L_x_2067:
[----:B------:R-:W-:-:S04]  /*b940*/  LOP3.LUT R2, R3, 0x80000000, RZ, 0xc0, !PT ;  /* 0x8000000003027812 */ /* 0x000fc800078ec0ff */
[----:B------:R-:W-:-:S04]  /*b950*/  SHF.R.U32.HI R3, RZ, 0x18, R2 ;  /* 0x00000018ff037819 */ /* 0x000fc80000011602 */
[----:B------:R-:W-:-:S05]  /*b960*/  LOP3.LUT R3, R0, R3, RZ, 0xfc, !PT ;  /* 0x0000000300037212 */ /* 0x000fca00078efcff */
[----:B------:R-:W-:Y:S01]  /*b970*/  STG.E.U8 [R16.64], R3 ;  /* 0x0000000310007986 */ /* 0x000fe2000c101124 */
[----:B------:R-:W-:Y:S05]  /*b980*/  EXIT ;  /* 0x000000000000794d */ /* 0x000fea0003800000 */
.L_x_2063:
[----:B-1----:R-:W1:Y:S01]  /*b990*/  F2F.F32.F64 R0, R4 ;  /* 0x0000000400007310 */ /* 0x002e620000301000 */
[----:B------:R-:W1:-:S14]  /*b9a0*/  DSETP.GEU.AND P0, PT, |R4|, c[0x2][0x58], PT ;  /* 0x008016000400762a */ /* 0x000e5c0003f0e200 */
[----:B-1----:R-:W-:-:S05]  /*b9b0*/  @!P0 FMUL R0, R0, 1.175494350822287508e-38 ;  /* 0x0080000000008820 */ /* 0x002fca0000400000 */
[----:B------:R-:W-:-:S05]  /*b9c0*/  F2FP.BF16.PACK_AB R0, RZ, R0 ;  /* 0x00000000ff00723e */ /* 0x000fca00000010ff */
[----:B------:R-:W-:Y:S01]  /*b9d0*/  STG.E.U16 [R16.64], R0 ;  /* 0x0000000010007986 */ /* 0x000fe2000c101524 */
[----:B------:R-:W-:Y:S05]  /*b9e0*/  EXIT ;  /* 0x000000000000794d */ /* 0x000fea0003800000 */
.L_x_2060:
        /* <DEDUP_REMOVED lines=9> */
[----:B-1----:R-:W-:Y:S01]  /*ba80*/  STG.E.U16 [R16.64], R5 ;  /* 0x0000000510007986 */ /* 0x002fe2000c101524 */
[----:B------:R-:W-:Y:S05]  /*ba90*/  EXIT ;  /* 0x000000000000794d */ /* 0x000fea0003800000 */
.L_x_2072:
        /* <DEDUP_REMOVED lines=19> */
.L_x_2075:
[----:B------:R-:W-:-:S04]  /*bbd0*/  LOP3.LUT R2, R3, 0x80000000, RZ, 0xc0, !PT ;  /* 0x8000000003027812 */ /* 0x000fc800078ec0ff */
[----:B------:R-:W-:-:S04]  /*bbe0*/  SHF.R.U32.HI R3, RZ, 0x18, R2 ;  /* 0x00000018ff037819 */ /* 0x000fc80000011602 */
[----:B------:R-:W-:-:S04]  /*bbf0*/  LOP3.LUT R0, R0, R3, RZ, 0xfc, !PT ;  /* 0x0000000300007212 */ /* 0x000fc800078efcff */
[----:B------:R-:W-:Y:S02]  /*bc00*/  PRMT R8, R0, 0x7610, R8 ;  /* 0x0000761000087816 */ /* 0x000fe40000000008 */
.L_x_2074:
[----:B------:R-:W-:Y:S05]  /*bc10*/  BSYNC B0 ;  /* 0x0000000000007941 */ /* 0x000fea0003800000 */
.L_x_2073:
[----:B------:R-:W-:Y:S01]  /*bc20*/  STG.E.U8 [R16.64], R8 ;  /* 0x0000000810007986 */ /* 0x000fe2000c101124 */
[----:B------:R-:W-:Y:S05]  /*bc30*/  EXIT ;  /* 0x000000000000794d */ /* 0x000fea0003800000 */
.L_x_2071:
        /* <DEDUP_REMOVED lines=19> */
.L_x_2078:
[----:B------:R-:W-:-:S04]  /*bd70*/  LOP3.LUT R2, R3, 0x80000000, RZ, 0xc0, !PT ;  /* 0x8000000003027812 */ /* 0x000fc800078ec0ff */
[----:B------:R-:W-:-:S04]  /*bd80*/  SHF.R.U32.HI R3, RZ, 0x18, R2 ;  /* 0x00000018ff037819 */ /* 0x000fc80000011602 */
[----:B------:R-:W-:-:S04]  /*bd90*/  LOP3.LUT R0, R0, R3, RZ, 0xfc, !PT ;  /* 0x0000000300007212 */ /* 0x000fc800078efcff */
[----:B------:R-:W-:Y:S02]  /*bda0*/  PRMT R8, R0, 0x7610, R8 ;  /* 0x0000761000087816 */ /* 0x000fe40000000008 */
.L_x_2077:
[----:B------:R-:W-:Y:S05]  /*bdb0*/  BSYNC B0 ;  /* 0x0000000000007941 */ /* 0x000fea0003800000 */
.L_x_2076:
[----:B------:R-:W-:Y:S01]  /*bdc0*/  STG.E.U8 [R16.64], R8 ;  /* 0x0000000810007986 */ /* 0x000fe2000c101124 */
[----:B------:R-:W-:Y:S05]  /*bdd0*/  EXIT ;  /* 0x000000000000794d */ /* 0x000fea0003800000 */
.L_x_2070:
        /* <DEDUP_REMOVED lines=24> */
.L_x_2053:
        /* <DEDUP_REMOVED lines=20> */
.L_x_2080:
[----:B-1----:R-:W1:Y:S02]  /*c0a0*/  F2I.U64.F64.TRUNC R4, R4 ;  /* 0x0000000400047311 */ /* 0x002e64000030d800 */
[----:B-1----:R-:W-:Y:S01]  /*c0b0*/  STG.E.64 [R16.64], R4 ;  /* 0x0000000410007986 */ /* 0x002fe2000c101b24 */
[----:B------:R-:W-:Y:S05]  /*c0c0*/  EXIT ;  /* 0x000000000000794d */ /* 0x000fea0003800000 */
.L_x_2079:
[----:B-1----:R-:W1:Y:S02]  /*c0d0*/  F2I.U32.F64.TRUNC R5, R4 ;  /* 0x0000000400057311 */ /* 0x002e64000030d000 */
[----:B-1----:R-:W-:Y:S01]  /*c0e0*/  STG.E [R16.64], R5 ;  /* 0x0000000510007986 */ /* 0x002fe2000c101924 */
[----:B------:R-:W-:Y:S05]  /*c0f0*/  EXIT ;  /* 0x000000000000794d */ /* 0x000fea0003800000 */
.L_x_2081:
        /* <DEDUP_REMOVED lines=16> */
.L_x_2532:


//--------------------- .text._ZN2at6native27unrolled_elementwise_kernelIZZZNS0_16cosh_kernel_cudaERNS_18TensorIteratorBaseEENKUlvE0_clEvENKUlvE_clEvEUldE_St5arrayIPcLm2EELi4E23TrivialOffsetCalculatorILi1EjESB_NS0_6memory12LoadWithCastILi1EEENSC_13StoreWithCastILi1EEEEEviT_T0_T2_T3_T4_T5_ --------------------------
	.section	.text._ZN2at6native27unrolled_elementwise_kernelIZZZNS0_16cosh_kernel_cudaERNS_18TensorIteratorBaseEENKUlvE0_clEvENKUlvE_clEvEUldE_St5arrayIPcLm2EELi4E23TrivialOffsetCalculatorILi1EjESB_NS0_6memory12LoadWithCastILi1EEENSC_13StoreWithCastILi1EEEEEviT_T0_T2_T3_T4_T5_,"ax",@progbits
	.sectioninfo	@"SHI_REGISTERS=34"
	.align	128
        .global         _ZN2at6native27unrolled_elementwise_kernelIZZZNS0_16cosh_kernel_cudaERNS_18TensorIteratorBaseEENKUlvE0_clEvENKUlvE_clEvEUldE_St5arrayIPcLm2EELi4E23TrivialOffsetCalculatorILi1EjESB_NS0_6memory12LoadWithCastILi1EEENSC_13StoreWithCastILi1EEEEEviT_T0_T2_T3_T4_T5_
        .type           _ZN2at6native27unrolled_elementwise_kernelIZZZNS0_16cosh_kernel_cudaERNS_18TensorIteratorBaseEENKUlvE0_clEvENKUlvE_clEvEUldE_St5arrayIPcLm2EELi4E23TrivialOffsetCalculatorILi1EjESB_NS0_6memory12LoadWithCastILi1EEENSC_13StoreWithCastILi1EEEEEviT_T0_T2_T3_T4_T5_,@function
        .size           _ZN2at6native27unrolled_elementwise_kernelIZZZNS0_16cosh_kernel_cudaERNS_18TensorIteratorBaseEENKUlvE0_clEvENKUlvE_clEvEUldE_St5arrayIPcLm2EELi4E23TrivialOffsetCalculatorILi1EjESB_NS0_6memory12LoadWithCastILi1EEENSC_13StoreWithCastILi1EEEEEviT_T0_T2_T3_T4_T5_,(.L_x_2533 - _ZN2at6native27unrolled_elementwise_kernelIZZZNS0_16cosh_kernel_cudaERNS_18TensorIteratorBaseEENKUlvE0_clEvENKUlvE_clEvEUldE_St5arrayIPcLm2EELi4E23TrivialOffsetCalculatorILi1EjESB_NS0_6memory12LoadWithCastILi1EEENSC_13StoreWithCastILi1EEEEEviT_T0_T2_T3_T4_T5_)
        .other          _ZN2at6native27unrolled_elementwise_kernelIZZZNS0_16cosh_kernel_cudaERNS_18TensorIteratorBaseEENKUlvE0_clEvENKUlvE_clEvEUldE_St5arrayIPcLm2EELi4E23TrivialOffsetCalculatorILi1EjESB_NS0_6memory12LoadWithCastILi1EEENSC_13StoreWithCastILi1EEEEEviT_T0_T2_T3_T4_T5_,@"STO_CUDA_ENTRY STV_DEFAULT"
_ZN2at6native27unrolled_elementwise_kernelIZZZNS0_16cosh_kernel_cudaERNS_18TensorIteratorBaseEENKUlvE0_clEvENKUlvE_clEvEUldE_St5arrayIPcLm2EELi4E23TrivialOffsetCalculatorILi1EjESB_NS0_6memory12LoadWithCastILi1EEENSC_13StoreWithCastILi1EEEEEviT_T0_T2_T3_T4_T5_:
.text._ZN2at6native27unrolled_elementwise_kernelIZZZNS0_16cosh_kernel_cudaERNS_18TensorIteratorBaseEENKUlvE0_clEvENKUlvE_clEvEUldE_St5arrayIPcLm2EELi4E23TrivialOffsetCalculatorILi1EjESB_NS0_6memory12LoadWithCastILi1EEENSC_13StoreWithCastILi1EEEEEviT_T0_T2_T3_T4_T5_:
[----:B------:R-:W-:Y:S02]  /*0000*/  IMAD.MOV.U32 R1, RZ, RZ, c[0x0][0x28] ;  /* 0x00000a00ff017624 */ /* 0x000fe400078e00ff */
[----:B------:R-:W0:Y:S01]  /*0010*/  S2R R28, SR_CTAID.X ;  /* 0x00000000001c7919 */ /* 0x000e220000002500 */
[----:B------:R-:W-:Y:S01]  /*0020*/  IMAD.MOV.U32 R3, RZ, RZ, -0x200 ;  /* 0xfffffe00ff037424 */ /* 0x000fe200078e00ff */
[----:B------:R-:W1:Y:S01]  /*0030*/  LDC.U8 R26, c[0x0][0x17c] ;  /* 0x00005f00ff1a7b82 */ /* 0x000e620000000000 */
[----:B------:R-:W-:Y:S01]  /*0040*/  ULDC.64 UR36, c[0x0][0x118] ;  /* 0x0000460000247ab9 */ /* 0x000fe20000000a00 */
[----:B------:R-:W2:Y:S01]  /*0050*/  S2R R27, SR_TID.X ;  /* 0x00000000001b7919 */ /* 0x000ea20000002100 */
[----:B------:R-:W-:Y:S01]  /*0060*/  BSSY B6, `(.L_x_2082) ;  /* 0x00000fd000067945 */ /* 0x000fe20003800000 */
[----:B------:R-:W-:Y:S01]  /*0070*/  CS2R R24, SRZ ;  /* 0x0000000000187805 */ /* 0x000fe2000001ff00 */
[----:B------:R-:W-:Y:S01]  /*0080*/  CS2R R22, SRZ ;  /* 0x0000000000167805 */ /* 0x000fe2000001ff00 */
        /* <DEDUP_REMOVED lines=19> */
[----:B--2---:R0:W1:Y:S01]  /*01c0*/  I2F.F64.S16 R22, R4 ;  /* 0x0000000400167312 */ /* 0x0040620000101c00 */
[----:B------:R-:W-:Y:S05]  /*01d0*/  BRA `(.L_x_2089) ;  /* 0x00000e3000007947 */ /* 0x000fea0003800000 */
.L_x_2087:
[----:B------:R-:W2:Y:S02]  /*01e0*/  LDG.E.U8 R4, [R4.64] ;  /* 0x0000002404047981 */ /* 0x000ea4000c1e1100 */
[----:B--2---:R0:W1:Y:S01]  /*01f0*/  I2F.F64.U16 R22, R4 ;  /* 0x0000000400167312 */ /* 0x0040620000101800 */
[----:B------:R-:W-:Y:S05]  /*0200*/  BRA `(.L_x_2089) ;  /* 0x00000e0000007947 */ /* 0x000fea0003800000 */
.L_x_2086:
        /* <DEDUP_REMOVED lines=9> */
.L_x_2091:
[----:B------:R-:W2:Y:S02]  /*02a0*/  LDG.E R4, [R4.64] ;  /* 0x0000002404047981 */ /* 0x000ea4000c1e1900 */
[----:B--2---:R0:W1:Y:S01]  /*02b0*/  I2F.F64 R22, R4 ;  /* 0x0000000400167312 */ /* 0x0040620000201c00 */
[----:B------:R-:W-:Y:S05]  /*02c0*/  BRA `(.L_x_2089) ;  /* 0x00000d4000007947 */ /* 0x000fea0003800000 */
.L_x_2090:
[----:B------:R-:W2:Y:S02]  /*02d0*/  LDG.E.U16 R4, [R4.64] ;  /* 0x0000002404047981 */ /* 0x000ea4000c1e1500 */
[----:B--2---:R0:W1:Y:S01]  /*02e0*/  I2F.F64.S16 R22, R4 ;  /* 0x0000000400167312 */ /* 0x0040620000101c00 */
[----:B------:R-:W-:Y:S05]  /*02f0*/  BRA `(.L_x_2089) ;  /* 0x00000d1000007947 */ /* 0x000fea0003800000 */
.L_x_2085:
        /* <DEDUP_REMOVED lines=10> */
.L_x_2093:
[----:B------:R-:W2:Y:S02]  /*03a0*/  LDG.E.U16 R0, [R4.64] ;  /* 0x0000002404007981 */ /* 0x000ea4000c1e1500 */
[----:B--2---:R-:W-:-:S05]  /*03b0*/  HADD2.F32 R0, -RZ, R0.H0_H0 ;  /* 0x20000000ff007230 */ /* 0x004fca0000004100 */
[----:B------:R-:W-:-:S04]  /*03c0*/  FMUL.FTZ R0, R0, 1 ;  /* 0x3f80000000007820 */ /* 0x000fc80000410000 */
[----:B------:R0:W1:Y:S01]  /*03d0*/  F2F.F64.F32 R22, R0 ;  /* 0x0000000000167310 */ /* 0x0000620000201800 */
[----:B------:R-:W-:Y:S05]  /*03e0*/  BRA `(.L_x_2089) ;  /* 0x00000c2000007947 */ /* 0x000fea0003800000 */
.L_x_2092:
        /* <DEDUP_REMOVED lines=10> */
.L_x_2095:
[----:B------:R-:W2:Y:S02]  /*0490*/  LDG.E.U16 R4, [R4.64] ;  /* 0x0000002404047981 */ /* 0x000ea4000c1e1500 */
[----:B--2---:R-:W-:-:S05]  /*04a0*/  HADD2.F32 R0, -RZ, R4.H0_H0 ;  /* 0x20000004ff007230 */ /* 0x004fca0000004100 */
[----:B------:R-:W-:-:S04]  /*04b0*/  FMUL.FTZ R0, R0, 1 ;  /* 0x3f80000000007820 */ /* 0x000fc80000410000 */
[----:B------:R0:W1:Y:S01]  /*04c0*/  F2F.F64.F32 R22, R0 ;  /* 0x0000000000167310 */ /* 0x0000620000201800 */
[----:B------:R-:W-:Y:S05]  /*04d0*/  BRA `(.L_x_2089) ;  /* 0x00000b3000007947 */ /* 0x000fea0003800000 */
.L_x_2094:
[----:B------:R0:W5:Y:S01]  /*04e0*/  LDG.E.64 R22, [R4.64] ;  /* 0x0000002404167981 */ /* 0x000162000c1e1b00 */
[----:B------:R-:W-:Y:S05]  /*04f0*/  BRA `(.L_x_2089) ;  /* 0x00000b1000007947 */ /* 0x000fea0003800000 */
.L_x_2084:
        /* <DEDUP_REMOVED lines=13> */
.L_x_2098:
[----:B------:R0:W5:Y:S01]  /*05d0*/  LDG.E.64 R22, [R4.64] ;  /* 0x0000002404167981 */ /* 0x000162000c1e1b00 */
[----:B------:R-:W-:Y:S05]  /*05e0*/  BRA `(.L_x_2089) ;  /* 0x00000a2000007947 */ /* 0x000fea0003800000 */
.L_x_2097:
        /* <DEDUP_REMOVED lines=24> */
[----:B------:R-:W-:-:S05]  /*0770*/  LOP3.LUT R7, R7, 0x80000000, R0, 0xf8, !PT ;  /* 0x8000000007077812 */ /* 0x000fca00078ef800 */
[----:B------:R-:W-:-:S04]  /*0780*/  FMUL.FTZ R7, R7, 1 ;  /* 0x3f80000007077820 */ /* 0x000fc80000410000 */
[----:B------:R0:W1:Y:S01]  /*0790*/  F2F.F64.F32 R22, R7 ;  /* 0x0000000700167310 */ /* 0x0000620000201800 */
[----:B------:R-:W-:Y:S05]  /*07a0*/  BRA `(.L_x_2089) ;  /* 0x0000086000007947 */ /* 0x000fea0003800000 */
.L_x_2100:
        /* <DEDUP_REMOVED lines=12> */
[----:B------:R-:W-:-:S05]  /*0870*/  LOP3.LUT R0, R3, 0x80000000, R0, 0xf8, !PT ;  /* 0x8000000003007812 */ /* 0x000fca00078ef800 */
[----:B------:R-:W-:-:S04]  /*0880*/  FMUL.FTZ R0, R0, 1 ;  /* 0x3f80000000007820 */ /* 0x000fc80000410000 */
[----:B------:R0:W1:Y:S01]  /*0890*/  F2F.F64.F32 R22, R0 ;  /* 0x0000000000167310 */ /* 0x0000620000201800 */
[----:B------:R-:W-:Y:S05]  /*08a0*/  BRA `(.L_x_2089) ;  /* 0x0000076000007947 */ /* 0x000fea0003800000 */
.L_x_2099:
[----:B------:R-:W2:Y:S02]  /*08b0*/  LDG.E.U16 R0, [R4.64] ;  /* 0x0000002404007981 */ /* 0x000ea4000c1e1500 */
[----:B--2---:R-:W-:-:S05]  /*08c0*/  PRMT R0, RZ, 0x5410, R0 ;  /* 0x00005410ff007816 */ /* 0x004fca0000000000 */
[----:B------:R-:W-:-:S04]  /*08d0*/  FMUL.FTZ R0, R0, 1 ;  /* 0x3f80000000007820 */ /* 0x000fc80000410000 */
[----:B------:R0:W1:Y:S01]  /*08e0*/  F2F.F64.F32 R22, R0 ;  /* 0x0000000000167310 */ /* 0x0000620000201800 */
[----:B------:R-:W-:Y:S05]  /*08f0*/  BRA `(.L_x_2089) ;  /* 0x0000071000007947 */ /* 0x000fea0003800000 */
.L_x_2096:
        /* <DEDUP_REMOVED lines=9> */
[----:B--2---:R0:W1:Y:S01]  /*0990*/  I2F.F64.U16 R22, R4 ;  /* 0x0000000400167312 */ /* 0x0040620000101800 */
[----:B------:R-:W-:Y:S05]  /*09a0*/  BRA `(.L_x_2089) ;  /* 0x0000066000007947 */ /* 0x000fea0003800000 */
.L_x_2103:
        /* <DEDUP_REMOVED lines=21> */
.L_x_2107:
[----:B------:R-:W-:Y:S05]  /*0b00*/  BSYNC B1 ;  /* 0x0000000000017941 */ /* 0x000fea0003800000 */
.L_x_2106:
[----:B------:R-:W-:Y:S01]  /*0b10*/  LEA R5, R0, 0x3b800000, 0x17 ;  /* 0x3b80000000057811 */ /* 0x000fe200078eb8ff */
[----:B------:R-:W-:-:S05]  /*0b20*/  IMAD.SHL.U32 R0, R3, 0x100000, RZ ;  /* 0x0010000003007824 */ /* 0x000fca00078e00ff */
[----:B------:R-:W-:Y:S02]  /*0b30*/  LOP3.LUT R0, R5, R0, R6, 0xfe, !PT ;  /* 0x0000000005007212 */ /* 0x000fe400078efe06 */
.L_x_2105:
[----:B------:R-:W-:Y:S05]  /*0b40*/  BSYNC B0 ;  /* 0x0000000000007941 */ /* 0x000fea0003800000 */
.L_x_2104:
[----:B------:R-:W-:-:S04]  /*0b50*/  FMUL.FTZ R0, R0, 1 ;  /* 0x3f80000000007820 */ /* 0x000fc80000410000 */
[----:B------:R0:W1:Y:S01]  /*0b60*/  F2F.F64.F32 R22, R0 ;  /* 0x0000000000167310 */ /* 0x0000620000201800 */
[----:B------:R-:W-:Y:S05]  /*0b70*/  BRA `(.L_x_2089) ;  /* 0x0000049000007947 */ /* 0x000fea0003800000 */
.L_x_2102:
        /* <DEDUP_REMOVED lines=21> */
.L_x_2111:
[----:B------:R-:W-:Y:S05]  /*0cd0*/  BSYNC B1 ;  /* 0x0000000000017941 */ /* 0x000fea0003800000 */
.L_x_2110:
[----:B------:R-:W-:Y:S01]  /*0ce0*/  LEA R5, R0, 0x37800000, 0x17 ;  /* 0x3780000000057811 */ /* 0x000fe200078eb8ff */
[----:B------:R-:W-:-:S05]  /*0cf0*/  IMAD.SHL.U32 R0, R3, 0x200000, RZ ;  /* 0x0020000003007824 */ /* 0x000fca00078e00ff */
[----:B------:R-:W-:Y:S02]  /*0d00*/  LOP3.LUT R0, R5, R0, R6, 0xfe, !PT ;  /* 0x0000000005007212 */ /* 0x000fe400078efe06 */
.L_x_2109:
[----:B------:R-:W-:Y:S05]  /*0d10*/  BSYNC B0 ;  /* 0x0000000000007941 */ /* 0x000fea0003800000 */
.L_x_2108:
[----:B------:R-:W-:-:S04]  /*0d20*/  FMUL.FTZ R0, R0, 1 ;  /* 0x3f80000000007820 */ /* 0x000fc80000410000 */
[----:B------:R0:W1:Y:S01]  /*0d30*/  F2F.F64.F32 R22, R0 ;  /* 0x0000000000167310 */ /* 0x0000620000201800 */
[----:B------:R-:W-:Y:S05]  /*0d40*/  BRA `(.L_x_2089) ;  /* 0x000002c000007947 */ /* 0x000fea0003800000 */
.L_x_2101:
        /* <DEDUP_REMOVED lines=14> */
.L_x_2115:
[----:B------:R-:W-:Y:S05]  /*0e30*/  BSYNC B0 ;  /* 0x0000000000007941 */ /* 0x000fea0003800000 */
.L_x_2114:
[----:B------:R-:W-:-:S04]  /*0e40*/  FMUL.FTZ R0, R0, 1 ;  /* 0x3f80000000007820 */ /* 0x000fc80000410000 */
[----:B------:R0:W1:Y:S01]  /*0e50*/  F2F.F64.F32 R22, R0 ;  /* 0x0000000000167310 */ /* 0x0000620000201800 */
[----:B------:R-:W-:Y:S05]  /*0e60*/  BRA `(.L_x_2089) ;  /* 0x000001a000007947 */ /* 0x000fea0003800000 */
.L_x_2088:
        /* <DEDUP_REMOVED lines=21> */
.L_x_2113:
[----:B------:R-:W2:Y:S02]  /*0fc0*/  LDG.E.64 R22, [R4.64] ;  /* 0x0000002404167981 */ /* 0x000ea4000c1e1b00 */
[----:B--2---:R-:W0:Y:S01]  /*0fd0*/  I2F.F64.U64 R22, R22 ;  /* 0x0000001600167312 */ /* 0x004e220000301800 */
[----:B------:R-:W-:Y:S05]  /*0fe0*/  BRA `(.L_x_2089) ;  /* 0x0000002000007947 */ /* 0x000fea0003800000 */
.L_x_2112:
[----:B------:R-:W2:Y:S02]  /*0ff0*/  LDG.E R4, [R4.64] ;  /* 0x0000002404047981 */ /* 0x000ea4000c1e1900 */
[----:B--2---:R0:W1:Y:S02]  /*1000*/  I2F.F64.U32 R22, R4 ;  /* 0x0000000400167312 */ /* 0x0040640000201800 */
.L_x_2089:
[----:B------:R-:W2:Y:S02]  /*1010*/  S2R R27, SR_TID.X ;  /* 0x00000000001b7919 */ /* 0x000ea40000002100 */
[----:B--2---:R-:W-:Y:S02]  /*1020*/  IADD3 R27, R27, 0x80, RZ ;  /* 0x000000801b1b7810 */ /* 0x004fe40007ffe0ff */
.L_x_2083:
[----:B-1----:R-:W-:Y:S05]  /*1030*/  BSYNC B6 ;  /* 0x0000000000067941 */ /* 0x002fea0003800000 */
.L_x_2082:
        /* <DEDUP_REMOVED lines=22> */
.L_x_2121:
[----:B------:R-:W2:Y:S02]  /*11a0*/  LDG.E.U8 R4, [R4.64] ;  /* 0x0000002404047981 */ /* 0x000ea4000c1e1100 */
[----:B--2---:R0:W1:Y:S01]  /*11b0*/  I2F.F64.U16 R24, R4 ;  /* 0x0000000400187312 */ /* 0x0040620000101800 */
[----:B------:R-:W-:Y:S05]  /*11c0*/  BRA `(.L_x_2123) ;  /* 0x00000df000007947 */ /* 0x000fea0003800000 */
.L_x_2120:
        /* <DEDUP_REMOVED lines=9> */
.L_x_2125:
[----:B------:R-:W2:Y:S02]  /*1260*/  LDG.E R4, [R4.64] ;  /* 0x0000002404047981 */ /* 0x000ea4000c1e1900 */
[----:B--2---:R0:W1:Y:S01]  /*1270*/  I2F.F64 R24, R4 ;  /* 0x0000000400187312 */ /* 0x0040620000201c00 */
[----:B------:R-:W-:Y:S05]  /*1280*/  BRA `(.L_x_2123) ;  /* 0x00000d3000007947 */ /* 0x000fea0003800000 */
.L_x_2124:
[----:B------:R-:W2:Y:S02]  /*1290*/  LDG.E.U16 R4, [R4.64] ;  /* 0x0000002404047981 */ /* 0x000ea4000c1e1500 */
[----:B--2---:R0:W1:Y:S01]  /*12a0*/  I2F.F64.S16 R24, R4 ;  /* 0x0000000400187312 */ /* 0x0040620000101c00 */
[----:B------:R-:W-:Y:S05]  /*12b0*/  BRA `(.L_x_2123) ;  /* 0x00000d0000007947 */ /* 0x000fea0003800000 */
.L_x_2119:
        /* <DEDUP_REMOVED lines=10> */
.L_x_2127:
[----:B------:R-:W2:Y:S02]  /*1360*/  LDG.E.U16 R0, [R4.64] ;  /* 0x0000002404007981 */ /* 0x000ea4000c1e1500 */
[----:B--2---:R-:W-:-:S05]  /*1370*/  HADD2.F32 R0, -RZ, R0.H0_H0 ;  /* 0x20000000ff007230 */ /* 0x004fca0000004100 */
[----:B------:R-:W-:-:S04]  /*1380*/  FMUL.FTZ R0, R0, 1 ;  /* 0x3f80000000007820 */ /* 0x000fc80000410000 */
[----:B------:R0:W1:Y:S01]  /*1390*/  F2F.F64.F32 R24, R0 ;  /* 0x0000000000187310 */ /* 0x0000620000201800 */
[----:B------:R-:W-:Y:S05]  /*13a0*/  BRA `(.L_x_2123) ;  /* 0x00000c1000007947 */ /* 0x000fea0003800000 */
.L_x_2126:
        /* <DEDUP_REMOVED lines=10> */
.L_x_2129:
[----:B------:R-:W2:Y:S02]  /*1450*/  LDG.E.U16 R4, [R4.64] ;  /* 0x0000002404047981 */ /* 0x000ea4000c1e1500 */
[----:B--2---:R-:W-:-:S05]  /*1460*/  HADD2.F32 R0, -RZ, R4.H0_H0 ;  /* 0x20000004ff007230 */ /* 0x004fca0000004100 */
[----:B------:R-:W-:-:S04]  /*1470*/  FMUL.FTZ R0, R0, 1 ;  /* 0x3f80000000007820 */ /* 0x000fc80000410000 */
[----:B------:R0:W1:Y:S01]  /*1480*/  F2F.F64.F32 R24, R0 ;  /* 0x0000000000187310 */ /* 0x0000620000201800 */
[----:B------:R-:W-:Y:S05]  /*1490*/  BRA `(.L_x_2123) ;  /* 0x00000b2000007947 */ /* 0x000fea0003800000 */
.L_x_2128:
[----:B------:R0:W5:Y:S01]  /*14a0*/  LDG.E.64 R24, [R4.64] ;  /* 0x0000002404187981 */ /* 0x000162000c1e1b00 */
[----:B------:R-:W-:Y:S05]  /*14b0*/  BRA `(.L_x_2123) ;  /* 0x00000b0000007947 */ /* 0x000fea0003800000 */
.L_x_2118:
        /* <DEDUP_REMOVED lines=13> */
.L_x_2132:
[----:B------:R0:W5:Y:S01]  /*1590*/  LDG.E.64 R24, [R4.64] ;  /* 0x0000002404187981 */ /* 0x000162000c1e1b00 */
[----:B------:R-:W-:Y:S05]  /*15a0*/  BRA `(.L_x_2123) ;  /* 0x00000a1000007947 */ /* 0x000fea0003800000 */
.L_x_2131:
        /* <DEDUP_REMOVED lines=28> */
.L_x_2134:
        /* <DEDUP_REMOVED lines=15> */
.L_x_2133:
[----:B------:R-:W2:Y:S02]  /*1860*/  LDG.E.U16 R0, [R4.64] ;  /* 0x0000002404007981 */ /* 0x000ea4000c1e1500 */
[----:B--2---:R-:W-:-:S05]  /*1870*/  PRMT R0, RZ, 0x5410, R0 ;  /* 0x00005410ff007816 */ /* 0x004fca0000000000 */
[----:B------:R-:W-:-:S04]  /*1880*/  FMUL.FTZ R0, R0, 1 ;  /* 0x3f80000000007820 */ /* 0x000fc80000410000 */
[----:B------:R0:W1:Y:S01]  /*1890*/  F2F.F64.F32 R24, R0 ;  /* 0x0000000000187310 */ /* 0x0000620000201800 */
[----:B------:R-:W-:Y:S05]  /*18a0*/  BRA `(.L_x_2123) ;  /* 0x0000071000007947 */ /* 0x000fea0003800000 */
.L_x_2130:
        /* <DEDUP_REMOVED lines=11> */
.L_x_2137:
        /* <DEDUP_REMOVED lines=21> */
.L_x_2141:
[----:B------:R-:W-:Y:S05]  /*1ab0*/  BSYNC B1 ;  /* 0x0000000000017941 */ /* 0x000fea0003800000 */
.L_x_2140:
[----:B------:R-:W-:Y:S01]  /*1ac0*/  LEA R5, R0, 0x3b800000, 0x17 ;  /* 0x3b80000000057811 */ /* 0x000fe200078eb8ff */
[----:B------:R-:W-:-:S05]  /*1ad0*/  IMAD.SHL.U32 R0, R3, 0x100000, RZ ;  /* 0x0010000003007824 */ /* 0x000fca00078e00ff */
[----:B------:R-:W-:Y:S02]  /*1ae0*/  LOP3.LUT R0, R5, R0, R6, 0xfe, !PT ;  /* 0x0000000005007212 */ /* 0x000fe400078efe06 */
.L_x_2139:
[----:B------:R-:W-:Y:S05]  /*1af0*/  BSYNC B0 ;  /* 0x0000000000007941 */ /* 0x000fea0003800000 */
.L_x_2138:
[----:B------:R-:W-:-:S04]  /*1b00*/  FMUL.FTZ R0, R0, 1 ;  /* 0x3f80000000007820 */ /* 0x000fc80000410000 */
[----:B------:R0:W1:Y:S01]  /*1b10*/  F2F.F64.F32 R24, R0 ;  /* 0x0000000000187310 */ /* 0x0000620000201800 */
[----:B------:R-:W-:Y:S05]  /*1b20*/  BRA `(.L_x_2123) ;  /* 0x0000049000007947 */ /* 0x000fea0003800000 */
.L_x_2136:
        /* <DEDUP_REMOVED lines=21> */
.L_x_2145:
[----:B------:R-:W-:Y:S05]  /*1c80*/  BSYNC B1 ;  /* 0x0000000000017941 */ /* 0x000fea0003800000 */
.L_x_2144:
[----:B------:R-:W-:Y:S01]  /*1c90*/  LEA R5, R0, 0x37800000, 0x17 ;  /* 0x3780000000057811 */ /* 0x000fe200078eb8ff */
[----:B------:R-:W-:-:S05]  /*1ca0*/  IMAD.SHL.U32 R0, R3, 0x200000, RZ ;  /* 0x0020000003007824 */ /* 0x000fca00078e00ff */
[----:B------:R-:W-:Y:S02]  /*1cb0*/  LOP3.LUT R0, R5, R0, R6, 0xfe, !PT ;  /* 0x0000000005007212 */ /* 0x000fe400078efe06 */
.L_x_2143:
[----:B------:R-:W-:Y:S05]  /*1cc0*/  BSYNC B0 ;  /* 0x0000000000007941 */ /* 0x000fea0003800000 */
.L_x_2142:
[----:B------:R-:W-:-:S04]  /*1cd0*/  FMUL.FTZ R0, R0, 1 ;  /* 0x3f80000000007820 */ /* 0x000fc80000410000 */
[----:B------:R0:W1:Y:S01]  /*1ce0*/  F2F.F64.F32 R24, R0 ;  /* 0x0000000000187310 */ /* 0x0000620000201800 */
[----:B------:R-:W-:Y:S05]  /*1cf0*/  BRA `(.L_x_2123) ;  /* 0x000002c000007947 */ /* 0x000fea0003800000 */
.L_x_2135:
        /* <DEDUP_REMOVED lines=14> */
.L_x_2149:
[----:B------:R-:W-:Y:S05]  /*1de0*/  BSYNC B0 ;  /* 0x0000000000007941 */ /* 0x000fea0003800000 */
.L_x_2148:
[----:B------:R-:W-:-:S04]  /*1df0*/  FMUL.FTZ R0, R0, 1 ;  /* 0x3f80000000007820 */ /* 0x000fc80000410000 */
[----:B------:R0:W1:Y:S01]  /*1e00*/  F2F.F64.F32 R24, R0 ;  /* 0x0000000000187310 */ /* 0x0000620000201800 */
[----:B------:R-:W-:Y:S05]  /*1e10*/  BRA `(.L_x_2123) ;  /* 0x000001a000007947 */ /* 0x000fea0003800000 */
.L_x_2122:
        /* <DEDUP_REMOVED lines=19> */
[----:B------:R-:W-:Y:S01]  /*1f50*/  CS2R R24, SRZ ;  /* 0x0000000000187805 */ /* 0x000fe2000001ff00 */
[----:B------:R-:W-:Y:S05]  /*1f60*/  BRA `(.L_x_2123) ;  /* 0x0000005000007947 */ /* 0x000fea0003800000 */
.L_x_2147:
[----:B------:R-:W2:Y:S02]  /*1f70*/  LDG.E.64 R24, [R4.64] ;  /* 0x0000002404187981 */ /* 0x000ea4000c1e1b00 */
[----:B--2---:R-:W0:Y:S01]  /*1f80*/  I2F.F64.U64 R24, R24 ;  /* 0x0000001800187312 */ /* 0x004e220000301800 */
[----:B------:R-:W-:Y:S05]  /*1f90*/  BRA `(.L_x_2123) ;  /* 0x0000002000007947 */ /* 0x000fea0003800000 */
.L_x_2146:
[----:B------:R-:W2:Y:S02]  /*1fa0*/  LDG.E R4, [R4.64] ;  /* 0x0000002404047981 */ /* 0x000ea4000c1e1900 */
[----:B--2---:R0:W1:Y:S02]  /*1fb0*/  I2F.F64.U32 R24, R4 ;  /* 0x0000000400187312 */ /* 0x0040640000201800 */
.L_x_2123:
[----:B------:R-:W-:-:S03]  /*1fc0*/  IADD3 R27, R27, 0x80, RZ ;  /* 0x000000801b1b7810 */ /* 0x000fc60007ffe0ff */
.L_x_2117:
[----:B------:R-:W-:Y:S05]  /*1fd0*/  BSYNC B6 ;  /* 0x0000000000067941 */ /* 0x000fea0003800000 */
.L_x_2116:
[----:B------:R-:W-:Y:S01]  /*1fe0*/  ISETP.GE.AND P0, PT, R27, R2, PT ;  /* 0x000000021b00720c */ /* 0x000fe20003f06270 */
[----:B------:R-:W-:Y:S01]  /*1ff0*/  BSSY B6, `(.L_x_2150) ;  /* 0x00000fa000067945 */ /* 0x000fe20003800000 */
[----:B------:R-:W-:Y:S01]  /*2000*/  CS2R R16, SRZ ;  /* 0x0000000000107805 */ /* 0x000fe2000001ff00 */
[----:B------:R-:W-:-:S10]  /*2010*/  CS2R R18, SRZ ;  /* 0x0000000000127805 */ /* 0x000fd4000001ff00 */
        /* <DEDUP_REMOVED lines=18> */
[----:B--2---:R0:W2:Y:S01]  /*2140*/  I2F.F64.S16 R18, R4 ;  /* 0x0000000400127312 */ /* 0x0040a20000101c00 */
[----:B------:R-:W-:Y:S05]  /*2150*/  BRA `(.L_x_2157) ;  /* 0x00000e2000007947 */ /* 0x000fea0003800000 */
.L_x_2155:
[----:B------:R-:W2:Y:S02]  /*2160*/  LDG.E.U8 R4, [R4.64] ;  /* 0x0000002404047981 */ /* 0x000ea4000c1e1100 */
[----:B--2---:R0:W2:Y:S01]  /*2170*/  I2F.F64.U16 R18, R4 ;  /* 0x0000000400127312 */ /* 0x0040a20000101800 */
[----:B------:R-:W-:Y:S05]  /*2180*/  BRA `(.L_x_2157) ;  /* 0x00000df000007947 */ /* 0x000fea0003800000 */
.L_x_2154:
        /* <DEDUP_REMOVED lines=9> */
.L_x_2159:
[----:B------:R-:W2:Y:S02]  /*2220*/  LDG.E R4, [R4.64] ;  /* 0x0000002404047981 */ /* 0x000ea4000c1e1900 */
[----:B--2---:R0:W2:Y:S01]  /*2230*/  I2F.F64 R18, R4 ;  /* 0x0000000400127312 */ /* 0x0040a20000201c00 */
[----:B------:R-:W-:Y:S05]  /*2240*/  BRA `(.L_x_2157) ;  /* 0x00000d3000007947 */ /* 0x000fea0003800000 */
.L_x_2158:
[----:B------:R-:W2:Y:S02]  /*2250*/  LDG.E.U16 R4, [R4.64] ;  /* 0x0000002404047981 */ /* 0x000ea4000c1e1500 */
[----:B--2---:R0:W2:Y:S01]  /*2260*/  I2F.F64.S16 R18, R4 ;  /* 0x0000000400127312 */ /* 0x0040a20000101c00 */
[----:B------:R-:W-:Y:S05]  /*2270*/  BRA `(.L_x_2157) ;  /* 0x00000d0000007947 */ /* 0x000fea0003800000 */
.L_x_2153:
        /* <DEDUP_REMOVED lines=10> */
.L_x_2161:
[----:B------:R-:W2:Y:S02]  /*2320*/  LDG.E.U16 R0, [R4.64] ;  /* 0x0000002404007981 */ /* 0x000ea4000c1e1500 */
[----:B--2---:R-:W-:-:S05]  /*2330*/  HADD2.F32 R0, -RZ, R0.H0_H0 ;  /* 0x20000000ff007230 */ /* 0x004fca0000004100 */
[----:B------:R-:W-:-:S04]  /*2340*/  FMUL.FTZ R0, R0, 1 ;  /* 0x3f80000000007820 */ /* 0x000fc80000410000 */
[----:B------:R0:W2:Y:S01]  /*2350*/  F2F.F64.F32 R18, R0 ;  /* 0x0000000000127310 */ /* 0x0000a20000201800 */
[----:B------:R-:W-:Y:S05]  /*2360*/  BRA `(.L_x_2157) ;  /* 0x00000c1000007947 */ /* 0x000fea0003800000 */
.L_x_2160:
        /* <DEDUP_REMOVED lines=10> */
.L_x_2163:
[----:B------:R-:W2:Y:S02]  /*2410*/  LDG.E.U16 R4, [R4.64] ;  /* 0x0000002404047981 */ /* 0x000ea4000c1e1500 */
[----:B--2---:R-:W-:-:S05]  /*2420*/  HADD2.F32 R0, -RZ, R4.H0_H0 ;  /* 0x20000004ff007230 */ /* 0x004fca0000004100 */
[----:B------:R-:W-:-:S04]  /*2430*/  FMUL.FTZ R0, R0, 1 ;  /* 0x3f80000000007820 */ /* 0x000fc80000410000 */
[----:B------:R0:W2:Y:S01]  /*2440*/  F2F.F64.F32 R18, R0 ;  /* 0x0000000000127310 */ /* 0x0000a20000201800 */
[----:B------:R-:W-:Y:S05]  /*2450*/  BRA `(.L_x_2157) ;  /* 0x00000b2000007947 */ /* 0x000fea0003800000 */
.L_x_2162:
[----:B------:R0:W5:Y:S01]  /*2460*/  LDG.E.64 R18, [R4.64] ;  /* 0x0000002404127981 */ /* 0x000162000c1e1b00 */
[----:B------:R-:W-:Y:S05]  /*2470*/  BRA `(.L_x_2157) ;  /* 0x00000b0000007947 */ /* 0x000fea0003800000 */
.L_x_2152:
        /* <DEDUP_REMOVED lines=13> */
.L_x_2166:
[----:B------:R0:W5:Y:S01]  /*2550*/  LDG.E.64 R18, [R4.64] ;  /* 0x0000002404127981 */ /* 0x000162000c1e1b00 */
[----:B------:R-:W-:Y:S05]  /*2560*/  BRA `(.L_x_2157) ;  /* 0x00000a1000007947 */ /* 0x000fea0003800000 */
.L_x_2165:
        /* <DEDUP_REMOVED lines=26> */
[----:B------:R0:W2:Y:S01]  /*2710*/  F2F.F64.F32 R18, R7 ;  /* 0x0000000700127310 */ /* 0x0000a20000201800 */
[----:B------:R-:W-:Y:S05]  /*2720*/  BRA `(.L_x_2157) ;  /* 0x0000085000007947 */ /* 0x000fea0003800000 */
.L_x_2168:
        /* <DEDUP_REMOVED lines=13> */
[----:B------:R0:W2:Y:S01]  /*2800*/  F2F.F64.F32 R18, R0 ;  /* 0x0000000000127310 */ /* 0x0000a20000201800 */
[----:B------:R-:W-:Y:S05]  /*2810*/  BRA `(.L_x_2157) ;  /* 0x0000076000007947 */ /* 0x000fea0003800000 */
.L_x_2167:
[----:B------:R-:W2:Y:S02]  /*2820*/  LDG.E.U16 R0, [R4.64] ;  /* 0x0000002404007981 */ /* 0x000ea4000c1e1500 */
[----:B--2---:R-:W-:-:S05]  /*2830*/  PRMT R0, RZ, 0x5410, R0 ;  /* 0x00005410ff007816 */ /* 0x004fca0000000000 */
[----:B------:R-:W-:-:S04]  /*2840*/  FMUL.FTZ R0, R0, 1 ;  /* 0x3f80000000007820 */ /* 0x000fc80000410000 */
[----:B------:R0:W2:Y:S01]  /*2850*/  F2F.F64.F32 R18, R0 ;  /* 0x0000000000127310 */ /* 0x0000a20000201800 */
[----:B------:R-:W-:Y:S05]  /*2860*/  BRA `(.L_x_2157) ;  /* 0x0000071000007947 */ /* 0x000fea0003800000 */
.L_x_2164:
        /* <DEDUP_REMOVED lines=9> */
[----:B--2---:R0:W2:Y:S01]  /*2900*/  I2F.F64.U16 R18, R4 ;  /* 0x0000000400127312 */ /* 0x0040a20000101800 */
[----:B------:R-:W-:Y:S05]  /*2910*/  BRA `(.L_x_2157) ;  /* 0x0000066000007947 */ /* 0x000fea0003800000 */
.L_x_2171:
        /* <DEDUP_REMOVED lines=21> */
.L_x_2175:
[----:B------:R-:W-:Y:S05]  /*2a70*/  BSYNC B1 ;  /* 0x0000000000017941 */ /* 0x000fea0003800000 */
.L_x_2174:
[----:B------:R-:W-:Y:S01]  /*2a80*/  LEA R5, R0, 0x3b800000, 0x17 ;  /* 0x3b80000000057811 */ /* 0x000fe200078eb8ff */
[----:B------:R-:W-:-:S05]  /*2a90*/  IMAD.SHL.U32 R0, R3, 0x100000, RZ ;  /* 0x0010000003007824 */ /* 0x000fca00078e00ff */
[----:B------:R-:W-:Y:S02]  /*2aa0*/  LOP3.LUT R0, R5, R0, R6, 0xfe, !PT ;  /* 0x0000000005007212 */ /* 0x000fe400078efe06 */
.L_x_2173:
[----:B------:R-:W-:Y:S05]  /*2ab0*/  BSYNC B0 ;  /* 0x0000000000007941 */ /* 0x000fea0003800000 */
.L_x_2172:
[----:B------:R-:W-:-:S04]  /*2ac0*/  FMUL.FTZ R0, R0, 1 ;  /* 0x3f80000000007820 */ /* 0x000fc80000410000 */
[----:B------:R0:W2:Y:S01]  /*2ad0*/  F2F.F64.F32 R18, R0 ;  /* 0x0000000000127310 */ /* 0x0000a20000201800 */
[----:B------:R-:W-:Y:S05]  /*2ae0*/  BRA `(.L_x_2157) ;  /* 0x0000049000007947 */ /* 0x000fea0003800000 */
.L_x_2170:
        /* <DEDUP_REMOVED lines=21> */
.L_x_2179:
[----:B------:R-:W-:Y:S05]  /*2c40*/  BSYNC B1 ;  /* 0x0000000000017941 */ /* 0x000fea0003800000 */
.L_x_2178:
[----:B------:R-:W-:Y:S01]  /*2c50*/  LEA R5, R0, 0x37800000, 0x17 ;  /* 0x3780000000057811 */ /* 0x000fe200078eb8ff */
[----:B------:R-:W-:-:S05]  /*2c60*/  IMAD.SHL.U32 R0, R3, 0x200000, RZ ;  /* 0x0020000003007824 */ /* 0x000fca00078e00ff */
[----:B------:R-:W-:Y:S02]  /*2c70*/  LOP3.LUT R0, R5, R0, R6, 0xfe, !PT ;  /* 0x0000000005007212 */ /* 0x000fe400078efe06 */
.L_x_2177:
[----:B------:R-:W-:Y:S05]  /*2c80*/  BSYNC B0 ;  /* 0x0000000000007941 */ /* 0x000fea0003800000 */
.L_x_2176:
[----:B------:R-:W-:-:S04]  /*2c90*/  FMUL.FTZ R0, R0, 1 ;  /* 0x3f80000000007820 */ /* 0x000fc80000410000 */
[----:B------:R0:W2:Y:S01]  /*2ca0*/  F2F.F64.F32 R18, R0 ;  /* 0x0000000000127310 */ /* 0x0000a20000201800 */
[----:B------:R-:W-:Y:S05]  /*2cb0*/  BRA `(.L_x_2157) ;  /* 0x000002c000007947 */ /* 0x000fea0003800000 */
.L_x_2169:
        /* <DEDUP_REMOVED lines=14> */
.L_x_2183:
[----:B------:R-:W-:Y:S05]  /*2da0*/  BSYNC B0 ;  /* 0x0000000000007941 */ /* 0x000fea0003800000 */
.L_x_2182:
[----:B------:R-:W-:-:S04]  /*2db0*/  FMUL.FTZ R0, R0, 1 ;  /* 0x3f80000000007820 */ /* 0x000fc80000410000 */
[----:B------:R0:W2:Y:S01]  /*2dc0*/  F2F.F64.F32 R18, R0 ;  /* 0x0000000000127310 */ /* 0x0000a20000201800 */
[----:B------:R-:W-:Y:S05]  /*2dd0*/  BRA `(.L_x_2157) ;  /* 0x000001a000007947 */ /* 0x000fea0003800000 */
.L_x_2156:
        /* <DEDUP_REMOVED lines=18> */
[----:B01---5:R-:W-:Y:S05]  /*2f00*/  CALL.ABS.NOINC R14 ;  /* 0x000000000e007343 */ /* 0x023fea0003c00000 */
[----:B------:R-:W-:Y:S01]  /*2f10*/  CS2R R18, SRZ ;  /* 0x0000000000127805 */ /* 0x000fe2000001ff00 */
[----:B------:R-:W-:Y:S05]  /*2f20*/  BRA `(.L_x_2157) ;  /* 0x0000005000007947 */ /* 0x000fea0003800000 */
.L_x_2181:
[----:B------:R-:W2:Y:S02]  /*2f30*/  LDG.E.64 R18, [R4.64] ;  /* 0x0000002404127981 */ /* 0x000ea4000c1e1b00 */
[----:B--2---:R-:W0:Y:S01]  /*2f40*/  I2F.F64.U64 R18, R18 ;  /* 0x0000001200127312 */ /* 0x004e220000301800 */
[----:B------:R-:W-:Y:S05]  /*2f50*/  BRA `(.L_x_2157) ;  /* 0x0000002000007947 */ /* 0x000fea0003800000 */
.L_x_2180:
[----:B------:R-:W2:Y:S02]  /*2f60*/  LDG.E R4, [R4.64] ;  /* 0x0000002404047981 */ /* 0x000ea4000c1e1900 */
[----:B--2---:R0:W2:Y:S02]  /*2f70*/  I2F.F64.U32 R18, R4 ;  /* 0x0000000400127312 */ /* 0x0040a40000201800 */
.L_x_2157:
[----:B------:R-:W-:-:S03]  /*2f80*/  IADD3 R27, R27, 0x80, RZ ;  /* 0x000000801b1b7810 */ /* 0x000fc60007ffe0ff */
.L_x_2151:
[----:B------:R-:W-:Y:S05]  /*2f90*/  BSYNC B6 ;  /* 0x0000000000067941 */ /* 0x000fea0003800000 */
.L_x_2150:
[----:B------:R-:W-:Y:S01]  /*2fa0*/  ISETP.GE.AND P0, PT, R27, R2, PT ;  /* 0x000000021b00720c */ /* 0x000fe20003f06270 */
[----:B------:R-:W-:-:S12]  /*2fb0*/  BSSY B6, `(.L_x_2184) ;  /* 0x00000f5000067945 */ /* 0x000fd80003800000 */
[----:B------:R-:W-:Y:S05]  /*2fc0*/  @P0 BRA `(.L_x_2185) ;  /* 0x00000f3000000947 */ /* 0x000fea0003800000 */
        /* <DEDUP_REMOVED lines=16> */
[----:B---3--:R0:W3:Y:S01]  /*30d0*/  I2F.F64.S16 R16, R4 ;  /* 0x0000000400107312 */ /* 0x0080e20000101c00 */
[----:B------:R-:W-:Y:S05]  /*30e0*/  BRA `(.L_x_2185) ;  /* 0x00000e1000007947 */ /* 0x000fea0003800000 */
.L_x_2189:
[----:B------:R-:W3:Y:S02]  /*30f0*/  LDG.E.U8 R4, [R4.64] ;  /* 0x0000002404047981 */ /* 0x000ee4000c1e1100 */
[----:B---3--:R0:W3:Y:S01]  /*3100*/  I2F.F64.U16 R16, R4 ;  /* 0x0000000400107312 */ /* 0x0080e20000101800 */
[----:B------:R-:W-:Y:S05]  /*3110*/  BRA `(.L_x_2185) ;  /* 0x00000de000007947 */ /* 0x000fea0003800000 */
.L_x_2188:
[----:B------:R-:W-:-:S13]  /*3120*/  ISETP.NE.AND P0, PT, R0, 0x2, PT ;  /* 0x000000020000780c */ /* 0x000fda0003f05270 */
[----:B------:R-:W-:Y:S05]  /*3130*/  @!P0 BRA `(.L_x_2191) ;  /* 0x000000a000008947 */ /* 0x000fea0003800000 */
[----:B------:R-:W-:-:S13]  /*3140*/  ISETP.NE.AND P0, PT, R0, 0x3, PT ;  /* 0x000000030000780c */ /* 0x000fda0003f05270 */
[----:B------:R-:W-:Y:S05]  /*3150*/  @!P0 BRA `(.L_x_2192) ;  /* 0x0000005000008947 */ /* 0x000fea0003800000 */
[----:B------:R-:W-:-:S13]  /*3160*/  ISETP.NE.AND P0, PT, R0, 0x4, PT ;  /* 0x000000040000780c */ /* 0x000fda0003f05270 */
[----:B------:R-:W-:Y:S05]  /*3170*/  @P0 BRA `(.L_x_2190) ;  /* 0x00000bf000000947 */ /* 0x000fea0003800000 */
[----:B------:R-:W3:Y:S02]  /*3180*/  LDG.E.64 R16, [R4.64] ;  /* 0x0000002404107981 */ /* 0x000ee4000c1e1b00 */
[----:B---3--:R-:W0:Y:S01]  /*3190*/  I2F.F64.S64 R16, R16 ;  /* 0x0000001000107312 */ /* 0x008e220000301c00 */
[----:B------:R-:W-:Y:S05]  /*31a0*/  BRA `(.L_x_2185) ;  /* 0x00000d5000007947 */ /* 0x000fea0003800000 */
.L_x_2192:
[----:B------:R-:W3:Y:S02]  /*31b0*/  LDG.E R4, [R4.64] ;  /* 0x0000002404047981 */ /* 0x000ee4000c1e1900 */
[----:B---3--:R0:W3:Y:S01]  /*31c0*/  I2F.F64 R16, R4 ;  /* 0x0000000400107312 */ /* 0x0080e20000201c00 */
[----:B------:R-:W-:Y:S05]  /*31d0*/  BRA `(.L_x_2185) ;  /* 0x00000d2000007947 */ /* 0x000fea0003800000 */
.L_x_2191:
[----:B------:R-:W3:Y:S02]  /*31e0*/  LDG.E.U16 R4, [R4.64] ;  /* 0x0000002404047981 */ /* 0x000ee4000c1e1500 */
[----:B---3--:R0:W3:Y:S01]  /*31f0*/  I2F.F64.S16 R16, R4 ;  /* 0x0000000400107312 */ /* 0x0080e20000101c00 */
[----:B------:R-:W-:Y:S05]  /*3200*/  BRA `(.L_x_2185) ;  /* 0x00000cf000007947 */ /* 0x000fea0003800000 */
.L_x_2187:
[----:B------:R-:W-:-:S13]  /*3210*/  ISETP.GT.AND P0, PT, R0, 0x6, PT ;  /* 0x000000060000780c */ /* 0x000fda0003f04270 */
[----:B------:R-:W-:Y:S05]  /*3220*/  @P0 BRA `(.L_x_2193) ;  /* 0x000000d000000947 */ /* 0x000fea0003800000 */
[----:B------:R-:W-:-:S13]  /*3230*/  ISETP.NE.AND P0, PT, R0, 0x5, PT ;  /* 0x000000050000780c */ /* 0x000fda0003f05270 */
[----:B------:R-:W-:Y:S05]  /*3240*/  @!P0 BRA `(.L_x_2194) ;  /* 0x0000006000008947 */ /* 0x000fea0003800000 */
[----:B------:R-:W-:-:S13]  /*3250*/  ISETP.NE.AND P0, PT, R0, 0x6, PT ;  /* 0x000000060000780c */ /* 0x000fda0003f05270 */
[----:B------:R-:W-:Y:S05]  /*3260*/  @P0 BRA `(.L_x_2190) ;  /* 0x00000b0000000947 */ /* 0x000fea0003800000 */
[----:B------:R-:W3:Y:S02]  /*3270*/  LDG.E R16, [R4.64] ;  /* 0x0000002404107981 */ /* 0x000ee4000c1e1900 */
[----:B---3--:R-:W-:-:S06]  /*3280*/  FMUL.FTZ R16, R16, 1 ;  /* 0x3f80000010107820 */ /* 0x008fcc0000410000 */
[----:B------:R-:W0:Y:S01]  /*3290*/  F2F.F64.F32 R16, R16 ;  /* 0x0000001000107310 */ /* 0x000e220000201800 */
[----:B------:R-:W-:Y:S05]  /*32a0*/  BRA `(.L_x_2185) ;  /* 0x00000c5000007947 */ /* 0x000fea0003800000 */
.L_x_2194:
[----:B------:R-:W3:Y:S02]  /*32b0*/  LDG.E.U16 R0, [R4.64] ;  /* 0x0000002404007981 */ /* 0x000ee4000c1e1500 */
[----:B---3--:R-:W-:-:S05]  /*32c0*/  HADD2.F32 R0, -RZ, R0.H0_H0 ;  /* 0x20000000ff007230 */ /* 0x008fca0000004100 */
[----:B------:R-:W-:-:S04]  /*32d0*/  FMUL.FTZ R0, R0, 1 ;  /* 0x3f80000000007820 */ /* 0x000fc80000410000 */
[----:B------:R0:W3:Y:S01]  /*32e0*/  F2F.F64.F32 R16, R0 ;  /* 0x0000000000107310 */ /* 0x0000e20000201800 */
[----:B------:R-:W-:Y:S05]  /*32f0*/  BRA `(.L_x_2185) ;  /* 0x00000c0000007947 */ /* 0x000fea0003800000 */
.L_x_2193:
[----:B------:R-:W-:-:S13]  /*3300*/  ISETP.NE.AND P0, PT, R0, 0x7, PT ;  /* 0x000000070000780c */ /* 0x000fda0003f05270 */
[----:B------:R-:W-:Y:S05]  /*3310*/  @!P0 BRA `(.L_x_2195) ;  /* 0x000000d000008947 */ /* 0x000fea0003800000 */
        /* <DEDUP_REMOVED lines=8> */
.L_x_2196:
[----:B------:R-:W3:Y:S02]  /*33a0*/  LDG.E.U16 R4, [R4.64] ;  /* 0x0000002404047981 */ /* 0x000ee4000c1e1500 */
[----:B---3--:R-:W-:-:S05]  /*33b0*/  HADD2.F32 R0, -RZ, R4.H0_H0 ;  /* 0x20000004ff007230 */ /* 0x008fca0000004100 */
[----:B------:R-:W-:-:S04]  /*33c0*/  FMUL.FTZ R0, R0, 1 ;  /* 0x3f80000000007820 */ /* 0x000fc80000410000 */
[----:B------:R0:W3:Y:S01]  /*33d0*/  F2F.F64.F32 R16, R0 ;  /* 0x0000000000107310 */ /* 0x0000e20000201800 */
[----:B------:R-:W-:Y:S05]  /*33e0*/  BRA `(.L_x_2185) ;  /* 0x00000b1000007947 */ /* 0x000fea0003800000 */
.L_x_2195:
[----:B------:R0:W5:Y:S01]  /*33f0*/  LDG.E.64 R16, [R4.64] ;  /* 0x0000002404107981 */ /* 0x000162000c1e1b00 */
[----:B------:R-:W-:Y:S05]  /*3400*/  BRA `(.L_x_2185) ;  /* 0x00000af000007947 */ /* 0x000fea0003800000 */
.L_x_2186:
        /* <DEDUP_REMOVED lines=8> */
[----:B------:R-:W3:Y:S01]  /*3490*/  LDG.E.U8 R4, [R4.64] ;  /* 0x0000002404047981 */ /* 0x000ee2000c1e1100 */
[----:B------:R-:W-:Y:S01]  /*34a0*/  IMAD.MOV.U32 R16, RZ, RZ, RZ ;  /* 0x000000ffff107224 */ /* 0x000fe200078e00ff */
[----:B---3--:R-:W-:-:S04]  /*34b0*/  ISETP.NE.AND P0, PT, R4, RZ, PT ;  /* 0x000000ff0400720c */ /* 0x008fc80003f05270 */
[----:B------:R-:W-:Y:S01]  /*34c0*/  FSEL R17, RZ, 1.875, !P0 ;  /* 0x3ff00000ff117808 */ /* 0x000fe20004000000 */
[----:B------:R-:W-:Y:S05]  /*34d0*/  BRA `(.L_x_2185) ;  /* 0x00000a2000007947 */ /* 0x000fea0003800000 */
.L_x_2199:
[----:B------:R0:W5:Y:S01]  /*34e0*/  LDG.E.64 R16, [R4.64] ;  /* 0x0000002404107981 */ /* 0x000162000c1e1b00 */
[----:B------:R-:W-:Y:S05]  /*34f0*/  BRA `(.L_x_2185) ;  /* 0x00000a0000007947 */ /* 0x000fea0003800000 */
.L_x_2198:
        /* <DEDUP_REMOVED lines=26> */
[----:B------:R0:W3:Y:S01]  /*36a0*/  F2F.F64.F32 R16, R7 ;  /* 0x0000000700107310 */ /* 0x0000e20000201800 */
[----:B------:R-:W-:Y:S05]  /*36b0*/  BRA `(.L_x_2185) ;  /* 0x0000084000007947 */ /* 0x000fea0003800000 */
.L_x_2201:
        /* <DEDUP_REMOVED lines=13> */
[----:B------:R0:W3:Y:S01]  /*3790*/  F2F.F64.F32 R16, R0 ;  /* 0x0000000000107310 */ /* 0x0000e20000201800 */
[----:B------:R-:W-:Y:S05]  /*37a0*/  BRA `(.L_x_2185) ;  /* 0x0000075000007947 */ /* 0x000fea0003800000 */
.L_x_2200:
[----:B------:R-:W3:Y:S02]  /*37b0*/  LDG.E.U16 R0, [R4.64] ;  /* 0x0000002404007981 */ /* 0x000ee4000c1e1500 */
[----:B---3--:R-:W-:-:S05]  /*37c0*/  PRMT R0, RZ, 0x5410, R0 ;  /* 0x00005410ff007816 */ /* 0x008fca0000000000 */
[----:B------:R-:W-:-:S04]  /*37d0*/  FMUL.FTZ R0, R0, 1 ;  /* 0x3f80000000007820 */ /* 0x000fc80000410000 */
[----:B------:R0:W3:Y:S01]  /*37e0*/  F2F.F64.F32 R16, R0 ;  /* 0x0000000000107310 */ /* 0x0000e20000201800 */
[----:B------:R-:W-:Y:S05]  /*37f0*/  BRA `(.L_x_2185) ;  /* 0x0000070000007947 */ /* 0x000fea0003800000 */
.L_x_2197:
        /* <DEDUP_REMOVED lines=9> */
[----:B---3--:R0:W3:Y:S01]  /*3890*/  I2F.F64.U16 R16, R4 ;  /* 0x0000000400107312 */ /* 0x0080e20000101800 */
[----:B------:R-:W-:Y:S05]  /*38a0*/  BRA `(.L_x_2185) ;  /* 0x0000065000007947 */ /* 0x000fea0003800000 */
.L_x_2204:
[----:B------:R-:W3:Y:S01]  /*38b0*/  LDG.E.U8 R3, [R4.64] ;  /* 0x0000002404037981 */ /* 0x000ee2000c1e1100 */
[----:B------:R-:W-:Y:S01]  /*38c0*/  BSSY B0, `(.L_x_2205) ;  /* 0x0000018000007945 */ /* 0x000fe20003800000 */
[----:B------:R-:W-:Y:S01]  /*38d0*/  IMAD.MOV.U32 R0, RZ, RZ, RZ ;  /* 0x000000ffff007224 */ /* 0x000fe200078e00ff */
        /* <DEDUP_REMOVED lines=18> */
.L_x_2208:
[----:B------:R-:W-:Y:S05]  /*3a00*/  BSYNC B1 ;  /* 0x0000000000017941 */ /* 0x000fea0003800000 */
.L_x_2207:
[----:B------:R-:W-:Y:S01]  /*3a10*/  LEA R5, R0, 0x3b800000, 0x17 ;  /* 0x3b80000000057811 */ /* 0x000fe200078eb8ff */
[----:B------:R-:W-:-:S05]  /*3a20*/  IMAD.SHL.U32 R0, R3, 0x100000, RZ ;  /* 0x0010000003007824 */ /* 0x000fca00078e00ff */
[----:B------:R-:W-:Y:S02]  /*3a30*/  LOP3.LUT R0, R5, R0, R6, 0xfe, !PT ;  /* 0x0000000005007212 */ /* 0x000fe400078efe06 */
.L_x_2206:
[----:B------:R-:W-:Y:S05]  /*3a40*/  BSYNC B0 ;  /* 0x0000000000007941 */ /* 0x000fea0003800000 */
.L_x_2205:
[----:B------:R-:W-:-:S04]  /*3a50*/  FMUL.FTZ R0, R0, 1 ;  /* 0x3f80000000007820 */ /* 0x000fc80000410000 */
[----:B------:R0:W3:Y:S01]  /*3a60*/  F2F.F64.F32 R16, R0 ;  /* 0x0000000000107310 */ /* 0x0000e20000201800 */
[----:B------:R-:W-:Y:S05]  /*3a70*/  BRA `(.L_x_2185) ;  /* 0x0000048000007947 */ /* 0x000fea0003800000 */
.L_x_2203:
        /* <DEDUP_REMOVED lines=21> */
.L_x_2212:
[----:B------:R-:W-:Y:S05]  /*3bd0*/  BSYNC B1 ;  /* 0x0000000000017941 */ /* 0x000fea0003800000 */
.L_x_2211:
[----:B------:R-:W-:Y:S01]  /*3be0*/  LEA R5, R0, 0x37800000, 0x17 ;  /* 0x3780000000057811 */ /* 0x000fe200078eb8ff */
[----:B------:R-:W-:-:S05]  /*3bf0*/  IMAD.SHL.U32 R0, R3, 0x200000, RZ ;  /* 0x0020000003007824 */ /* 0x000fca00078e00ff */
[----:B------:R-:W-:Y:S02]  /*3c00*/  LOP3.LUT R0, R5, R0, R6, 0xfe, !PT ;  /* 0x0000000005007212 */ /* 0x000fe400078efe06 */
.L_x_2210:
[----:B------:R-:W-:Y:S05]  /*3c10*/  BSYNC B0 ;  /* 0x0000000000007941 */ /* 0x000fea0003800000 */
.L_x_2209:
[----:B------:R-:W-:-:S04]  /*3c20*/  FMUL.FTZ R0, R0, 1 ;  /* 0x3f80000000007820 */ /* 0x000fc80000410000 */
[----:B------:R0:W3:Y:S01]  /*3c30*/  F2F.F64.F32 R16, R0 ;  /* 0x0000000000107310 */ /* 0x0000e20000201800 */
[----:B------:R-:W-:Y:S05]  /*3c40*/  BRA `(.L_x_2185) ;  /* 0x000002b000007947 */ /* 0x000fea0003800000 */
.L_x_2202:
[----:B------:R-:W-:-:S13]  /*3c50*/  ISETP.NE.AND P0, PT, R0, 0x1c, PT ;  /* 0x0000001c0000780c */ /* 0x000fda0003f05270 */
[----:B------:R-:W-:Y:S05]  /*3c60*/  @!P0 BRA `(.L_x_2213) ;  /* 0x0000027000008947 */ /* 0x000fea0003800000 */
[----:B------:R-:W-:-:S13]  /*3c70*/  ISETP.NE.AND P0, PT, R0, 0x1d, PT ;  /* 0x0000001d0000780c */ /* 0x000fda0003f05270 */
[----:B------:R-:W-:Y:S05]  /*3c80*/  @!P0 BRA `(.L_x_2214) ;  /* 0x0000022000008947 */ /* 0x000fea0003800000 */
[----:B------:R-:W-:-:S13]  /*3c90*/  ISETP.NE.AND P0, PT, R0, 0x2c, PT ;  /* 0x0000002c0000780c */ /* 0x000fda0003f05270 */
[----:B------:R-:W-:Y:S05]  /*3ca0*/  @P0 BRA `(.L_x_2190) ;  /* 0x000000c000000947 */ /* 0x000fea0003800000 */
[----:B------:R-:W3:Y:S01]  /*3cb0*/  LDG.E.U8 R4, [R4.64] ;  /* 0x0000002404047981 */ /* 0x000ee2000c1e1100 */
[----:B------:R-:W-:Y:S01]  /*3cc0*/  BSSY B0, `(.L_x_2215) ;  /* 0x0000007000007945 */ /* 0x000fe20003800000 */
[----:B------:R-:W-:Y:S01]  /*3cd0*/  IMAD.MOV.U32 R0, RZ, RZ, 0x400000 ;  /* 0x00400000ff007424 */ /* 0x000fe200078e00ff */
[----:B---3--:R-:W-:-:S13]  /*3ce0*/  ISETP.NE.AND P0, PT, R4, RZ, PT ;  /* 0x000000ff0400720c */ /* 0x008fda0003f05270 */
[----:B------:R-:W-:Y:S05]  /*3cf0*/  @!P0 BRA `(.L_x_2216) ;  /* 0x0000003000008947 */ /* 0x000fea0003800000 */
[----:B------:R-:W-:-:S13]  /*3d00*/  ISETP.NE.AND P0, PT, R4, 0xff, PT ;  /* 0x000000ff0400780c */ /* 0x000fda0003f05270 */
[----:B------:R-:W-:Y:S02]  /*3d10*/  @!P0 IMAD.MOV.U32 R0, RZ, RZ, 0x7f800001 ;  /* 0x7f800001ff008424 */ /* 0x000fe400078e00ff */
[----:B------:R-:W-:Y:S02]  /*3d20*/  @P0 IMAD.SHL.U32 R0, R4, 0x800000, RZ ;  /* 0x0080000004000824 */ /* 0x000fe400078e00ff */
.L_x_2216:
[----:B------:R-:W-:Y:S05]  /*3d30*/  BSYNC B0 ;  /* 0x0000000000007941 */ /* 0x000fea0003800000 */
.L_x_2215:
[----:B------:R-:W-:-:S04]  /*3d40*/  FMUL.FTZ R0, R0, 1 ;  /* 0x3f80000000007820 */ /* 0x000fc80000410000 */
[----:B------:R0:W3:Y:S01]  /*3d50*/  F2F.F64.F32 R16, R0 ;  /* 0x0000000000107310 */ /* 0x0000e20000201800 */
[----:B------:R-:W-:Y:S05]  /*3d60*/  BRA `(.L_x_2185) ;  /* 0x0000019000007947 */ /* 0x000fea0003800000 */
.L_x_2190:
        /* <DEDUP_REMOVED lines=18> */
[----:B012--5:R-:W-:Y:S05]  /*3e90*/  CALL.ABS.NOINC R14 ;  /* 0x000000000e007343 */ /* 0x027fea0003c00000 */
[----:B------:R-:W-:Y:S05]  /*3ea0*/  BRA `(.L_x_2185) ;  /* 0x0000005000007947 */ /* 0x000fea0003800000 */
.L_x_2214:
[----:B------:R-:W3:Y:S02]  /*3eb0*/  LDG.E.64 R16, [R4.64] ;  /* 0x0000002404107981 */ /* 0x000ee4000c1e1b00 */
[----:B---3--:R-:W0:Y:S01]  /*3ec0*/  I2F.F64.U64 R16, R16 ;  /* 0x0000001000107312 */ /* 0x008e220000301800 */
[----:B------:R-:W-:Y:S05]  /*3ed0*/  BRA `(.L_x_2185) ;  /* 0x0000002000007947 */ /* 0x000fea0003800000 */
.L_x_2213:
[----:B------:R-:W3:Y:S02]  /*3ee0*/  LDG.E R4, [R4.64] ;  /* 0x0000002404047981 */ /* 0x000ee4000c1e1900 */
[----:B---3--:R0:W3:Y:S02]  /*3ef0*/  I2F.F64.U32 R16, R4 ;  /* 0x0000000400107312 */ /* 0x0080e40000201800 */
.L_x_2185:
[----:B------:R-:W-:Y:S05]  /*3f00*/  BSYNC B6 ;  /* 0x0000000000067941 */ /* 0x000fea0003800000 */
.L_x_2184:
[----:B------:R-:W4:Y:S01]  /*3f10*/  S2R R3, SR_TID.X ;  /* 0x0000000000037919 */ /* 0x000f220000002100 */
[----:B------:R-:W-:Y:S01]  /*3f20*/  BSSY B0, `(.L_x_2217) ;  /* 0x0000028000007945 */ /* 0x000fe20003800000 */
[----:B----4-:R-:W-:-:S13]  /*3f30*/  ISETP.GE.AND P0, PT, R3, R2, PT ;  /* 0x000000020300720c */ /* 0x010fda0003f06270 */
[----:B------:R-:W-:Y:S05]  /*3f40*/  @P0 BRA `(.L_x_2218) ;  /* 0x0000025000000947 */ /* 0x000fea0003800000 */
[----:B0----5:R-:W-:Y:S01]  /*3f50*/  LOP3.LUT R9, R23, 0x7fffffff, RZ, 0xc0, !PT ;  /* 0x7fffffff17097812 */ /* 0x021fe200078ec0ff */
[----:B------:R-:W-:Y:S01]  /*3f60*/  BSSY B1, `(.L_x_2219) ;  /* 0x0000022000017945 */ /* 0x000fe20003800000 */
[----:B------:R-:W-:Y:S02]  /*3f70*/  IMAD.MOV.U32 R8, RZ, RZ, R22 ;  /* 0x000000ffff087224 */ /* 0x000fe400078e0016 */
[----:B------:R-:W-:-:S13]  /*3f80*/  ISETP.GE.U32.AND P1, PT, R9, 0x408633cf, PT ;  /* 0x408633cf0900780c */ /* 0x000fda0003f26070 */
[----:B------:R-:W0:-:S06]  /*3f90*/  @P1 DSETP.GTU.AND P2, PT, R22, +INF , PT ;  /* 0x7ff000001600142a */ /* 0x000e0c0003f4c000 */
[----:B0-----:R-:W-:Y:S02]  /*3fa0*/  @P1 FSEL R4, R22, RZ, P2 ;  /* 0x000000ff16041208 */ /* 0x001fe40001000000 */
[----:B------:R-:W-:Y:S01]  /*3fb0*/  @P1 FSEL R5, R23, +QNAN , P2 ;  /* 0x7ff0000017051808 */ /* 0x000fe20001000000 */
[----:B------:R-:W-:Y:S05]  /*3fc0*/  @P1 BRA `(.L_x_2220) ;  /* 0x000001b000001947 */ /* 0x000fea0003800000 */
[----:B------:R-:W-:Y:S02]  /*3fd0*/  IMAD.MOV.U32 R4, RZ, RZ, 0x652b82fe ;  /* 0x652b82feff047424 */ /* 0x000fe400078e00ff */
[----:B------:R-:W-:Y:S02]  /*3fe0*/  IMAD.MOV.U32 R5, RZ, RZ, 0x3ff71547 ;  /* 0x3ff71547ff057424 */ /* 0x000fe400078e00ff */
[----:B------:R-:W-:Y:S02]  /*3ff0*/  IMAD.MOV.U32 R10, RZ, RZ, 0x69ce2bdf ;  /* 0x69ce2bdfff0a7424 */ /* 0x000fe400078e00ff */
[----:B------:R-:W-:Y:S02]  /*4000*/  IMAD.MOV.U32 R11, RZ, RZ, 0x3e5ade15 ;  /* 0x3e5ade15ff0b7424 */ /* 0x000fe400078e00ff */
        /* <DEDUP_REMOVED lines=22> */
[----:B0-----:R0:W4:-:S06]  /*4170*/  DFMA R4, R6, 0.0625, R8 ;  /* 0x3fb000000604782b */ /* 0x00110c0000000008 */
.L_x_2220:
[----:B------:R-:W-:Y:S05]  /*4180*/  BSYNC B1 ;  /* 0x0000000000017941 */ /* 0x000fea0003800000 */
.L_x_2219:
[----:B----4-:R-:W4:-:S06]  /*4190*/  DADD R4, R4, R4 ;  /* 0x0000000004047229 */ /* 0x010f0c0000000004 */
.L_x_2218:
[----:B------:R-:W-:Y:S05]  /*41a0*/  BSYNC B0 ;  /* 0x0000000000007941 */ /* 0x000fea0003800000 */
.L_x_2217:
[----:B0----5:R-:W-:Y:S01]  /*41b0*/  IADD3 R22, R3, 0x80, RZ ;  /* 0x0000008003167810 */ /* 0x021fe20007ffe0ff */
[----:B------:R-:W-:Y:S03]  /*41c0*/  BSSY B0, `(.L_x_2221) ;  /* 0x0000028000007945 */ /* 0x000fe60003800000 */
[----:B------:R-:W-:-:S13]  /*41d0*/  ISETP.GE.AND P1, PT, R22, R2, PT ;  /* 0x000000021600720c */ /* 0x000fda0003f26270 */
[----:B------:R-:W-:Y:S05]  /*41e0*/  @P1 BRA `(.L_x_2222) ;  /* 0x0000025000001947 */ /* 0x000fea0003800000 */
[----:B-1----:R-:W-:Y:S01]  /*41f0*/  LOP3.LUT R11, R25, 0x7fffffff, RZ, 0xc0, !PT ;  /* 0x7fffffff190b7812 */ /* 0x002fe200078ec0ff */
        /* <DEDUP_REMOVED lines=34> */
.L_x_2224:
[----:B------:R-:W-:Y:S05]  /*4420*/  BSYNC B1 ;  /* 0x0000000000017941 */ /* 0x000fea0003800000 */
.L_x_2223:
[----:B-1----:R1:W0:-:S06]  /*4430*/  DADD R28, R8, R8 ;  /* 0x00000000081c7229 */ /* 0x00220c0000000008 */
.L_x_2222:
[----:B------:R-:W-:Y:S05]  /*4440*/  BSYNC B0 ;  /* 0x0000000000007941 */ /* 0x000fea0003800000 */
.L_x_2221:
[----:B------:R-:W-:Y:S01]  /*4450*/  IADD3 R7, R3, 0x100, RZ ;  /* 0x0000010003077810 */ /* 0x000fe20007ffe0ff */
[----:B------:R-:W-:Y:S03]  /*4460*/  BSSY B0, `(.L_x_2225) ;  /* 0x0000028000007945 */ /* 0x000fe60003800000 */
[----:B------:R-:W-:-:S13]  /*4470*/  ISETP.GE.AND P1, PT, R7, R2, PT ;  /* 0x000000020700720c */ /* 0x000fda0003f26270 */
[----:B------:R-:W-:Y:S05]  /*4480*/  @P1 BRA `(.L_x_2226) ;  /* 0x0000025000001947 */ /* 0x000fea0003800000 */
[----:B0-2---:R-:W-:Y:S01]  /*4490*/  LOP3.LUT R11, R19, 0x7fffffff, RZ, 0xc0, !PT ;  /* 0x7fffffff130b7812 */ /* 0x005fe200078ec0ff */
[----:B------:R-:W-:Y:S01]  /*44a0*/  BSSY B1, `(.L_x_2227) ;  /* 0x0000022000017945 */ /* 0x000fe20003800000 */
[----:B------:R-:W-:Y:S02]  /*44b0*/  IMAD.MOV.U32 R10, RZ, RZ, R18 ;  /* 0x000000ffff0a7224 */ /* 0x000fe400078e0012 */
[----:B------:R-:W-:-:S13]  /*44c0*/  ISETP.GE.U32.AND P1, PT, R11, 0x408633cf, PT ;  /* 0x408633cf0b00780c */ /* 0x000fda0003f26070 */
[----:B------:R-:W0:-:S06]  /*44d0*/  @P1 DSETP.GTU.AND P2, PT, R18, +INF , PT ;  /* 0x7ff000001200142a */ /* 0x000e0c0003f4c000 */
[----:B01----:R-:W-:Y:S02]  /*44e0*/  @P1 FSEL R8, R18, RZ, P2 ;  /* 0x000000ff12081208 */ /* 0x003fe40001000000 */
        /* <DEDUP_REMOVED lines=29> */
.L_x_2228:
[----:B------:R-:W-:Y:S05]  /*46c0*/  BSYNC B1 ;  /* 0x0000000000017941 */ /* 0x000fea0003800000 */
.L_x_2227:
[----:B-1----:R1:W2:-:S06]  /*46d0*/  DADD R24, R8, R8 ;  /* 0x0000000008187229 */ /* 0x00228c0000000008 */
.L_x_2226:
[----:B------:R-:W-:Y:S05]  /*46e0*/  BSYNC B0 ;  /* 0x0000000000007941 */ /* 0x000fea0003800000 */
.L_x_2225:
[----:B------:R-:W-:Y:S01]  /*46f0*/  IADD3 R7, R3, 0x180, RZ ;  /* 0x0000018003077810 */ /* 0x000fe20007ffe0ff */
[----:B------:R-:W-:Y:S03]  /*4700*/  BSSY B0, `(.L_x_2229) ;  /* 0x0000028000007945 */ /* 0x000fe60003800000 */
[----:B------:R-:W-:-:S13]  /*4710*/  ISETP.GE.AND P1, PT, R7, R2, PT ;  /* 0x000000020700720c */ /* 0x000fda0003f26270 */
[----:B------:R-:W-:Y:S05]  /*4720*/  @P1 BRA `(.L_x_2230) ;  /* 0x0000025000001947 */ /* 0x000fea0003800000 */
[----:B0--3--:R-:W-:Y:S01]  /*4730*/  LOP3.LUT R11, R17, 0x7fffffff, RZ, 0xc0, !PT ;  /* 0x7fffffff110b7812 */ /* 0x009fe200078ec0ff */
        /* <DEDUP_REMOVED lines=34> */
.L_x_2232:
[----:B------:R-:W-:Y:S05]  /*4960*/  BSYNC B1 ;  /* 0x0000000000017941 */ /* 0x000fea0003800000 */
.L_x_2231:
[----:B-1----:R1:W3:-:S06]  /*4970*/  DADD R16, R8, R8 ;  /* 0x0000000008107229 */ /* 0x0022cc0000000008 */
.L_x_2230:
[----:B------:R-:W-:Y:S05]  /*4980*/  BSYNC B0 ;  /* 0x0000000000007941 */ /* 0x000fea0003800000 */
.L_x_2229:
[----:B------:R-:W5:Y:S01]  /*4990*/  S2R R0, SR_CTAID.X ;  /* 0x0000000000007919 */ /* 0x000f620000002500 */
[----:B------:R-:W4:Y:S01]  /*49a0*/  LDC.U8 R2, c[0x0][0x184] ;  /* 0x00006100ff027b82 */ /* 0x000f220000000000 */
[----:B------:R-:W-:Y:S01]  /*49b0*/  IMAD.MOV.U32 R7, RZ, RZ, -0x200 ;  /* 0xfffffe00ff077424 */ /* 0x000fe200078e00ff */
[----:B------:R-:W-:Y:S01]  /*49c0*/  BSSY B6, `(.L_x_2233) ;  /* 0x000011b000067945 */ /* 0x000fe20003800000 */
[----:B--2---:R-:W-:Y:S02]  /*49d0*/  IMAD.MOV.U32 R19, RZ, RZ, R3 ;  /* 0x000000ffff137224 */ /* 0x004fe400078e0003 */
[----:B-----5:R-:W-:Y:S01]  /*49e0*/  IMAD R18, R0, R7, c[0x0][0x160] ;  /* 0x0000580000127624 */ /* 0x020fe200078e0207 */
[----:B------:R-:W-:Y:S05]  /*49f0*/  @P0 BRA `(.L_x_2234) ;  /* 0x0000117000000947 */ /* 0x000fea0003800000 */
[----:B----4-:R-:W-:Y:S01]  /*4a00*/  IMAD R3, R0, 0x200, R3 ;  /* 0x0000020000037824 */ /* 0x010fe200078e0203 */
[----:B------:R-:W-:-:S03]  /*4a10*/  PRMT R0, R2, 0x9910, RZ ;  /* 0x0000991002007816 */ /* 0x000fc600000000ff */
[----:B------:R-:W-:Y:S01]  /*4a20*/  IMAD R3, R3, c[0x0][0x188], RZ ;  /* 0x0000620003037a24 */ /* 0x000fe200078e02ff */
[----:B------:R-:W-:-:S04]  /*4a30*/  ISETP.GT.AND P0, PT, R0, 0x9, PT ;  /* 0x000000090000780c */ /* 0x000fc80003f04270 */
[----:B-1----:R-:W-:-:S05]  /*4a40*/  IADD3 R8, P1, R3, c[0x0][0x168], RZ ;  /* 0x00005a0003087a10 */ /* 0x002fca0007f3e0ff */
[----:B------:R-:W-:-:S04]  /*4a50*/  IMAD.X R9, RZ, RZ, c[0x0][0x16c], P1 ;  /* 0x00005b00ff097624 */ /* 0x000fc800008e06ff */
        /* <DEDUP_REMOVED lines=9> */
[----:B------:R-:W1:Y:S01]  /*4af0*/  F2I.F64.TRUNC R5, R4 ;  /* 0x0000000400057311 */ /* 0x000e62000030d100 */
[----:B------:R-:W-:Y:S01]  /*4b00*/  IMAD.MOV.U32 R19, RZ, RZ, R22 ;  /* 0x000000ffff137224 */ /* 0x000fe200078e0016 */
[----:B-1----:R1:W-:Y:S01]  /*4b10*/  STG.E.U8 [R8.64], R5 ;  /* 0x0000000508007986 */ /* 0x0023e2000c101124 */
[----:B------:R-:W-:Y:S05]  /*4b20*/  BRA `(.L_x_2234) ;  /* 0x0000104000007947 */ /* 0x000fea0003800000 */
.L_x_2238:
[----:B------:R-:W1:Y:S01]  /*4b30*/  F2I.S64.F64.TRUNC R4, R4 ;  /* 0x0000000400047311 */ /* 0x000e62000030d900 */
[----:B------:R-:W-:Y:S02]  /*4b40*/  IMAD.MOV.U32 R19, RZ, RZ, R22 ;  /* 0x000000ffff137224 */ /* 0x000fe400078e0016 */
[----:B-1----:R-:W-:-:S05]  /*4b50*/  IMAD.MOV.U32 R3, RZ, RZ, R4 ;  /* 0x000000ffff037224 */ /* 0x002fca00078e0004 */
[----:B------:R1:W-:Y:S01]  /*4b60*/  STG.E.U8 [R8.64], R3 ;  /* 0x0000000308007986 */ /* 0x0003e2000c101124 */
[----:B------:R-:W-:Y:S05]  /*4b70*/  BRA `(.L_x_2234) ;  /* 0x00000ff000007947 */ /* 0x000fea0003800000 */
.L_x_2237:
[----:B------:R-:W-:-:S13]  /*4b80*/  ISETP.NE.AND P0, PT, R0, 0x2, PT ;  /* 0x000000020000780c */ /* 0x000fda0003f05270 */
[----:B------:R-:W-:Y:S05]  /*4b90*/  @!P0 BRA `(.L_x_2240) ;  /* 0x000000c000008947 */ /* 0x000fea0003800000 */
[----:B------:R-:W-:-:S13]  /*4ba0*/  ISETP.NE.AND P0, PT, R0, 0x3, PT ;  /* 0x000000030000780c */ /* 0x000fda0003f05270 */
[----:B------:R-:W-:Y:S05]  /*4bb0*/  @!P0 BRA `(.L_x_2241) ;  /* 0x0000006000008947 */ /* 0x000fea0003800000 */
[----:B------:R-:W-:-:S13]  /*4bc0*/  ISETP.NE.AND P0, PT, R0, 0x4, PT ;  /* 0x000000040000780c */ /* 0x000fda0003f05270 */
[----:B------:R-:W-:Y:S05]  /*4bd0*/  @P0 BRA `(.L_x_2239) ;  /* 0x00000dd000000947 */ /* 0x000fea0003800000 */
[----:B------:R-:W1:Y:S01]  /*4be0*/  F2I.S64.F64.TRUNC R4, R4 ;  /* 0x0000000400047311 */ /* 0x000e62000030d900 */
[----:B------:R-:W-:Y:S01]  /*4bf0*/  IMAD.MOV.U32 R19, RZ, RZ, R22 ;  /* 0x000000ffff137224 */ /* 0x000fe200078e0016 */
[----:B-1----:R1:W-:Y:S01]  /*4c00*/  STG.E.64 [R8.64], R4 ;  /* 0x0000000408007986 */ /* 0x0023e2000c101b24 */
[----:B------:R-:W-:Y:S05]  /*4c10*/  BRA `(.L_x_2234) ;  /* 0x00000f5000007947 */ /* 0x000fea0003800000 */
.L_x_2241:
[----:B------:R-:W1:Y:S01]  /*4c20*/  F2I.F64.TRUNC R5, R4 ;  /* 0x0000000400057311 */ /* 0x000e62000030d100 */
[----:B------:R-:W-:Y:S01]  /*4c30*/  IMAD.MOV.U32 R19, RZ, RZ, R22 ;  /* 0x000000ffff137224 */ /* 0x000fe200078e0016 */
[----:B-1----:R1:W-:Y:S01]  /*4c40*/  STG.E [R8.64], R5 ;  /* 0x0000000508007986 */ /* 0x0023e2000c101924 */
[----:B------:R-:W-:Y:S05]  /*4c50*/  BRA `(.L_x_2234) ;  /* 0x00000f1000007947 */ /* 0x000fea0003800000 */
.L_x_2240:
[----:B------:R-:W1:Y:S01]  /*4c60*/  F2I.F64.TRUNC R5, R4 ;  /* 0x0000000400057311 */ /* 0x000e62000030d100 */
[----:B------:R-:W-:Y:S01]  /*4c70*/  IMAD.MOV.U32 R19, RZ, RZ, R22 ;  /* 0x000000ffff137224 */ /* 0x000fe200078e0016 */
[----:B-1----:R1:W-:Y:S01]  /*4c80*/  STG.E.U16 [R8.64], R5 ;  /* 0x0000000508007986 */ /* 0x0023e2000c101524 */
[----:B------:R-:W-:Y:S05]  /*4c90*/  BRA `(.L_x_2234) ;  /* 0x00000ed000007947 */ /* 0x000fea0003800000 */
.L_x_2236:
[----:B------:R-:W-:-:S13]  /*4ca0*/  ISETP.GT.AND P0, PT, R0, 0x6, PT ;  /* 0x000000060000780c */ /* 0x000fda0003f04270 */
[----:B------:R-:W-:Y:S05]  /*4cb0*/  @P0 BRA `(.L_x_2242) ;  /* 0x0000011000000947 */ /* 0x000fea0003800000 */
[----:B------:R-:W-:-:S13]  /*4cc0*/  ISETP.NE.AND P0, PT, R0, 0x5, PT ;  /* 0x000000050000780c */ /* 0x000fda0003f05270 */
[----:B------:R-:W-:Y:S05]  /*4cd0*/  @!P0 BRA `(.L_x_2243) ;  /* 0x0000008000008947 */ /* 0x000fea0003800000 */
[----:B------:R-:W-:-:S13]  /*4ce0*/  ISETP.NE.AND P0, PT, R0, 0x6, PT ;  /* 0x000000060000780c */ /* 0x000fda0003f05270 */
[----:B------:R-:W-:Y:S05]  /*4cf0*/  @P0 BRA `(.L_x_2239) ;  /* 0x00000cb000000947 */ /* 0x000fea0003800000 */
[----:B------:R-:W1:Y:S01]  /*4d00*/  F2F.F32.F64 R3, R4 ;  /* 0x0000000400037310 */ /* 0x000e620000301000 */
[----:B------:R-:W1:Y:S01]  /*4d10*/  DSETP.GEU.AND P0, PT, |R4|, c[0x2][0x58], PT ;  /* 0x008016000400762a */ /* 0x000e620003f0e200 */
[----:B------:R-:W-:-:S13]  /*4d20*/  IMAD.MOV.U32 R19, RZ, RZ, R22 ;  /* 0x000000ffff137224 */ /* 0x000fda00078e0016 */
[----:B-1----:R-:W-:-:S05]  /*4d30*/  @!P0 FMUL R3, R3, 1.175494350822287508e-38 ;  /* 0x0080000003038820 */ /* 0x002fca0000400000 */
[----:B------:R1:W-:Y:S01]  /*4d40*/  STG.E [R8.64], R3 ;  /* 0x0000000308007986 */ /* 0x0003e2000c101924 */
[----:B------:R-:W-:Y:S05]  /*4d50*/  BRA `(.L_x_2234) ;  /* 0x00000e1000007947 */ /* 0x000fea0003800000 */
.L_x_2243:
[----:B------:R-:W1:Y:S01]  /*4d60*/  F2F.F32.F64 R0, R4 ;  /* 0x0000000400007310 */ /* 0x000e620000301000 */
[----:B------:R-:W1:Y:S01]  /*4d70*/  DSETP.GEU.AND P0, PT, |R4|, c[0x2][0x58], PT ;  /* 0x008016000400762a */ /* 0x000e620003f0e200 */
[----:B------:R-:W-:-:S13]  /*4d80*/  IMAD.MOV.U32 R19, RZ, RZ, R22 ;  /* 0x000000ffff137224 */ /* 0x000fda00078e0016 */
[----:B-1----:R-:W-:-:S05]  /*4d90*/  @!P0 FMUL R0, R0, 1.175494350822287508e-38 ;  /* 0x0080000000008820 */ /* 0x002fca0000400000 */
[----:B------:R-:W-:-:S05]  /*4da0*/  F2FP.PACK_AB R0, RZ, R0 ;  /* 0x00000000ff00723e */ /* 0x000fca00000000ff */
[----:B------:R1:W-:Y:S01]  /*4db0*/  STG.E.U16 [R8.64], R0 ;  /* 0x0000000008007986 */ /* 0x0003e2000c101524 */
[----:B------:R-:W-:Y:S05]  /*4dc0*/  BRA `(.L_x_2234) ;  /* 0x00000da000007947 */ /* 0x000fea0003800000 */
.L_x_2242:
[----:B------:R-:W-:-:S13]  /*4dd0*/  ISETP.NE.AND P0, PT, R0, 0x7, PT ;  /* 0x000000070000780c */ /* 0x000fda0003f05270 */
[----:B------:R-:W-:Y:S05]  /*4de0*/  @!P0 BRA `(.L_x_2244) ;  /* 0x0000013000008947 */ /* 0x000fea0003800000 */
[----:B------:R-:W-:-:S13]  /*4df0*/  ISETP.NE.AND P0, PT, R0, 0x8, PT ;  /* 0x000000080000780c */ /* 0x000fda0003f05270 */
[----:B------:R-:W-:Y:S05]  /*4e00*/  @!P0 BRA `(.L_x_2245) ;  /* 0x0000009000008947 */ /* 0x000fea0003800000 */
[----:B------:R-:W-:-:S13]  /*4e10*/  ISETP.NE.AND P0, PT, R0, 0x9, PT ;  /* 0x000000090000780c */ /* 0x000fda0003f05270 */
[----:B------:R-:W-:Y:S05]  /*4e20*/  @P0 BRA `(.L_x_2239) ;  /* 0x00000b8000000947 */ /* 0x000fea0003800000 */
[----:B------:R-:W1:Y:S01]  /*4e30*/  F2F.F32.F64 R6, R4 ;  /* 0x0000000400067310 */ /* 0x000e620000301000 */
[----:B------:R-:W1:Y:S01]  /*4e40*/  DSETP.GEU.AND P0, PT, |R4|, c[0x2][0x58], PT ;  /* 0x008016000400762a */ /* 0x000e620003f0e200 */
[----:B------:R-:W-:Y:S02]  /*4e50*/  IMAD.MOV.U32 R7, RZ, RZ, RZ ;  /* 0x000000ffff077224 */ /* 0x000fe400078e00ff */
[----:B------:R-:W-:-:S11]  /*4e60*/  IMAD.MOV.U32 R19, RZ, RZ, R22 ;  /* 0x000000ffff137224 */ /* 0x000fd600078e0016 */
[----:B-1----:R-:W-:-:S05]  /*4e70*/  @!P0 FMUL R6, R6, 1.175494350822287508e-38 ;  /* 0x0080000006068820 */ /* 0x002fca0000400000 */
[----:B------:R1:W-:Y:S01]  /*4e80*/  STG.E.64 [R8.64], R6 ;  /* 0x0000000608007986 */ /* 0x0003e2000c101b24 */
[----:B------:R-:W-:Y:S05]  /*4e90*/  BRA `(.L_x_2234) ;  /* 0x00000cd000007947 */ /* 0x000fea0003800000 */
.L_x_2245:
[----:B------:R-:W1:Y:S01]  /*4ea0*/  F2F.F32.F64 R0, R4 ;  /* 0x0000000400007310 */ /* 0x000e620000301000 */
[----:B------:R-:W1:Y:S01]  /*4eb0*/  DSETP.GEU.AND P0, PT, |R4|, c[0x2][0x58], PT ;  /* 0x008016000400762a */ /* 0x000e620003f0e200 */
[----:B------:R-:W-:-:S13]  /*4ec0*/  IMAD.MOV.U32 R19, RZ, RZ, R22 ;  /* 0x000000ffff137224 */ /* 0x000fda00078e0016 */
[----:B-1----:R-:W-:-:S05]  /*4ed0*/  @!P0 FMUL R0, R0, 1.175494350822287508e-38 ;  /* 0x0080000000008820 */ /* 0x002fca0000400000 */
[----:B------:R-:W-:-:S04]  /*4ee0*/  F2FP.PACK_AB R3, RZ, R0 ;  /* 0x00000000ff03723e */ /* 0x000fc800000000ff */
[----:B------:R-:W-:-:S05]  /*4ef0*/  PRMT R3, R3, 0x5410, RZ ;  /* 0x0000541003037816 */ /* 0x000fca00000000ff */
[----:B------:R1:W-:Y:S01]  /*4f00*/  STG.E [R8.64], R3 ;  /* 0x0000000308007986 */ /* 0x0003e2000c101924 */
[----:B------:R-:W-:Y:S05]  /*4f10*/  BRA `(.L_x_2234) ;  /* 0x00000c5000007947 */ /* 0x000fea0003800000 */
.L_x_2244:
[----:B------:R1:W-:Y:S01]  /*4f20*/  STG.E.64 [R8.64], R4 ;  /* 0x0000000408007986 */ /* 0x0003e2000c101b24 */
[----:B------:R-:W-:Y:S01]  /*4f30*/  IMAD.MOV.U32 R19, RZ, RZ, R22 ;  /* 0x000000ffff137224 */ /* 0x000fe200078e0016 */
[----:B------:R-:W-:Y:S05]  /*4f40*/  BRA `(.L_x_2234) ;  /* 0x00000c2000007947 */ /* 0x000fea0003800000 */
.L_x_2235:
        /* <DEDUP_REMOVED lines=8> */
[----:B------:R-:W1:Y:S01]  /*4fd0*/  DSETP.NEU.AND P0, PT, R4, RZ, PT ;  /* 0x000000ff0400722a */ /* 0x000e620003f0d000 */
[----:B------:R-:W-:-:S05]  /*4fe0*/  IMAD.MOV.U32 R19, RZ, RZ, R22 ;  /* 0x000000ffff137224 */ /* 0x000fca00078e0016 */
[----:B-1----:R-:W-:-:S05]  /*4ff0*/  SEL R3, RZ, 0x1, !P0 ;  /* 0x00000001ff037807 */ /* 0x002fca0004000000 */
[----:B------:R1:W-:Y:S01]  /*5000*/  STG.E.U8 [R8.64], R3 ;  /* 0x0000000308007986 */ /* 0x0003e2000c101124 */
[----:B------:R-:W-:Y:S05]  /*5010*/  BRA `(.L_x_2234) ;  /* 0x00000b5000007947 */ /* 0x000fea0003800000 */
.L_x_2248:
[----:B------:R-:W-:Y:S01]  /*5020*/  CS2R R6, SRZ ;  /* 0x0000000000067805 */ /* 0x000fe2000001ff00 */
[----:B------:R-:W-:-:S04]  /*5030*/  IMAD.MOV.U32 R19, RZ, RZ, R22 ;  /* 0x000000ffff137224 */ /* 0x000fc800078e0016 */
[----:B------:R1:W-:Y:S01]  /*5040*/  STG.E.128 [R8.64], R4 ;  /* 0x0000000408007986 */ /* 0x0003e2000c101d24 */
[----:B------:R-:W-:Y:S05]  /*5050*/  BRA `(.L_x_2234) ;  /* 0x00000b1000007947 */ /* 0x000fea0003800000 */
.L_x_2247:
[----:B------:R-:W-:-:S13]  /*5060*/  ISETP.NE.AND P0, PT, R0, 0xf, PT ;  /* 0x0000000f0000780c */ /* 0x000fda0003f05270 */
[----:B------:R-:W-:Y:S05]  /*5070*/  @!P0 BRA `(.L_x_2249) ;  /* 0x0000033000008947 */ /* 0x000fea0003800000 */
[----:B------:R-:W-:-:S13]  /*5080*/  ISETP.NE.AND P0, PT, R0, 0x17, PT ;  /* 0x000000170000780c */ /* 0x000fda0003f05270 */
[----:B------:R-:W-:Y:S05]  /*5090*/  @!P0 BRA `(.L_x_2250) ;  /* 0x0000018000008947 */ /* 0x000fea0003800000 */
[----:B------:R-:W-:-:S13]  /*50a0*/  ISETP.NE.AND P0, PT, R0, 0x18, PT ;  /* 0x000000180000780c */ /* 0x000fda0003f05270 */
[----:B------:R-:W-:Y:S05]  /*50b0*/  @P0 BRA `(.L_x_2239) ;  /* 0x000008f000000947 */ /* 0x000fea0003800000 */
[----:B0-----:R-:W0:Y:S01]  /*50c0*/  F2F.F32.F64 R11, R4 ;  /* 0x00000004000b7310 */ /* 0x001e220000301000 */
        /* <DEDUP_REMOVED lines=16> */
.L_x_2252:
[----:B------:R-:W-:Y:S05]  /*51d0*/  BSYNC B0 ;  /* 0x0000000000007941 */ /* 0x000fea0003800000 */
.L_x_2251:
[----:B------:R-:W-:Y:S01]  /*51e0*/  LOP3.LUT R7, R0, R7, RZ, 0xfc, !PT ;  /* 0x0000000700077212 */ /* 0x000fe200078efcff */
[----:B------:R-:W-:-:S04]  /*51f0*/  IMAD.MOV.U32 R19, RZ, RZ, R22 ;  /* 0x000000ffff137224 */ /* 0x000fc800078e0016 */
[----:B------:R0:W-:Y:S01]  /*5200*/  STG.E.U8 [R8.64], R7 ;  /* 0x0000000708007986 */ /* 0x0001e2000c101124 */
[----:B------:R-:W-:Y:S05]  /*5210*/  BRA `(.L_x_2234) ;  /* 0x0000095000007947 */ /* 0x000fea0003800000 */
.L_x_2250:
[----:B------:R-:W1:Y:S01]  /*5220*/  F2F.F32.F64 R7, R4 ;  /* 0x0000000400077310 */ /* 0x000e620000301000 */
        /* <DEDUP_REMOVED lines=14> */
.L_x_2254:
[----:B------:R-:W-:Y:S01]  /*5310*/  IMAD.MOV.U32 R0, RZ, RZ, 0x7f ;  /* 0x0000007fff007424 */ /* 0x000fe200078e00ff */
[----:B------:R-:W-:-:S04]  /*5320*/  ISETP.GT.U32.AND P0, PT, R3, 0x7f800000, PT ;  /* 0x7f8000000300780c */ /* 0x000fc80003f04070 */
[----:B------:R-:W-:-:S04]  /*5330*/  SEL R0, R0, 0x7c, P0 ;  /* 0x0000007c00007807 */ /* 0x000fc80000000000 */
.L_x_2255:
[----:B------:R-:W-:Y:S05]  /*5340*/  BSYNC B0 ;  /* 0x0000000000007941 */ /* 0x000fea0003800000 */
.L_x_2253:
[----:B------:R-:W-:Y:S01]  /*5350*/  LOP3.LUT R3, R7, 0x80000000, RZ, 0xc0, !PT ;  /* 0x8000000007037812 */ /* 0x000fe200078ec0ff */
[----:B------:R-:W-:-:S03]  /*5360*/  IMAD.MOV.U32 R19, RZ, RZ, R22 ;  /* 0x000000ffff137224 */ /* 0x000fc600078e0016 */
[----:B------:R-:W-:-:S04]  /*5370*/  SHF.R.U32.HI R3, RZ, 0x18, R3 ;  /* 0x00000018ff037819 */ /* 0x000fc80000011603 */
[----:B------:R-:W-:-:S05]  /*5380*/  LOP3.LUT R3, R0, R3, RZ, 0xfc, !PT ;  /* 0x0000000300037212 */ /* 0x000fca00078efcff */
[----:B------:R1:W-:Y:S01]  /*5390*/  STG.E.U8 [R8.64], R3 ;  /* 0x0000000308007986 */ /* 0x0003e2000c101124 */
[----:B------:R-:W-:Y:S05]  /*53a0*/  BRA `(.L_x_2234) ;  /* 0x000007c000007947 */ /* 0x000fea0003800000 */
.L_x_2249:
[----:B------:R-:W1:Y:S01]  /*53b0*/  F2F.F32.F64 R0, R4 ;  /* 0x0000000400007310 */ /* 0x000e620000301000 */
[----:B------:R-:W1:Y:S01]  /*53c0*/  DSETP.GEU.AND P0, PT, |R4|, c[0x2][0x58], PT ;  /* 0x008016000400762a */ /* 0x000e620003f0e200 */
[----:B------:R-:W-:-:S13]  /*53d0*/  IMAD.MOV.U32 R19, RZ, RZ, R22 ;  /* 0x000000ffff137224 */ /* 0x000fda00078e0016 */
[----:B-1----:R-:W-:-:S05]  /*53e0*/  @!P0 FMUL R0, R0, 1.175494350822287508e-38 ;  /* 0x0080000000008820 */ /* 0x002fca0000400000 */
[----:B------:R-:W-:-:S05]  /*53f0*/  F2FP.BF16.PACK_AB R0, RZ, R0 ;  /* 0x00000000ff00723e */ /* 0x000fca00000010ff */
[----:B------:R1:W-:Y:S01]  /*5400*/  STG.E.U16 [R8.64], R0 ;  /* 0x0000000008007986 */ /* 0x0003e2000c101524 */
[----:B------:R-:W-:Y:S05]  /*5410*/  BRA `(.L_x_2234) ;  /* 0x0000075000007947 */ /* 0x000fea0003800000 */
.L_x_2246:
        /* <DEDUP_REMOVED lines=8> */
[----:B------:R-:W1:Y:S01]  /*54a0*/  F2I.U32.F64.TRUNC R5, R4 ;  /* 0x0000000400057311 */ /* 0x000e62000030d000 */
[----:B------:R-:W-:Y:S01]  /*54b0*/  IMAD.MOV.U32 R19, RZ, RZ, R22 ;  /* 0x000000ffff137224 */ /* 0x000fe200078e0016 */
[----:B-1----:R1:W-:Y:S01]  /*54c0*/  STG.E.U16 [R8.64], R5 ;  /* 0x0000000508007986 */ /* 0x0023e2000c101524 */
[----:B------:R-:W-:Y:S05]  /*54d0*/  BRA `(.L_x_2234) ;  /* 0x0000069000007947 */ /* 0x000fea0003800000 */
.L_x_2258:
[----:B------:R-:W1:Y:S01]  /*54e0*/  F2F.F32.F64 R7, R4 ;  /* 0x0000000400077310 */ /* 0x000e620000301000 */
        /* <DEDUP_REMOVED lines=18> */
.L_x_2261:
[----:B------:R-:W-:-:S04]  /*5610*/  LOP3.LUT R0, R7, 0x80000000, RZ, 0xc0, !PT ;  /* 0x8000000007007812 */ /* 0x000fc800078ec0ff */
[----:B------:R-:W-:-:S04]  /*5620*/  SHF.R.U32.HI R0, RZ, 0x18, R0 ;  /* 0x00000018ff007819 */ /* 0x000fc80000011600 */
[----:B------:R-:W-:Y:S02]  /*5630*/  LOP3.LUT R0, R3, R0, RZ, 0xfc, !PT ;  /* 0x0000000003007212 */ /* 0x000fe400078efcff */
.L_x_2260:
[----:B------:R-:W-:Y:S05]  /*5640*/  BSYNC B0 ;  /* 0x0000000000007941 */ /* 0x000fea0003800000 */
.L_x_2259:
[----:B------:R1:W-:Y:S01]  /*5650*/  STG.E.U8 [R8.64], R0 ;  /* 0x0000000008007986 */ /* 0x0003e2000c101124 */
[----:B------:R-:W-:Y:S01]  /*5660*/  IMAD.MOV.U32 R19, RZ, RZ, R22 ;  /* 0x000000ffff137224 */ /* 0x000fe200078e0016 */
[----:B------:R-:W-:Y:S05]  /*5670*/  BRA `(.L_x_2234) ;  /* 0x000004f000007947 */ /* 0x000fea0003800000 */
.L_x_2257:
        /* <DEDUP_REMOVED lines=19> */
.L_x_2264:
[----:B------:R-:W-:-:S04]  /*57b0*/  LOP3.LUT R0, R7, 0x80000000, RZ, 0xc0, !PT ;  /* 0x8000000007007812 */ /* 0x000fc800078ec0ff */
[----:B------:R-:W-:-:S04]  /*57c0*/  SHF.R.U32.HI R0, RZ, 0x18, R0 ;  /* 0x00000018ff007819 */ /* 0x000fc80000011600 */
[----:B------:R-:W-:Y:S02]  /*57d0*/  LOP3.LUT R0, R3, R0, RZ, 0xfc, !PT ;  /* 0x0000000003007212 */ /* 0x000fe400078efcff */
.L_x_2263:
[----:B------:R-:W-:Y:S05]  /*57e0*/  BSYNC B0 ;  /* 0x0000000000007941 */ /* 0x000fea0003800000 */
.L_x_2262:
[----:B------:R1:W-:Y:S01]  /*57f0*/  STG.E.U8 [R8.64], R0 ;  /* 0x0000000008007986 */ /* 0x0003e2000c101124 */
[----:B------:R-:W-:Y:S01]  /*5800*/  IMAD.MOV.U32 R19, RZ, RZ, R22 ;  /* 0x000000ffff137224 */ /* 0x000fe200078e0016 */
[----:B------:R-:W-:Y:S05]  /*5810*/  BRA `(.L_x_2234) ;  /* 0x0000035000007947 */ /* 0x000fea0003800000 */
.L_x_2256:
        /* <DEDUP_REMOVED lines=8> */
[----:B------:R-:W-:-:S13]  /*58a0*/  IMAD.MOV.U32 R19, RZ, RZ, R22 ;  /* 0x000000ffff137224 */ /* 0x000fda00078e0016 */
        /* <DEDUP_REMOVED lines=16> */
.L_x_2239:
[----:B------:R-:W-:Y:S01]  /*59b0*/  MOV R14, 0x0 ;  /* 0x00000000000e7802 */ /* 0x000fe20000000f00 */
[----:B------:R-:W-:Y:S02]  /*59c0*/  IMAD.MOV.U32 R4, RZ, RZ, c[0x4][0x128] ;  /* 0x01004a00ff047624 */ /* 0x000fe400078e00ff */
[----:B------:R-:W-:Y:S02]  /*59d0*/  IMAD.MOV.U32 R5, RZ, RZ, c[0x4][0x12c] ;  /* 0x01004b00ff057624 */ /* 0x000fe400078e00ff */
[----:B------:R-:W-:Y:S01]  /*59e0*/  IMAD.MOV.U32 R6, RZ, RZ, c[0x4][0x130] ;  /* 0x01004c00ff067624 */ /* 0x000fe200078e00ff */
[----:B------:R-:W1:Y:S01]  /*59f0*/  LDC.64 R14, c[0x4][R14] ;  /* 0x010000000e0e7b82 */ /* 0x000e620000000a00 */
[----:B------:R-:W-:Y:S02]  /*5a00*/  IMAD.MOV.U32 R7, RZ, RZ, c[0x4][0x134] ;  /* 0x01004d00ff077624 */ /* 0x000fe400078e00ff */
[----:B------:R-:W-:-:S02]  /*5a10*/  IMAD.MOV.U32 R8, RZ, RZ, 0x65 ;  /* 0x00000065ff087424 */ /* 0x000fc400078e00ff */
[----:B0-----:R-:W-:Y:S02]  /*5a20*/  IMAD.MOV.U32 R10, RZ, RZ, c[0x4][0x10] ;  /* 0x01000400ff0a7624 */ /* 0x001fe400078e00ff */
        /* <DEDUP_REMOVED lines=10> */
[----:B-1-3--:R-:W-:Y:S05]  /*5ad0*/  CALL.ABS.NOINC R14 ;  /* 0x000000000e007343 */ /* 0x00afea0003c00000 */
[----:B------:R-:W-:Y:S01]  /*5ae0*/  IMAD.MOV.U32 R19, RZ, RZ, R22 ;  /* 0x000000ffff137224 */ /* 0x000fe200078e0016 */
[----:B------:R-:W-:Y:S05]  /*5af0*/  BRA `(.L_x_2234) ;  /* 0x0000007000007947 */ /* 0x000fea0003800000 */
.L_x_2266:
[----:B------:R-:W1:Y:S01]  /*5b00*/  F2I.U64.F64.TRUNC R4, R4 ;  /* 0x0000000400047311 */ /* 0x000e62000030d800 */
[----:B------:R-:W-:Y:S01]  /*5b10*/  IMAD.MOV.U32 R19, RZ, RZ, R22 ;  /* 0x000000ffff137224 */ /* 0x000fe200078e0016 */
[----:B-1----:R1:W-:Y:S01]  /*5b20*/  STG.E.64 [R8.64], R4 ;  /* 0x0000000408007986 */ /* 0x0023e2000c101b24 */
[----:B------:R-:W-:Y:S05]  /*5b30*/  BRA `(.L_x_2234) ;  /* 0x0000003000007947 */ /* 0x000fea0003800000 */
.L_x_2265:
[----:B------:R-:W1:Y:S01]  /*5b40*/  F2I.U32.F64.TRUNC R5, R4 ;  /* 0x0000000400057311 */ /* 0x000e62000030d000 */
[----:B------:R-:W-:Y:S01]  /*5b50*/  IMAD.MOV.U32 R19, RZ, RZ, R22 ;  /* 0x000000ffff137224 */ /* 0x000fe200078e0016 */
[----:B-1----:R1:W-:Y:S06]  /*5b60*/  STG.E [R8.64], R5 ;  /* 0x0000000508007986 */ /* 0x0023ec000c101924 */
.L_x_2234:
[----:B----4-:R-:W-:Y:S05]  /*5b70*/  BSYNC B6 ;  /* 0x0000000000067941 */ /* 0x010fea0003800000 */
.L_x_2233:
[----:B------:R-:W-:Y:S01]  /*5b80*/  ISETP.GE.AND P0, PT, R19, R18, PT ;  /* 0x000000121300720c */ /* 0x000fe20003f06270 */
[----:B------:R-:W-:-:S12]  /*5b90*/  BSSY B6, `(.L_x_2267) ;  /* 0x000020c000067945 */ /* 0x000fd80003800000 */
[----:B------:R-:W-:Y:S05]  /*5ba0*/  @P0 BRA `(.L_x_2268) ;  /* 0x000020a000000947 */ /* 0x000fea0003800000 */
[----:B-1----:R-:W1:Y:S01]  /*5bb0*/  S2R R0, SR_CTAID.X ;  /* 0x0000000000007919 */ /* 0x002e620000002500 */
[----:B0-----:R-:W-:Y:S01]  /*5bc0*/  PRMT R3, R2, 0x9910, RZ ;  /* 0x0000991002037816 */ /* 0x001fe200000000ff */
[----:B-1----:R-:W-:-:S04]  /*5bd0*/  IMAD R0, R0, 0x200, R19 ;  /* 0x0000020000007824 */ /* 0x002fc800078e0213 */
        /* <DEDUP_REMOVED lines=14> */
[----:B------:R-:W0:Y:S02]  /*5cc0*/  F2I.F64.TRUNC R29, R28 ;  /* 0x0000001c001d7311 */ /* 0x000e24000030d100 */
[----:B0-----:R0:W-:Y:S01]  /*5cd0*/  STG.E.U8 [R4.64], R29 ;  /* 0x0000001d04007986 */ /* 0x0011e2000c101124 */
[----:B------:R-:W-:Y:S05]  /*5ce0*/  BRA `(.L_x_2274) ;  /* 0x00000ef000007947 */ /* 0x000fea0003800000 */
.L_x_2272:
[----:B------:R-:W0:Y:S02]  /*5cf0*/  F2I.S64.F64.TRUNC R28, R28 ;  /* 0x0000001c001c7311 */ /* 0x000e24000030d900 */
[----:B0-----:R-:W-:-:S05]  /*5d00*/  IMAD.MOV.U32 R3, RZ, RZ, R28 ;  /* 0x000000ffff037224 */ /* 0x001fca00078e001c */
[----:B------:R0:W-:Y:S01]  /*5d10*/  STG.E.U8 [R4.64], R3 ;  /* 0x0000000304007986 */ /* 0x0001e2000c101124 */
[----:B------:R-:W-:Y:S05]  /*5d20*/  BRA `(.L_x_2274) ;  /* 0x00000eb000007947 */ /* 0x000fea0003800000 */
.L_x_2271:
[----:B------:R-:W-:-:S13]  /*5d30*/  ISETP.NE.AND P0, PT, R0, 0x2, PT ;  /* 0x000000020000780c */ /* 0x000fda0003f05270 */
[----:B------:R-:W-:Y:S05]  /*5d40*/  @!P0 BRA `(.L_x_2275) ;  /* 0x000000a000008947 */ /* 0x000fea0003800000 */
[----:B------:R-:W-:-:S13]  /*5d50*/  ISETP.NE.AND P0, PT, R0, 0x3, PT ;  /* 0x000000030000780c */ /* 0x000fda0003f05270 */
[----:B------:R-:W-:Y:S05]  /*5d60*/  @!P0 BRA `(.L_x_2276) ;  /* 0x0000005000008947 */ /* 0x000fea0003800000 */
[----:B------:R-:W-:-:S13]  /*5d70*/  ISETP.NE.AND P0, PT, R0, 0x4, PT ;  /* 0x000000040000780c */ /* 0x000fda0003f05270 */
[----:B------:R-:W-:Y:S05]  /*5d80*/  @P0 BRA `(.L_x_2273) ;  /* 0x00000cc000000947 */ /* 0x000fea0003800000 */
[----:B------:R-:W0:Y:S02]  /*5d90*/  F2I.S64.F64.TRUNC R28, R28 ;  /* 0x0000001c001c7311 */ /* 0x000e24000030d900 */
[----:B0-----:R0:W-:Y:S01]  /*5da0*/  STG.E.64 [R4.64], R28 ;  /* 0x0000001c04007986 */ /* 0x0011e2000c101b24 */
[----:B------:R-:W-:Y:S05]  /*5db0*/  BRA `(.L_x_2274) ;  /* 0x00000e2000007947 */ /* 0x000fea0003800000 */
.L_x_2276:
[----:B------:R-:W0:Y:S02]  /*5dc0*/  F2I.F64.TRUNC R29, R28 ;  /* 0x0000001c001d7311 */ /* 0x000e24000030d100 */
[----:B0-----:R0:W-:Y:S01]  /*5dd0*/  STG.E [R4.64], R29 ;  /* 0x0000001d04007986 */ /* 0x0011e2000c101924 */
[----:B------:R-:W-:Y:S05]  /*5de0*/  BRA `(.L_x_2274) ;  /* 0x00000df000007947 */ /* 0x000fea0003800000 */
.L_x_2275:
[----:B------:R-:W0:Y:S02]  /*5df0*/  F2I.F64.TRUNC R29, R28 ;  /* 0x0000001c001d7311 */ /* 0x000e24000030d100 */
[----:B0-----:R0:W-:Y:S01]  /*5e00*/  STG.E.U16 [R4.64], R29 ;  /* 0x0000001d04007986 */ /* 0x0011e2000c101524 */
[----:B------:R-:W-:Y:S05]  /*5e10*/  BRA `(.L_x_2274) ;  /* 0x00000dc000007947 */ /* 0x000fea0003800000 */
.L_x_2270:
[----:B------:R-:W-:-:S13]  /*5e20*/  ISETP.GT.AND P0, PT, R0, 0x6, PT ;  /* 0x000000060000780c */ /* 0x000fda0003f04270 */
[----:B------:R-:W-:Y:S05]  /*5e30*/  @P0 BRA `(.L_x_2277) ;  /* 0x000000f000000947 */ /* 0x000fea0003800000 */
[----:B------:R-:W-:-:S13]  /*5e40*/  ISETP.NE.AND P0, PT, R0, 0x5, PT ;  /* 0x000000050000780c */ /* 0x000fda0003f05270 */
[----:B------:R-:W-:Y:S05]  /*5e50*/  @!P0 BRA `(.L_x_2278) ;  /* 0x0000007000008947 */ /* 0x000fea0003800000 */
[----:B------:R-:W-:-:S13]  /*5e60*/  ISETP.NE.AND P0, PT, R0, 0x6, PT ;  /* 0x000000060000780c */ /* 0x000fda0003f05270 */
[----:B------:R-:W-:Y:S05]  /*5e70*/  @P0 BRA `(.L_x_2273) ;  /* 0x00000bd000000947 */ /* 0x000fea0003800000 */
[----:B------:R-:W0:Y:S01]  /*5e80*/  F2F.F32.F64 R3, R28 ;  /* 0x0000001c00037310 */ /* 0x000e220000301000 */
[----:B------:R-:W0:-:S14]  /*5e90*/  DSETP.GEU.AND P0, PT, |R28|, c[0x2][0x58], PT ;  /* 0x008016001c00762a */ /* 0x000e1c0003f0e200 */
[----:B0-----:R-:W-:-:S05]  /*5ea0*/  @!P0 FMUL R3, R3, 1.175494350822287508e-38 ;  /* 0x0080000003038820 */ /* 0x001fca0000400000 */
[----:B------:R0:W-:Y:S01]  /*5eb0*/  STG.E [R4.64], R3 ;  /* 0x0000000304007986 */ /* 0x0001e2000c101924 */
[----:B------:R-:W-:Y:S05]  /*5ec0*/  BRA `(.L_x_2274) ;  /* 0x00000d1000007947 */ /* 0x000fea0003800000 */
.L_x_2278:
[----:B------:R-:W0:Y:S01]  /*5ed0*/  F2F.F32.F64 R0, R28 ;  /* 0x0000001c00007310 */ /* 0x000e220000301000 */
[----:B------:R-:W0:-:S14]  /*5ee0*/  DSETP.GEU.AND P0, PT, |R28|, c[0x2][0x58], PT ;  /* 0x008016001c00762a */ /* 0x000e1c0003f0e200 */
[----:B0-----:R-:W-:-:S05]  /*5ef0*/  @!P0 FMUL R0, R0, 1.175494350822287508e-38 ;  /* 0x0080000000008820 */ /* 0x001fca0000400000 */
[----:B------:R-:W-:-:S05]  /*5f00*/  F2FP.PACK_AB R0, RZ, R0 ;  /* 0x00000000ff00723e */ /* 0x000fca00000000ff */
[----:B------:R0:W-:Y:S01]  /*5f10*/  STG.E.U16 [R4.64], R0 ;  /* 0x0000000004007986 */ /* 0x0001e2000c101524 */
[----:B------:R-:W-:Y:S05]  /*5f20*/  BRA `(.L_x_2274) ;  /* 0x00000cb000007947 */ /* 0x000fea0003800000 */
.L_x_2277:
[----:B------:R-:W-:-:S13]  /*5f30*/  ISETP.NE.AND P0, PT, R0, 0x7, PT ;  /* 0x000000070000780c */ /* 0x000fda0003f05270 */
[----:B------:R-:W-:Y:S05]  /*5f40*/  @!P0 BRA `(.L_x_2279) ;  /* 0x0000011000008947 */ /* 0x000fea0003800000 */
[----:B------:R-:W-:-:S13]  /*5f50*/  ISETP.NE.AND P0, PT, R0, 0x8, PT ;  /* 0x000000080000780c */ /* 0x000fda0003f05270 */
[----:B------:R-:W-:Y:S05]  /*5f60*/  @!P0 BRA `(.L_x_2280) ;  /* 0x0000008000008947 */ /* 0x000fea0003800000 */
[----:B------:R-:W-:-:S13]  /*5f70*/  ISETP.NE.AND P0, PT, R0, 0x9, PT ;  /* 0x000000090000780c */ /* 0x000fda0003f05270 */
[----:B------:R-:W-:Y:S05]  /*5f80*/  @P0 BRA `(.L_x_2273) ;  /* 0x00000ac000000947 */ /* 0x000fea0003800000 */
[----:B------:R-:W0:Y:S01]  /*5f90*/  F2F.F32.F64 R6, R28 ;  /* 0x0000001c00067310 */ /* 0x000e220000301000 */
[----:B------:R-:W0:Y:S01]  /*5fa0*/  DSETP.GEU.AND P0, PT, |R28|, c[0x2][0x58], PT ;  /* 0x008016001c00762a */ /* 0x000e220003f0e200 */
[----:B------:R-:W-:-:S13]  /*5fb0*/  IMAD.MOV.U32 R7, RZ, RZ, RZ ;  /* 0x000000ffff077224 */ /* 0x000fda00078e00ff */
[----:B0-----:R-:W-:-:S05]  /*5fc0*/  @!P0 FMUL R6, R6, 1.175494350822287508e-38 ;  /* 0x0080000006068820 */ /* 0x001fca0000400000 */
[----:B------:R0:W-:Y:S01]  /*5fd0*/  STG.E.64 [R4.64], R6 ;  /* 0x0000000604007986 */ /* 0x0001e2000c101b24 */
[----:B------:R-:W-:Y:S05]  /*5fe0*/  BRA `(.L_x_2274) ;  /* 0x00000bf000007947 */ /* 0x000fea0003800000 */
.L_x_2280:
[----:B------:R-:W0:Y:S01]  /*5ff0*/  F2F.F32.F64 R0, R28 ;  /* 0x0000001c00007310 */ /* 0x000e220000301000 */
[----:B------:R-:W0:-:S14]  /*6000*/  DSETP.GEU.AND P0, PT, |R28|, c[0x2][0x58], PT ;  /* 0x008016001c00762a */ /* 0x000e1c0003f0e200 */
[----:B0-----:R-:W-:-:S05]  /*6010*/  @!P0 FMUL R0, R0, 1.175494350822287508e-38 ;  /* 0x0080000000008820 */ /* 0x001fca0000400000 */
[----:B------:R-:W-:-:S04]  /*6020*/  F2FP.PACK_AB R3, RZ, R0 ;  /* 0x00000000ff03723e */ /* 0x000fc800000000ff */
[----:B------:R-:W-:-:S05]  /*6030*/  PRMT R3, R3, 0x5410, RZ ;  /* 0x0000541003037816 */ /* 0x000fca00000000ff */
[----:B------:R0:W-:Y:S01]  /*6040*/  STG.E [R4.64], R3 ;  /* 0x0000000304007986 */ /* 0x0001e2000c101924 */
[----:B------:R-:W-:Y:S05]  /*6050*/  BRA `(.L_x_2274) ;  /* 0x00000b8000007947 */ /* 0x000fea0003800000 */
.L_x_2279:
[----:B------:R0:W-:Y:S01]  /*6060*/  STG.E.64 [R4.64], R28 ;  /* 0x0000001c04007986 */ /* 0x0001e2000c101b24 */
[----:B------:R-:W-:Y:S05]  /*6070*/  BRA `(.L_x_2274) ;  /* 0x00000b6000007947 */ /* 0x000fea0003800000 */
.L_x_2269:
        /* <DEDUP_REMOVED lines=8> */
[----:B------:R-:W0:-:S06]  /*6100*/  DSETP.NEU.AND P0, PT, R28, RZ, PT ;  /* 0x000000ff1c00722a */ /* 0x000e0c0003f0d000 */
[----:B0-----:R-:W-:-:S05]  /*6110*/  SEL R3, RZ, 0x1, !P0 ;  /* 0x00000001ff037807 */ /* 0x001fca0004000000 */
[----:B------:R0:W-:Y:S01]  /*6120*/  STG.E.U8 [R4.64], R3 ;  /* 0x0000000304007986 */ /* 0x0001e2000c101124 */
[----:B------:R-:W-:Y:S05]  /*6130*/  BRA `(.L_x_2274) ;  /* 0x00000aa000007947 */ /* 0x000fea0003800000 */
.L_x_2283:
[----:B------:R-:W-:-:S05]  /*6140*/  CS2R R30, SRZ ;  /* 0x00000000001e7805 */ /* 0x000fca000001ff00 */
[----:B------:R0:W-:Y:S01]  /*6150*/  STG.E.128 [R4.64], R28 ;  /* 0x0000001c04007986 */ /* 0x0001e2000c101d24 */
[----:B------:R-:W-:Y:S05]  /*6160*/  BRA `(.L_x_2274) ;  /* 0x00000a7000007947 */ /* 0x000fea0003800000 */
.L_x_2282:
        /* <DEDUP_REMOVED lines=23> */
.L_x_2287:
[----:B------:R-:W-:Y:S05]  /*62e0*/  BSYNC B0 ;  /* 0x0000000000007941 */ /* 0x000fea0003800000 */
.L_x_2286:
[----:B------:R-:W-:-:S05]  /*62f0*/  LOP3.LUT R7, R0, R7, RZ, 0xfc, !PT ;  /* 0x0000000700077212 */ /* 0x000fca00078efcff */
[----:B------:R0:W-:Y:S01]  /*6300*/  STG.E.U8 [R4.64], R7 ;  /* 0x0000000704007986 */ /* 0x0001e2000c101124 */
[----:B------:R-:W-:Y:S05]  /*6310*/  BRA `(.L_x_2274) ;  /* 0x000008c000007947 */ /* 0x000fea0003800000 */
.L_x_2285:
[----:B------:R-:W0:Y:S01]  /*6320*/  F2F.F32.F64 R7, R28 ;  /* 0x0000001c00077310 */ /* 0x000e220000301000 */
[----:B------:R-:W0:Y:S01]  /*6330*/  DSETP.GEU.AND P0, PT, |R28|, c[0x2][0x58], PT ;  /* 0x008016001c00762a */ /* 0x000e220003f0e200 */
[----:B------:R-:W-:-:S13]  /*6340*/  BSSY B0, `(.L_x_2288) ;  /* 0x0000010000007945 */ /* 0x000fda0003800000 */
[----:B0-----:R-:W-:-:S05]  /*6350*/  @!P0 FMUL R7, R7, 1.175494350822287508e-38 ;  /* 0x0080000007078820 */ /* 0x001fca0000400000 */
        /* <DEDUP_REMOVED lines=11> */
.L_x_2289:
[----:B------:R-:W-:Y:S01]  /*6410*/  IMAD.MOV.U32 R0, RZ, RZ, 0x7f ;  /* 0x0000007fff007424 */ /* 0x000fe200078e00ff */
[----:B------:R-:W-:-:S04]  /*6420*/  ISETP.GT.U32.AND P0, PT, R3, 0x7f800000, PT ;  /* 0x7f8000000300780c */ /* 0x000fc80003f04070 */
[----:B------:R-:W-:-:S04]  /*6430*/  SEL R0, R0, 0x7c, P0 ;  /* 0x0000007c00007807 */ /* 0x000fc80000000000 */
.L_x_2290:
[----:B------:R-:W-:Y:S05]  /*6440*/  BSYNC B0 ;  /* 0x0000000000007941 */ /* 0x000fea0003800000 */
.L_x_2288:
[----:B------:R-:W-:-:S04]  /*6450*/  LOP3.LUT R3, R7, 0x80000000, RZ, 0xc0, !PT ;  /* 0x8000000007037812 */ /* 0x000fc800078ec0ff */
[----:B------:R-:W-:-:S04]  /*6460*/  SHF.R.U32.HI R3, RZ, 0x18, R3 ;  /* 0x00000018ff037819 */ /* 0x000fc80000011603 */
[----:B------:R-:W-:-:S05]  /*6470*/  LOP3.LUT R3, R0, R3, RZ, 0xfc, !PT ;  /* 0x0000000300037212 */ /* 0x000fca00078efcff */
[----:B------:R0:W-:Y:S01]  /*6480*/  STG.E.U8 [R4.64], R3 ;  /* 0x0000000304007986 */ /* 0x0001e2000c101124 */
[----:B------:R-:W-:Y:S05]  /*6490*/  BRA `(.L_x_2274) ;  /* 0x0000074000007947 */ /* 0x000fea0003800000 */
.L_x_2284:
[----:B------:R-:W0:Y:S01]  /*64a0*/  F2F.F32.F64 R0, R28 ;  /* 0x0000001c00007310 */ /* 0x000e220000301000 */
[----:B------:R-:W0:-:S14]  /*64b0*/  DSETP.GEU.AND P0, PT, |R28|, c[0x2][0x58], PT ;  /* 0x008016001c00762a */ /* 0x000e1c0003f0e200 */
[----:B0-----:R-:W-:-:S05]  /*64c0*/  @!P0 FMUL R0, R0, 1.175494350822287508e-38 ;  /* 0x0080000000008820 */ /* 0x001fca0000400000 */
[----:B------:R-:W-:-:S05]  /*64d0*/  F2FP.BF16.PACK_AB R0, RZ, R0 ;  /* 0x00000000ff00723e */ /* 0x000fca00000010ff */
[----:B------:R0:W-:Y:S01]  /*64e0*/  STG.E.U16 [R4.64], R0 ;  /* 0x0000000004007986 */ /* 0x0001e2000c101524 */
[----:B------:R-:W-:Y:S05]  /*64f0*/  BRA `(.L_x_2274) ;  /* 0x000006e000007947 */ /* 0x000fea0003800000 */
.L_x_2281:
        /* <DEDUP_REMOVED lines=8> */
[----:B------:R-:W0:Y:S02]  /*6580*/  F2I.U32.F64.TRUNC R29, R28 ;  /* 0x0000001c001d7311 */ /* 0x000e24000030d000 */
[----:B0-----:R0:W-:Y:S01]  /*6590*/  STG.E.U16 [R4.64], R29 ;  /* 0x0000001d04007986 */ /* 0x0011e2000c101524 */
[----:B------:R-:W-:Y:S05]  /*65a0*/  BRA `(.L_x_2274) ;  /* 0x0000063000007947 */ /* 0x000fea0003800000 */
.L_x_2293:
[----:B------:R-:W0:Y:S01]  /*65b0*/  F2F.F32.F64 R7, R28 ;  /* 0x0000001c00077310 */ /* 0x000e220000301000 */
[----:B------:R-:W0:Y:S01]  /*65c0*/  DSETP.GEU.AND P0, PT, |R28|, c[0x2][0x58], PT ;  /* 0x008016001c00762a */ /* 0x000e220003f0e200 */
[----:B------:R-:W-:Y:S01]  /*65d0*/  BSSY B0, `(.L_x_2294) ;  /* 0x0000014000007945 */ /* 0x000fe20003800000 */
[----:B------:R-:W-:-:S12]  /*65e0*/  IMAD.MOV.U32 R0, RZ, RZ, 0x80 ;  /* 0x00000080ff007424 */ /* 0x000fd800078e00ff */
[----:B0-----:R-:W-:-:S05]  /*65f0*/  @!P0 FMUL R7, R7, 1.175494350822287508e-38 ;  /* 0x0080000007078820 */ /* 0x001fca0000400000 */
        /* <DEDUP_REMOVED lines=14> */
.L_x_2296:
[----:B------:R-:W-:-:S04]  /*66e0*/  LOP3.LUT R0, R7, 0x80000000, RZ, 0xc0, !PT ;  /* 0x8000000007007812 */ /* 0x000fc800078ec0ff */
[----:B------:R-:W-:-:S04]  /*66f0*/  SHF.R.U32.HI R0, RZ, 0x18, R0 ;  /* 0x00000018ff007819 */ /* 0x000fc80000011600 */
[----:B------:R-:W-:Y:S02]  /*6700*/  LOP3.LUT R0, R3, R0, RZ, 0xfc, !PT ;  /* 0x0000000003007212 */ /* 0x000fe400078efcff */
.L_x_2295:
[----:B------:R-:W-:Y:S05]  /*6710*/  BSYNC B0 ;  /* 0x0000000000007941 */ /* 0x000fea0003800000 */
.L_x_2294:
[----:B------:R0:W-:Y:S01]  /*6720*/  STG.E.U8 [R4.64], R0 ;  /* 0x0000000004007986 */ /* 0x0001e2000c101124 */
[----:B------:R-:W-:Y:S05]  /*6730*/  BRA `(.L_x_2274) ;  /* 0x000004a000007947 */ /* 0x000fea0003800000 */
.L_x_2292:
        /* <DEDUP_REMOVED lines=19> */
.L_x_2299:
[----:B------:R-:W-:-:S04]  /*6870*/  LOP3.LUT R0, R7, 0x80000000, RZ, 0xc0, !PT ;  /* 0x8000000007007812 */ /* 0x000fc800078ec0ff */
[----:B------:R-:W-:-:S04]  /*6880*/  SHF.R.U32.HI R0, RZ, 0x18, R0 ;  /* 0x00000018ff007819 */ /* 0x000fc80000011600 */
[----:B------:R-:W-:Y:S02]  /*6890*/  LOP3.LUT R0, R3, R0, RZ, 0xfc, !PT ;  /* 0x0000000003007212 */ /* 0x000fe400078efcff */
.L_x_2298:
[----:B------:R-:W-:Y:S05]  /*68a0*/  BSYNC B0 ;  /* 0x0000000000007941 */ /* 0x000fea0003800000 */
.L_x_2297:
[----:B------:R0:W-:Y:S01]  /*68b0*/  STG.E.U8 [R4.64], R0 ;  /* 0x0000000004007986 */ /* 0x0001e2000c101124 */
[----:B------:R-:W-:Y:S05]  /*68c0*/  BRA `(.L_x_2274) ;  /* 0x0000031000007947 */ /* 0x000fea0003800000 */
.L_x_2291:
[----:B------:R-:W-:-:S13]  /*68d0*/  ISETP.NE.AND P0, PT, R0, 0x1c, PT ;  /* 0x0000001c0000780c */ /* 0x000fda0003f05270 */
[----:B------:R-:W-:Y:S05]  /*68e0*/  @!P0 BRA `(.L_x_2300) ;  /* 0x000002d000008947 */ /* 0x000fea0003800000 */
[----:B------:R-:W-:-:S13]  /*68f0*/  ISETP.NE.AND P0, PT, R0, 0x1d, PT ;  /* 0x0000001d0000780c */ /* 0x000fda0003f05270 */
[----:B------:R-:W-:Y:S05]  /*6900*/  @!P0 BRA `(.L_x_2301) ;  /* 0x0000028000008947 */ /* 0x000fea0003800000 */
[----:B------:R-:W-:-:S13]  /*6910*/  ISETP.NE.AND P0, PT, R0, 0x2c, PT ;  /* 0x0000002c0000780c */ /* 0x000fda0003f05270 */
[----:B------:R-:W-:Y:S05]  /*6920*/  @P0 BRA `(.L_x_2273) ;  /* 0x0000012000000947 */ /* 0x000fea0003800000 */
[----:B------:R-:W0:Y:S01]  /*6930*/  F2F.F32.F64 R8, R28 ;  /* 0x0000001c00087310 */ /* 0x000e220000301000 */
        /* <DEDUP_REMOVED lines=17> */
.L_x_2273:
        /* <DEDUP_REMOVED lines=18> */
[----:B0--3--:R-:W-:Y:S05]  /*6b70*/  CALL.ABS.NOINC R14 ;  /* 0x000000000e007343 */ /* 0x009fea0003c00000 */
[----:B------:R-:W-:Y:S05]  /*6b80*/  BRA `(.L_x_2274) ;  /* 0x0000005000007947 */ /* 0x000fea0003800000 */
.L_x_2301:
[----:B------:R-:W0:Y:S02]  /*6b90*/  F2I.U64.F64.TRUNC R28, R28 ;  /* 0x0000001c001c7311 */ /* 0x000e24000030d800 */
[----:B0-----:R0:W-:Y:S01]  /*6ba0*/  STG.E.64 [R4.64], R28 ;  /* 0x0000001c04007986 */ /* 0x0011e2000c101b24 */
[----:B------:R-:W-:Y:S05]  /*6bb0*/  BRA `(.L_x_2274) ;  /* 0x0000002000007947 */ /* 0x000fea0003800000 */
.L_x_2300:
[----:B------:R-:W0:Y:S02]  /*6bc0*/  F2I.U32.F64.TRUNC R29, R28 ;  /* 0x0000001c001d7311 */ /* 0x000e24000030d000 */
[----:B0-----:R0:W-:Y:S02]  /*6bd0*/  STG.E [R4.64], R29 ;  /* 0x0000001d04007986 */ /* 0x0011e4000c101924 */
.L_x_2274:
[----:B------:R-:W-:-:S04]  /*6be0*/  IADD3 R19, R19, 0x80, RZ ;  /* 0x0000008013137810 */ /* 0x000fc80007ffe0ff */
[----:B------:R-:W-:-:S13]  /*6bf0*/  ISETP.GE.AND P0, PT, R19, R18, PT ;  /* 0x000000121300720c */ /* 0x000fda0003f06270 */
[----:B------:R-:W-:Y:S05]  /*6c00*/  @P0 BRA `(.L_x_2268) ;  /* 0x0000104000000947 */ /* 0x000fea0003800000 */
[----:B0-----:R-:W0:Y:S01]  /*6c10*/  S2R R0, SR_CTAID.X ;  /* 0x0000000000007919 */ /* 0x001e220000002500 */
[----:B------:R-:W-:Y:S01]  /*6c20*/  PRMT R3, R2, 0x9910, RZ ;  /* 0x0000991002037816 */ /* 0x000fe200000000ff */
[----:B0-----:R-:W-:-:S04]  /*6c30*/  IMAD R0, R0, 0x200, R19 ;  /* 0x0000020000007824 */ /* 0x001fc800078e0213 */
        /* <DEDUP_REMOVED lines=17> */
.L_x_2305:
[----:B------:R-:W0:Y:S02]  /*6d50*/  F2I.S64.F64.TRUNC R24, R24 ;  /* 0x0000001800187311 */ /* 0x000e24000030d900 */
[----:B0-----:R-:W-:-:S05]  /*6d60*/  IMAD.MOV.U32 R3, RZ, RZ, R24 ;  /* 0x000000ffff037224 */ /* 0x001fca00078e0018 */
[----:B------:R0:W-:Y:S01]  /*6d70*/  STG.E.U8 [R4.64], R3 ;  /* 0x0000000304007986 */ /* 0x0001e2000c101124 */
[----:B------:R-:W-:Y:S05]  /*6d80*/  BRA `(.L_x_2307) ;  /* 0x00000eb000007947 */ /* 0x000fea0003800000 */
.L_x_2304:
        /* <DEDUP_REMOVED lines=9> */
.L_x_2309:
[----:B------:R-:W0:Y:S02]  /*6e20*/  F2I.F64.TRUNC R25, R24 ;  /* 0x0000001800197311 */ /* 0x000e24000030d100 */
[----:B0-----:R0:W-:Y:S01]  /*6e30*/  STG.E [R4.64], R25 ;  /* 0x0000001904007986 */ /* 0x0011e2000c101924 */
[----:B------:R-:W-:Y:S05]  /*6e40*/  BRA `(.L_x_2307) ;  /* 0x00000df000007947 */ /* 0x000fea0003800000 */
.L_x_2308:
[----:B------:R-:W0:Y:S02]  /*6e50*/  F2I.F64.TRUNC R25, R24 ;  /* 0x0000001800197311 */ /* 0x000e24000030d100 */
[----:B0-----:R0:W-:Y:S01]  /*6e60*/  STG.E.U16 [R4.64], R25 ;  /* 0x0000001904007986 */ /* 0x0011e2000c101524 */
[----:B------:R-:W-:Y:S05]  /*6e70*/  BRA `(.L_x_2307) ;  /* 0x00000dc000007947 */ /* 0x000fea0003800000 */
.L_x_2303:
        /* <DEDUP_REMOVED lines=11> */
.L_x_2311:
[----:B------:R-:W0:Y:S01]  /*6f30*/  F2F.F32.F64 R0, R24 ;  /* 0x0000001800007310 */ /* 0x000e220000301000 */
[----:B------:R-:W0:-:S14]  /*6f40*/  DSETP.GEU.AND P0, PT, |R24|, c[0x2][0x58], PT ;  /* 0x008016001800762a */ /* 0x000e1c0003f0e200 */
[----:B0-----:R-:W-:-:S05]  /*6f50*/  @!P0 FMUL R0, R0, 1.175494350822287508e-38 ;  /* 0x0080000000008820 */ /* 0x001fca0000400000 */
[----:B------:R-:W-:-:S05]  /*6f60*/  F2FP.PACK_AB R0, RZ, R0 ;  /* 0x00000000ff00723e */ /* 0x000fca00000000ff */
[----:B------:R0:W-:Y:S01]  /*6f70*/  STG.E.U16 [R4.64], R0 ;  /* 0x0000000004007986 */ /* 0x0001e2000c101524 */
[----:B------:R-:W-:Y:S05]  /*6f80*/  BRA `(.L_x_2307) ;  /* 0x00000cb000007947 */ /* 0x000fea0003800000 */
.L_x_2310:
        /* <DEDUP_REMOVED lines=12> */
.L_x_2313:
[----:B------:R-:W0:Y:S01]  /*7050*/  F2F.F32.F64 R0, R24 ;  /* 0x0000001800007310 */ /* 0x000e220000301000 */
[----:B------:R-:W0:-:S14]  /*7060*/  DSETP.GEU.AND P0, PT, |R24|, c[0x2][0x58], PT ;  /* 0x008016001800762a */ /* 0x000e1c0003f0e200 */
[----:B0-----:R-:W-:-:S05]  /*7070*/  @!P0 FMUL R0, R0, 1.175494350822287508e-38 ;  /* 0x0080000000008820 */ /* 0x001fca0000400000 */
[----:B------:R-:W-:-:S04]  /*7080*/  F2FP.PACK_AB R3, RZ, R0 ;  /* 0x00000000ff03723e */ /* 0x000fc800000000ff */
[----:B------:R-:W-:-:S05]  /*7090*/  PRMT R3, R3, 0x5410, RZ ;  /* 0x0000541003037816 */ /* 0x000fca00000000ff */
[----:B------:R0:W-:Y:S01]  /*70a0*/  STG.E [R4.64], R3 ;  /* 0x0000000304007986 */ /* 0x0001e2000c101924 */
[----:B------:R-:W-:Y:S05]  /*70b0*/  BRA `(.L_x_2307) ;  /* 0x00000b8000007947 */ /* 0x000fea0003800000 */
.L_x_2312:
[----:B------:R0:W-:Y:S01]  /*70c0*/  STG.E.64 [R4.64], R24 ;  /* 0x0000001804007986 */ /* 0x0001e2000c101b24 */
[----:B------:R-:W-:Y:S05]  /*70d0*/  BRA `(.L_x_2307) ;  /* 0x00000b6000007947 */ /* 0x000fea0003800000 */
.L_x_2302:
        /* <DEDUP_REMOVED lines=12> */
.L_x_2316:
[----:B------:R-:W-:-:S05]  /*71a0*/  CS2R R26, SRZ ;  /* 0x00000000001a7805 */ /* 0x000fca000001ff00 */
[----:B------:R0:W-:Y:S01]  /*71b0*/  STG.E.128 [R4.64], R24 ;  /* 0x0000001804007986 */ /* 0x0001e2000c101d24 */
[----:B------:R-:W-:Y:S05]  /*71c0*/  BRA `(.L_x_2307) ;  /* 0x00000a7000007947 */ /* 0x000fea0003800000 */
.L_x_2315:
        /* <DEDUP_REMOVED lines=23> */
.L_x_2320:
[----:B------:R-:W-:Y:S05]  /*7340*/  BSYNC B0 ;  /* 0x0000000000007941 */ /* 0x000fea0003800000 */
.L_x_2319:
[----:B------:R-:W-:-:S05]  /*7350*/  LOP3.LUT R7, R0, R7, RZ, 0xfc, !PT ;  /* 0x0000000700077212 */ /* 0x000fca00078efcff */
[----:B------:R0:W-:Y:S01]  /*7360*/  STG.E.U8 [R4.64], R7 ;  /* 0x0000000704007986 */ /* 0x0001e2000c101124 */
[----:B------:R-:W-:Y:S05]  /*7370*/  BRA `(.L_x_2307) ;  /* 0x000008c000007947 */ /* 0x000fea0003800000 */
.L_x_2318:
        /* <DEDUP_REMOVED lines=15> */
.L_x_2322:
[----:B------:R-:W-:Y:S01]  /*7470*/  IMAD.MOV.U32 R0, RZ, RZ, 0x7f ;  /* 0x0000007fff007424 */ /* 0x000fe200078e00ff */
[----:B------:R-:W-:-:S04]  /*7480*/  ISETP.GT.U32.AND P0, PT, R3, 0x7f800000, PT ;  /* 0x7f8000000300780c */ /* 0x000fc80003f04070 */
[----:B------:R-:W-:-:S04]  /*7490*/  SEL R0, R0, 0x7c, P0 ;  /* 0x0000007c00007807 */ /* 0x000fc80000000000 */
.L_x_2323:
[----:B------:R-:W-:Y:S05]  /*74a0*/  BSYNC B0 ;  /* 0x0000000000007941 */ /* 0x000fea0003800000 */
.L_x_2321:
[----:B------:R-:W-:-:S04]  /*74b0*/  LOP3.LUT R3, R7, 0x80000000, RZ, 0xc0, !PT ;  /* 0x8000000007037812 */ /* 0x000fc800078ec0ff */
[----:B------:R-:W-:-:S04]  /*74c0*/  SHF.R.U32.HI R3, RZ, 0x18, R3 ;  /* 0x00000018ff037819 */ /* 0x000fc80000011603 */
[----:B------:R-:W-:-:S05]  /*74d0*/  LOP3.LUT R3, R0, R3, RZ, 0xfc, !PT ;  /* 0x0000000300037212 */ /* 0x000fca00078efcff */
[----:B------:R0:W-:Y:S01]  /*74e0*/  STG.E.U8 [R4.64], R3 ;  /* 0x0000000304007986 */ /* 0x0001e2000c101124 */
[----:B------:R-:W-:Y:S05]  /*74f0*/  BRA `(.L_x_2307) ;  /* 0x0000074000007947 */ /* 0x000fea0003800000 */
.L_x_2317:
[----:B------:R-:W0:Y:S01]  /*7500*/  F2F.F32.F64 R0, R24 ;  /* 0x0000001800007310 */ /* 0x000e220000301000 */
[----:B------:R-:W0:-:S14]  /*7510*/  DSETP.GEU.AND P0, PT, |R24|, c[0x2][0x58], PT ;  /* 0x008016001800762a */ /* 0x000e1c0003f0e200 */
[----:B0-----:R-:W-:-:S05]  /*7520*/  @!P0 FMUL R0, R0, 1.175494350822287508e-38 ;  /* 0x0080000000008820 */ /* 0x001fca0000400000 */
[----:B------:R-:W-:-:S05]  /*7530*/  F2FP.BF16.PACK_AB R0, RZ, R0 ;  /* 0x00000000ff00723e */ /* 0x000fca00000010ff */
[----:B------:R0:W-:Y:S01]  /*7540*/  STG.E.U16 [R4.64], R0 ;  /* 0x0000000004007986 */ /* 0x0001e2000c101524 */
[----:B------:R-:W-:Y:S05]  /*7550*/  BRA `(.L_x_2307) ;  /* 0x000006e000007947 */ /* 0x000fea0003800000 */
.L_x_2314:
        /* <DEDUP_REMOVED lines=11> */
.L_x_2326:
        /* <DEDUP_REMOVED lines=19> */
.L_x_2329:
[----:B------:R-:W-:-:S04]  /*7740*/  LOP3.LUT R0, R7, 0x80000000, RZ, 0xc0, !PT ;  /* 0x8000000007007812 */ /* 0x000fc800078ec0ff */
[----:B------:R-:W-:-:S04]  /*7750*/  SHF.R.U32.HI R0, RZ, 0x18, R0 ;  /* 0x00000018ff007819 */ /* 0x000fc80000011600 */
[----:B------:R-:W-:Y:S02]  /*7760*/  LOP3.LUT R0, R3, R0, RZ, 0xfc, !PT ;  /* 0x0000000003007212 */ /* 0x000fe400078efcff */
.L_x_2328:
[----:B------:R-:W-:Y:S05]  /*7770*/  BSYNC B0 ;  /* 0x0000000000007941 */ /* 0x000fea0003800000 */
.L_x_2327:
[----:B------:R0:W-:Y:S01]  /*7780*/  STG.E.U8 [R4.64], R0 ;  /* 0x0000000004007986 */ /* 0x0001e2000c101124 */
[----:B------:R-:W-:Y:S05]  /*7790*/  BRA `(.L_x_2307) ;  /* 0x000004a000007947 */ /* 0x000fea0003800000 */
.L_x_2325:
        /* <DEDUP_REMOVED lines=19> */
.L_x_2332:
[----:B------:R-:W-:-:S04]  /*78d0*/  LOP3.LUT R0, R7, 0x80000000, RZ, 0xc0, !PT ;  /* 0x8000000007007812 */ /* 0x000fc800078ec0ff */
[----:B------:R-:W-:-:S04]  /*78e0*/  SHF.R.U32.HI R0, RZ, 0x18, R0 ;  /* 0x00000018ff007819 */ /* 0x000fc80000011600 */
[----:B------:R-:W-:Y:S02]  /*78f0*/  LOP3.LUT R0, R3, R0, RZ, 0xfc, !PT ;  /* 0x0000000003007212 */ /* 0x000fe400078efcff */
.L_x_2331:
[----:B------:R-:W-:Y:S05]  /*7900*/  BSYNC B0 ;  /* 0x0000000000007941 */ /* 0x000fea0003800000 */
.L_x_2330:
[----:B------:R0:W-:Y:S01]  /*7910*/  STG.E.U8 [R4.64], R0 ;  /* 0x0000000004007986 */ /* 0x0001e2000c101124 */
[----:B------:R-:W-:Y:S05]  /*7920*/  BRA `(.L_x_2307) ;  /* 0x0000031000007947 */ /* 0x000fea0003800000 */
.L_x_2324:
        /* <DEDUP_REMOVED lines=24> */
.L_x_2306:
        /* <DEDUP_REMOVED lines=20> */
.L_x_2334:
[----:B------:R-:W0:Y:S02]  /*7bf0*/  F2I.U64.F64.TRUNC R24, R24 ;  /* 0x0000001800187311 */ /* 0x000e24000030d800 */
[----:B0-----:R0:W-:Y:S01]  /*7c00*/  STG.E.64 [R4.64], R24 ;  /* 0x0000001804007986 */ /* 0x0011e2000c101b24 */
[----:B------:R-:W-:Y:S05]  /*7c10*/  BRA `(.L_x_2307) ;  /* 0x0000002000007947 */ /* 0x000fea0003800000 */
.L_x_2333:
[----:B------:R-:W0:Y:S02]  /*7c20*/  F2I.U32.F64.TRUNC R25, R24 ;  /* 0x0000001800197311 */ /* 0x000e24000030d000 */
[----:B0-----:R0:W-:Y:S02]  /*7c30*/  STG.E [R4.64], R25 ;  /* 0x0000001904007986 */ /* 0x0011e4000c101924 */
.L_x_2307:
[----:B------:R-:W-:Y:S02]  /*7c40*/  IADD3 R19, R19, 0x80, RZ ;  /* 0x0000008013137810 */ /* 0x000fe40007ffe0ff */
.L_x_2268:
[----:B------:R-:W-:Y:S05]  /*7c50*/  BSYNC B6 ;  /* 0x0000000000067941 */ /* 0x000fea0003800000 */
.L_x_2267:
[----:B------:R-:W-:-:S13]  /*7c60*/  ISETP.GE.AND P0, PT, R19, R18, PT ;  /* 0x000000121300720c */ /* 0x000fda0003f06270 */
[----:B------:R-:W-:Y:S05]  /*7c70*/  @P0 EXIT ;  /* 0x000000000000094d */ /* 0x000fea0003800000 */
[----:B01----:R-:W0:Y:S02]  /*7c80*/  S2R R0, SR_CTAID.X ;  /* 0x0000000000007919 */ /* 0x003e240000002500 */
[----:B0-----:R-:W-:Y:S01]  /*7c90*/  IMAD R19, R0, 0x200, R19 ;  /* 0x0000020000137824 */ /* 0x001fe200078e0213 */
[----:B------:R-:W-:-:S03]  /*7ca0*/  PRMT R0, R2, 0x9910, RZ ;  /* 0x0000991002007816 */ /* 0x000fc600000000ff */
[----:B------:R-:W-:Y:S01]  /*7cb0*/  IMAD R19, R19, c[0x0][0x188], RZ ;  /* 0x0000620013137a24 */ /* 0x000fe200078e02ff */
[----:B------:R-:W-:-:S04]  /*7cc0*/  ISETP.GT.AND P1, PT, R0, 0x9, PT ;  /* 0x000000090000780c */ /* 0x000fc80003f24270 */
[----:B------:R-:W-:-:S05]  /*7cd0*/  IADD3 R4, P0, R19, c[0x0][0x168], RZ ;  /* 0x00005a0013047a10 */ /* 0x000fca0007f1e0ff */
        /* <DEDUP_REMOVED lines=10> */
[----:B---3--:R-:W0:Y:S02]  /*7d80*/  F2I.F64.TRUNC R17, R16 ;  /* 0x0000001000117311 */ /* 0x008e24000030d100 */
[----:B0-----:R-:W-:Y:S01]  /*7d90*/  STG.E.U8 [R4.64], R17 ;  /* 0x0000001104007986 */ /* 0x001fe2000c101124 */
[----:B------:R-:W-:Y:S05]  /*7da0*/  EXIT ;  /* 0x000000000000794d */ /* 0x000fea0003800000 */
.L_x_2338:
[----:B---3--:R-:W0:Y:S02]  /*7db0*/  F2I.S64.F64.TRUNC R16, R16 ;  /* 0x0000001000107311 */ /* 0x008e24000030d900 */
[----:B0-----:R-:W-:-:S05]  /*7dc0*/  IMAD.MOV.U32 R3, RZ, RZ, R16 ;  /* 0x000000ffff037224 */ /* 0x001fca00078e0010 */
[----:B------:R-:W-:Y:S01]  /*7dd0*/  STG.E.U8 [R4.64], R3 ;  /* 0x0000000304007986 */ /* 0x000fe2000c101124 */
[----:B------:R-:W-:Y:S05]  /*7de0*/  EXIT ;  /* 0x000000000000794d */ /* 0x000fea0003800000 */
.L_x_2337:
[----:B------:R-:W-:-:S13]  /*7df0*/  ISETP.NE.AND P0, PT, R0, 0x2, PT ;  /* 0x000000020000780c */ /* 0x000fda0003f05270 */
[----:B------:R-:W-:Y:S05]  /*7e00*/  @!P0 BRA `(.L_x_2340) ;  /* 0x000000a000008947 */ /* 0x000fea0003800000 */
[----:B------:R-:W-:-:S13]  /*7e10*/  ISETP.NE.AND P0, PT, R0, 0x3, PT ;  /* 0x000000030000780c */ /* 0x000fda0003f05270 */
[----:B------:R-:W-:Y:S05]  /*7e20*/  @!P0 BRA `(.L_x_2341) ;  /* 0x0000005000008947 */ /* 0x000fea0003800000 */
[----:B------:R-:W-:-:S13]  /*7e30*/  ISETP.NE.AND P0, PT, R0, 0x4, PT ;  /* 0x000000040000780c */ /* 0x000fda0003f05270 */
[----:B------:R-:W-:Y:S05]  /*7e40*/  @P0 BRA `(.L_x_2339) ;  /* 0x00000ce000000947 */ /* 0x000fea0003800000 */
[----:B---3--:R-:W0:Y:S02]  /*7e50*/  F2I.S64.F64.TRUNC R16, R16 ;  /* 0x0000001000107311 */ /* 0x008e24000030d900 */
[----:B0-----:R-:W-:Y:S01]  /*7e60*/  STG.E.64 [R4.64], R16 ;  /* 0x0000001004007986 */ /* 0x001fe2000c101b24 */
[----:B------:R-:W-:Y:S05]  /*7e70*/  EXIT ;  /* 0x000000000000794d */ /* 0x000fea0003800000 */
.L_x_2341:
[----:B---3--:R-:W0:Y:S02]  /*7e80*/  F2I.F64.TRUNC R17, R16 ;  /* 0x0000001000117311 */ /* 0x008e24000030d100 */
[----:B0-----:R-:W-:Y:S01]  /*7e90*/  STG.E [R4.64], R17 ;  /* 0x0000001104007986 */ /* 0x001fe2000c101924 */
[----:B------:R-:W-:Y:S05]  /*7ea0*/  EXIT ;  /* 0x000000000000794d */ /* 0x000fea0003800000 */
.L_x_2340:
[----:B---3--:R-:W0:Y:S02]  /*7eb0*/  F2I.F64.TRUNC R17, R16 ;  /* 0x0000001000117311 */ /* 0x008e24000030d100 */
[----:B0-----:R-:W-:Y:S01]  /*7ec0*/  STG.E.U16 [R4.64], R17 ;  /* 0x0000001104007986 */ /* 0x001fe2000c101524 */
[----:B------:R-:W-:Y:S05]  /*7ed0*/  EXIT ;  /* 0x000000000000794d */ /* 0x000fea0003800000 */
.L_x_2336:
[----:B------:R-:W-:-:S13]  /*7ee0*/  ISETP.GT.AND P0, PT, R0, 0x6, PT ;  /* 0x000000060000780c */ /* 0x000fda0003f04270 */
[----:B------:R-:W-:Y:S05]  /*7ef0*/  @P0 BRA `(.L_x_2342) ;  /* 0x000000f000000947 */ /* 0x000fea0003800000 */
[----:B------:R-:W-:-:S13]  /*7f00*/  ISETP.NE.AND P0, PT, R0, 0x5, PT ;  /* 0x000000050000780c */ /* 0x000fda0003f05270 */
[----:B------:R-:W-:Y:S05]  /*7f10*/  @!P0 BRA `(.L_x_2343) ;  /* 0x0000007000008947 */ /* 0x000fea0003800000 */
[----:B------:R-:W-:-:S13]  /*7f20*/  ISETP.NE.AND P0, PT, R0, 0x6, PT ;  /* 0x000000060000780c */ /* 0x000fda0003f05270 */
[----:B------:R-:W-:Y:S05]  /*7f30*/  @P0 BRA `(.L_x_2339) ;  /* 0x00000bf000000947 */ /* 0x000fea0003800000 */
[----:B---3--:R-:W0:Y:S01]  /*7f40*/  F2F.F32.F64 R3, R16 ;  /* 0x0000001000037310 */ /* 0x008e220000301000 */
[----:B------:R-:W0:-:S14]  /*7f50*/  DSETP.GEU.AND P0, PT, |R16|, c[0x2][0x58], PT ;  /* 0x008016001000762a */ /* 0x000e1c0003f0e200 */
[----:B0-----:R-:W-:-:S05]  /*7f60*/  @!P0 FMUL R3, R3, 1.175494350822287508e-38 ;  /* 0x0080000003038820 */ /* 0x001fca0000400000 */
[----:B------:R-:W-:Y:S01]  /*7f70*/  STG.E [R4.64], R3 ;  /* 0x0000000304007986 */ /* 0x000fe2000c101924 */
[----:B------:R-:W-:Y:S05]  /*7f80*/  EXIT ;  /* 0x000000000000794d */ /* 0x000fea0003800000 */
.L_x_2343:
[----:B---3--:R-:W0:Y:S01]  /*7f90*/  F2F.F32.F64 R0, R16 ;  /* 0x0000001000007310 */ /* 0x008e220000301000 */
[----:B------:R-:W0:-:S14]  /*7fa0*/  DSETP.GEU.AND P0, PT, |R16|, c[0x2][0x58], PT ;  /* 0x008016001000762a */ /* 0x000e1c0003f0e200 */
[----:B0-----:R-:W-:-:S05]  /*7fb0*/  @!P0 FMUL R0, R0, 1.175494350822287508e-38 ;  /* 0x0080000000008820 */ /* 0x001fca0000400000 */
[----:B------:R-:W-:-:S05]  /*7fc0*/  F2FP.PACK_AB R0, RZ, R0 ;  /* 0x00000000ff00723e */ /* 0x000fca00000000ff */
[----:B------:R-:W-:Y:S01]  /*7fd0*/  STG.E.U16 [R4.64], R0 ;  /* 0x0000000004007986 */ /* 0x000fe2000c101524 */
[----:B------:R-:W-:Y:S05]  /*7fe0*/  EXIT ;  /* 0x000000000000794d */ /* 0x000fea0003800000 */
.L_x_2342:
[----:B------:R-:W-:-:S13]  /*7ff0*/  ISETP.NE.AND P0, PT, R0, 0x7, PT ;  /* 0x000000070000780c */ /* 0x000fda0003f05270 */
[----:B------:R-:W-:Y:S05]  /*8000*/  @!P0 BRA `(.L_x_2344) ;  /* 0x0000011000008947 */ /* 0x000fea0003800000 */
[----:B------:R-:W-:-:S13]  /*8010*/  ISETP.NE.AND P0, PT, R0, 0x8, PT ;  /* 0x000000080000780c */ /* 0x000fda0003f05270 */
[----:B------:R-:W-:Y:S05]  /*8020*/  @!P0 BRA `(.L_x_2345) ;  /* 0x0000008000008947 */ /* 0x000fea0003800000 */
[----:B------:R-:W-:-:S13]  /*8030*/  ISETP.NE.AND P0, PT, R0, 0x9, PT ;  /* 0x000000090000780c */ /* 0x000fda0003f05270 */
[----:B------:R-:W-:Y:S05]  /*8040*/  @P0 BRA `(.L_x_2339) ;  /* 0x00000ae000000947 */ /* 0x000fea0003800000 */
[----:B---3--:R-:W0:Y:S01]  /*8050*/  F2F.F32.F64 R2, R16 ;  /* 0x0000001000027310 */ /* 0x008e220000301000 */
[----:B------:R-:W0:Y:S01]  /*8060*/  DSETP.GEU.AND P0, PT, |R16|, c[0x2][0x58], PT ;  /* 0x008016001000762a */ /* 0x000e220003f0e200 */
[----:B------:R-:W-:-:S13]  /*8070*/  IMAD.MOV.U32 R3, RZ, RZ, RZ ;  /* 0x000000ffff037224 */ /* 0x000fda00078e00ff */
[----:B0-----:R-:W-:-:S05]  /*8080*/  @!P0 FMUL R2, R2, 1.175494350822287508e-38 ;  /* 0x0080000002028820 */ /* 0x001fca0000400000 */
[----:B------:R-:W-:Y:S01]  /*8090*/  STG.E.64 [R4.64], R2 ;  /* 0x0000000204007986 */ /* 0x000fe2000c101b24 */
[----:B------:R-:W-:Y:S05]  /*80a0*/  EXIT ;  /* 0x000000000000794d */ /* 0x000fea0003800000 */
.L_x_2345:
[----:B---3--:R-:W0:Y:S01]  /*80b0*/  F2F.F32.F64 R0, R16 ;  /* 0x0000001000007310 */ /* 0x008e220000301000 */
[----:B------:R-:W0:-:S14]  /*80c0*/  DSETP.GEU.AND P0, PT, |R16|, c[0x2][0x58], PT ;  /* 0x008016001000762a */ /* 0x000e1c0003f0e200 */
[----:B0-----:R-:W-:-:S05]  /*80d0*/  @!P0 FMUL R0, R0, 1.175494350822287508e-38 ;  /* 0x0080000000008820 */ /* 0x001fca0000400000 */
[----:B------:R-:W-:-:S04]  /*80e0*/  F2FP.PACK_AB R3, RZ, R0 ;  /* 0x00000000ff03723e */ /* 0x000fc800000000ff */
[----:B------:R-:W-:-:S05]  /*80f0*/  PRMT R3, R3, 0x5410, RZ ;  /* 0x0000541003037816 */ /* 0x000fca00000000ff */
[----:B------:R-:W-:Y:S01]  /*8100*/  STG.E [R4.64], R3 ;  /* 0x0000000304007986 */ /* 0x000fe2000c101924 */
[----:B------:R-:W-:Y:S05]  /*8110*/  EXIT ;  /* 0x000000000000794d */ /* 0x000fea0003800000 */
.L_x_2344:
[----:B---3--:R-:W-:Y:S01]  /*8120*/  STG.E.64 [R4.64], R16 ;  /* 0x0000001004007986 */ /* 0x008fe2000c101b24 */
[----:B------:R-:W-:Y:S05]  /*8130*/  EXIT ;  /* 0x000000000000794d */ /* 0x000fea0003800000 */
.L_x_2335:
        /* <DEDUP_REMOVED lines=8> */
[----:B---3--:R-:W0:-:S06]  /*81c0*/  DSETP.NEU.AND P0, PT, R16, RZ, PT ;  /* 0x000000ff1000722a */ /* 0x008e0c0003f0d000 */
[----:B0-----:R-:W-:-:S05]  /*81d0*/  SEL R3, RZ, 0x1, !P0 ;  /* 0x00000001ff037807 */ /* 0x001fca0004000000 */
[----:B------:R-:W-:Y:S01]  /*81e0*/  STG.E.U8 [R4.64], R3 ;  /* 0x0000000304007986 */ /* 0x000fe2000c101124 */
[----:B------:R-:W-:Y:S05]  /*81f0*/  EXIT ;  /* 0x000000000000794d */ /* 0x000fea0003800000 */
.L_x_2348:
[----:B------:R-:W-:-:S05]  /*8200*/  CS2R R18, SRZ ;  /* 0x0000000000127805 */ /* 0x000fca000001ff00 */
[----:B---3--:R-:W-:Y:S01]  /*8210*/  STG.E.128 [R4.64], R16 ;  /* 0x0000001004007986 */ /* 0x008fe2000c101d24 */
[----:B------:R-:W-:Y:S05]  /*8220*/  EXIT ;  /* 0x000000000000794d */ /* 0x000fea0003800000 */
.L_x_2347:
        /* <DEDUP_REMOVED lines=23> */
.L_x_2352:
[----:B------:R-:W-:Y:S05]  /*83a0*/  BSYNC B0 ;  /* 0x0000000000007941 */ /* 0x000fea0003800000 */
.L_x_2351:
[----:B------:R-:W-:-:S05]  /*83b0*/  LOP3.LUT R3, R0, R3, RZ, 0xfc, !PT ;  /* 0x0000000300037212 */ /* 0x000fca00078efcff */
[----:B------:R-:W-:Y:S01]  /*83c0*/  STG.E.U8 [R4.64], R3 ;  /* 0x0000000304007986 */ /* 0x000fe2000c101124 */
[----:B------:R-:W-:Y:S05]  /*83d0*/  EXIT ;  /* 0x000000000000794d */ /* 0x000fea0003800000 */
.L_x_2350:
[----:B---3--:R-:W0:Y:S01]  /*83e0*/  F2F.F32.F64 R3, R16 ;  /* 0x0000001000037310 */ /* 0x008e220000301000 */
        /* <DEDUP_REMOVED lines=14> */
.L_x_2354:
[----:B------:R-:W-:Y:S01]  /*84d0*/  IMAD.MOV.U32 R0, RZ, RZ, 0x7f ;  /* 0x0000007fff007424 */ /* 0x000fe200078e00ff */
[----:B------:R-:W-:-:S04]  /*84e0*/  ISETP.GT.U32.AND P0, PT, R2, 0x7f800000, PT ;  /* 0x7f8000000200780c */ /* 0x000fc80003f04070 */
[----:B------:R-:W-:-:S04]  /*84f0*/  SEL R0, R0, 0x7c, P0 ;  /* 0x0000007c00007807 */ /* 0x000fc80000000000 */
.L_x_2355:
[----:B------:R-:W-:Y:S05]  /*8500*/  BSYNC B0 ;  /* 0x0000000000007941 */ /* 0x000fea0003800000 */
.L_x_2353:
[----:B------:R-:W-:-:S04]  /*8510*/  LOP3.LUT R2, R3, 0x80000000, RZ, 0xc0, !PT ;  /* 0x8000000003027812 */ /* 0x000fc800078ec0ff */
[----:B------:R-:W-:-:S04]  /*8520*/  SHF.R.U32.HI R3, RZ, 0x18, R2 ;  /* 0x00000018ff037819 */ /* 0x000fc80000011602 */
[----:B------:R-:W-:-:S05]  /*8530*/  LOP3.LUT R3, R0, R3, RZ, 0xfc, !PT ;  /* 0x0000000300037212 */ /* 0x000fca00078efcff */
[----:B------:R-:W-:Y:S01]  /*8540*/  STG.E.U8 [R4.64], R3 ;  /* 0x0000000304007986 */ /* 0x000fe2000c101124 */
[----:B------:R-:W-:Y:S05]  /*8550*/  EXIT ;  /* 0x000000000000794d */ /* 0x000fea0003800000 */
.L_x_2349:
[----:B---3--:R-:W0:Y:S01]  /*8560*/  F2F.F32.F64 R0, R16 ;  /* 0x0000001000007310 */ /* 0x008e220000301000 */
[----:B------:R-:W0:-:S14]  /*8570*/  DSETP.GEU.AND P0, PT, |R16|, c[0x2][0x58], PT ;  /* 0x008016001000762a */ /* 0x000e1c0003f0e200 */
[----:B0-----:R-:W-:-:S05]  /*8580*/  @!P0 FMUL R0, R0, 1.175494350822287508e-38 ;  /* 0x0080000000008820 */ /* 0x001fca0000400000 */
[----:B------:R-:W-:-:S05]  /*8590*/  F2FP.BF16.PACK_AB R0, RZ, R0 ;  /* 0x00000000ff00723e */ /* 0x000fca00000010ff */
[----:B------:R-:W-:Y:S01]  /*85a0*/  STG.E.U16 [R4.64], R0 ;  /* 0x0000000004007986 */ /* 0x000fe2000c101524 */
[----:B------:R-:W-:Y:S05]  /*85b0*/  EXIT ;  /* 0x000000000000794d */ /* 0x000fea0003800000 */
.L_x_2346:
        /* <DEDUP_REMOVED lines=8> */
[----:B---3--:R-:W0:Y:S02]  /*8640*/  F2I.U32.F64.TRUNC R17, R16 ;  /* 0x0000001000117311 */ /* 0x008e24000030d000 */
[----:B0-----:R-:W-:Y:S01]  /*8650*/  STG.E.U16 [R4.64], R17 ;  /* 0x0000001104007986 */ /* 0x001fe2000c101524 */
[----:B------:R-:W-:Y:S05]  /*8660*/  EXIT ;  /* 0x000000000000794d */ /* 0x000fea0003800000 */
.L_x_2358:
[----:B---3--:R-:W0:Y:S01]  /*8670*/  F2F.F32.F64 R7, R16 ;  /* 0x0000001000077310 */ /* 0x008e220000301000 */
        /* <DEDUP_REMOVED lines=18> */
.L_x_2361:
[----:B------:R-:W-:-:S04]  /*87a0*/  LOP3.LUT R2, R7, 0x80000000, RZ, 0xc0, !PT ;  /* 0x8000000007027812 */ /* 0x000fc800078ec0ff */
[----:B------:R-:W-:-:S04]  /*87b0*/  SHF.R.U32.HI R3, RZ, 0x18, R2 ;  /* 0x00000018ff037819 */ /* 0x000fc80000011602 */
[----:B------:R-:W-:-:S04]  /*87c0*/  LOP3.LUT R0, R0, R3, RZ, 0xfc, !PT ;  /* 0x0000000300007212 */ /* 0x000fc800078efcff */
[----:B------:R-:W-:Y:S02]  /*87d0*/  PRMT R2, R0, 0x7610, R2 ;  /* 0x0000761000027816 */ /* 0x000fe40000000002 */
.L_x_2360:
[----:B------:R-:W-:Y:S05]  /*87e0*/  BSYNC B0 ;  /* 0x0000000000007941 */ /* 0x000fea0003800000 */
.L_x_2359:
[----:B------:R-:W-:Y:S01]  /*87f0*/  STG.E.U8 [R4.64], R2 ;  /* 0x0000000204007986 */ /* 0x000fe2000c101124 */
[----:B------:R-:W-:Y:S05]  /*8800*/  EXIT ;  /* 0x000000000000794d */ /* 0x000fea0003800000 */
.L_x_2357:
        /* <DEDUP_REMOVED lines=19> */
.L_x_2364:
[----:B------:R-:W-:-:S04]  /*8940*/  LOP3.LUT R2, R7, 0x80000000, RZ, 0xc0, !PT ;  /* 0x8000000007027812 */ /* 0x000fc800078ec0ff */
[----:B------:R-:W-:-:S04]  /*8950*/  SHF.R.U32.HI R3, RZ, 0x18, R2 ;  /* 0x00000018ff037819 */ /* 0x000fc80000011602 */
[----:B------:R-:W-:-:S04]  /*8960*/  LOP3.LUT R0, R0, R3, RZ, 0xfc, !PT ;  /* 0x0000000300007212 */ /* 0x000fc800078efcff */
[----:B------:R-:W-:Y:S02]  /*8970*/  PRMT R2, R0, 0x7610, R2 ;  /* 0x0000761000027816 */ /* 0x000fe40000000002 */
.L_x_2363:
[----:B------:R-:W-:Y:S05]  /*8980*/  BSYNC B0 ;  /* 0x0000000000007941 */ /* 0x000fea0003800000 */
.L_x_2362:
[----:B------:R-:W-:Y:S01]  /*8990*/  STG.E.U8 [R4.64], R2 ;  /* 0x0000000204007986 */ /* 0x000fe2000c101124 */
[----:B------:R-:W-:Y:S05]  /*89a0*/  EXIT ;  /* 0x000000000000794d */ /* 0x000fea0003800000 */
.L_x_2356:
[----:B------:R-:W-:-:S13]  /*89b0*/  ISETP.NE.AND P0, PT, R0, 0x1c, PT ;  /* 0x0000001c0000780c */ /* 0x000fda0003f05270 */
[----:B------:R-:W-:Y:S05]  /*89c0*/  @!P0 BRA `(.L_x_2365) ;  /* 0x000002d000008947 */ /* 0x000fea0003800000 */
[----:B------:R-:W-:-:S13]  /*89d0*/  ISETP.NE.AND P0, PT, R0, 0x1d, PT ;  /* 0x0000001d0000780c */ /* 0x000fda0003f05270 */
[----:B------:R-:W-:Y:S05]  /*89e0*/  @!P0 BRA `(.L_x_2366) ;  /* 0x0000028000008947 */ /* 0x000fea0003800000 */
[----:B------:R-:W-:-:S13]  /*89f0*/  ISETP.NE.AND P0, PT, R0, 0x2c, PT ;  /* 0x0000002c0000780c */ /* 0x000fda0003f05270 */
[----:B------:R-:W-:Y:S05]  /*8a00*/  @P0 BRA `(.L_x_2339) ;  /* 0x0000012000000947 */ /* 0x000fea0003800000 */
[----:B---3--:R-:W0:Y:S01]  /*8a10*/  F2F.F32.F64 R6, R16 ;  /* 0x0000001000067310 */ /* 0x008e220000301000 */
        /* <DEDUP_REMOVED lines=17> */
.L_x_2339:
        /* <DEDUP_REMOVED lines=19> */
[----:B------:R-:W-:Y:S05]  /*8c60*/  EXIT ;  /* 0x000000000000794d */ /* 0x000fea0003800000 */
.L_x_2366:
[----:B---3--:R-:W0:Y:S02]  /*8c70*/  F2I.U64.F64.TRUNC R16, R16 ;  /* 0x0000001000107311 */ /* 0x008e24000030d800 */
[----:B0-----:R-:W-:Y:S01]  /*8c80*/  STG.E.64 [R4.64], R16 ;  /* 0x0000001004007986 */ /* 0x001fe2000c101b24 */
[----:B------:R-:W-:Y:S05]  /*8c90*/  EXIT ;  /* 0x000000000000794d */ /* 0x000fea0003800000 */
.L_x_2365:
[----:B---3--:R-:W0:Y:S02]  /*8ca0*/  F2I.U32.F64.TRUNC R17, R16 ;  /* 0x0000001000117311 */ /* 0x008e24000030d000 */
[----:B0-----:R-:W-:Y:S01]  /*8cb0*/  STG.E [R4.64], R17 ;  /* 0x0000001104007986 */ /* 0x001fe2000c101924 */
[----:B------:R-:W-:Y:S05]  /*8cc0*/  EXIT ;  /* 0x000000000000794d */ /* 0x000fea0003800000 */
.L_x_2367:
        /* <DEDUP_REMOVED lines=11> */
.L_x_2533:


//--------------------- .text._ZN2at6native18elementwise_kernelILi128ELi2EZNS0_22gpu_kernel_impl_nocastIZZZNS0_16cosh_kernel_cudaERNS_18TensorIteratorBaseEENKUlvE0_clEvENKUlvE_clEvEUldE_EEvS4_RKT_EUliE_EEviT1_ --------------------------
	.section	.text._ZN2at6native18elementwise_kernelILi128ELi2EZNS0_22gpu_kernel_impl_nocastIZZZNS0_16cosh_kernel_cudaERNS_18TensorIteratorBaseEENKUlvE0_clEvENKUlvE_clEvEUldE_EEvS4_RKT_EUliE_EEviT1_,"ax",@progbits
	.sectioninfo	@"SHI_REGISTERS=14"
	.align	128
        .global         _ZN2at6native18elementwise_kernelILi128ELi2EZNS0_22gpu_kernel_impl_nocastIZZZNS0_16cosh_kernel_cudaERNS_18TensorIteratorBaseEENKUlvE0_clEvENKUlvE_clEvEUldE_EEvS4_RKT_EUliE_EEviT1_
        .type           _ZN2at6native18elementwise_kernelILi128ELi2EZNS0_22gpu_kernel_impl_nocastIZZZNS0_16cosh_kernel_cudaERNS_18TensorIteratorBaseEENKUlvE0_clEvENKUlvE_clEvEUldE_EEvS4_RKT_EUliE_EEviT1_,@function
        .size           _ZN2at6native18elementwise_kernelILi128ELi2EZNS0_22gpu_kernel_impl_nocastIZZZNS0_16cosh_kernel_cudaERNS_18TensorIteratorBaseEENKUlvE0_clEvENKUlvE_clEvEUldE_EEvS4_RKT_EUliE_EEviT1_,(.L_x_2534 - _ZN2at6native18elementwise_kernelILi128ELi2EZNS0_22gpu_kernel_impl_nocastIZZZNS0_16cosh_kernel_cudaERNS_18TensorIteratorBaseEENKUlvE0_clEvENKUlvE_clEvEUldE_EEvS4_RKT_EUliE_EEviT1_)
        .other          _ZN2at6native18elementwise_kernelILi128ELi2EZNS0_22gpu_kernel_impl_nocastIZZZNS0_16cosh_kernel_cudaERNS_18TensorIteratorBaseEENKUlvE0_clEvENKUlvE_clEvEUldE_EEvS4_RKT_EUliE_EEviT1_,@"STO_CUDA_ENTRY STV_DEFAULT"
_ZN2at6native18elementwise_kernelILi128ELi2EZNS0_22gpu_kernel_impl_nocastIZZZNS0_16cosh_kernel_cudaERNS_18TensorIteratorBaseEENKUlvE0_clEvENKUlvE_clEvEUldE_EEvS4_RKT_EUliE_EEviT1_:
.text._ZN2at6native18elementwise_kernelILi128ELi2EZNS0_22gpu_kernel_impl_nocastIZZZNS0_16cosh_kernel_cudaERNS_18TensorIteratorBaseEENKUlvE0_clEvENKUlvE_clEvEUldE_EEvS4_RKT_EUliE_EEviT1_:
        /* <DEDUP_REMOVED lines=13> */
[----:B------:R-:W-:Y:S01]  /*00d0*/  IMAD.MOV.U32 R3, RZ, RZ, R9 ;  /* 0x000000ffff037224 */ /* 0x000fe200078e0009 */
[----:B------:R-:W-:-:S04]  /*00e0*/  MOV R8, c[0x0][0x168] ;  /* 0x00005a0000087a02 */ /* 0x000fc80000000f00 */
[----:B------:R-:W-:-:S04]  /*00f0*/  ISETP.NE.AND P0, PT, R8, 0x1, PT ;  /* 0x000000010800780c */ /* 0x000fc80003f05270 */
        /* <DEDUP_REMOVED lines=220> */
.L_x_2370:
[----:B------:R-:W-:-:S05]  /*0ec0*/  IADD3 R4, P0, R3, c[0x0][0x368], RZ ;  /* 0x0000da0003047a10 */ /* 0x000fca0007f1e0ff */
[----:B------:R-:W-:-:S06]  /*0ed0*/  IMAD.X R5, RZ, RZ, c[0x0][0x36c], P0 ;  /* 0x0000db00ff057624 */ /* 0x000fcc00000e06ff */
[----:B------:R-:W2:Y:S01]  /*0ee0*/  LDG.E.64 R4, [R4.64] ;  /* 0x0000000404047981 */ /* 0x000ea2000c1e1b00 */
[----:B------:R-:W-:Y:S01]  /*0ef0*/  BSSY B1, `(.L_x_2371) ;  /* 0x0000024000017945 */ /* 0x000fe20003800000 */
[----:B------:R-:W-:Y:S02]  /*0f00*/  IADD3 R2, P2, R2, c[0x0][0x360], RZ ;  /* 0x0000d80002027a10 */ /* 0x000fe40007f5e0ff */
[----:B--2---:R-:W-:Y:S02]  /*0f10*/  LOP3.LUT R9, R5, 0x7fffffff, RZ, 0xc0, !PT ;  /* 0x7fffffff05097812 */ /* 0x004fe400078ec0ff */
[----:B------:R-:W-:Y:S02]  /*0f20*/  MOV R8, R4 ;  /* 0x0000000400087202 */ /* 0x000fe40000000f00 */
[----:B------:R-:W-:-:S13]  /*0f30*/  ISETP.GE.U32.AND P0, PT, R9, 0x408633cf, PT ;  /* 0x408633cf0900780c */ /* 0x000fda0003f06070 */
[----:B------:R-:W0:-:S06]  /*0f40*/  @P0 DSETP.GTU.AND P1, PT, R4, +INF , PT ;  /* 0x7ff000000400042a */ /* 0x000e0c0003f2c000 */
[----:B0-----:R-:W-:Y:S02]  /*0f50*/  @P0 FSEL R6, R4, RZ, P1 ;  /* 0x000000ff04060208 */ /* 0x001fe40000800000 */
[----:B------:R-:W-:Y:S01]  /*0f60*/  @P0 FSEL R7, R5, +QNAN , P1 ;  /* 0x7ff0000005070808 */ /* 0x000fe20000800000 */
[----:B------:R-:W-:Y:S05]  /*0f70*/  @P0 BRA `(.L_x_2372) ;  /* 0x000001b000000947 */ /* 0x000fea0003800000 */
[----:B------:R-:W-:Y:S02]  /*0f80*/  MOV R4, 0x652b82fe ;  /* 0x652b82fe00047802 */ /* 0x000fe40000000f00 */
[----:B------:R-:W-:Y:S02]  /*0f90*/  MOV R5, 0x3ff71547 ;  /* 0x3ff7154700057802 */ /* 0x000fe40000000f00 */
[----:B------:R-:W-:Y:S02]  /*0fa0*/  MOV R10, 0x69ce2bdf ;  /* 0x69ce2bdf000a7802 */ /* 0x000fe40000000f00 */
[----:B------:R-:W-:Y:S02]  /*0fb0*/  MOV R11, 0x3e5ade15 ;  /* 0x3e5ade15000b7802 */ /* 0x000fe40000000f00 */
        /* <DEDUP_REMOVED lines=16> */
[----:B------:R-:W-:Y:S02]  /*10c0*/  IADD3 R9, R4, -0x200000, RZ ;  /* 0xffe0000004097810 */ /* 0x000fe40007ffe0ff */
[----:B------:R-:W-:Y:S02]  /*10d0*/  MOV R4, RZ ;  /* 0x000000ff00047202 */ /* 0x000fe40000000f00 */
[----:B------:R-:W0:Y:S04]  /*10e0*/  MUFU.RCP64H R5, R9 ;  /* 0x0000000900057308 */ /* 0x000e280000001800 */
[----:B0-----:R-:W0:-:S06]  /*10f0*/  DFMA R6, -R8, R4, 1 ;  /* 0x3ff000000806742b */ /* 0x001e0c0000000104 */
[----:B0-----:R-:W0:-:S06]  /*1100*/  DFMA R6, R6, R6, R6 ;  /* 0x000000060606722b */ /* 0x001e0c0000000006 */
[----:B0-----:R-:W0:-:S06]  /*1110*/  DFMA R6, R4, R6, R4 ;  /* 0x000000060406722b */ /* 0x001e0c0000000004 */
[----:B0-----:R0:W1:-:S06]  /*1120*/  DFMA R6, R6, 0.0625, R8 ;  /* 0x3fb000000606782b */ /* 0x00104c0000000008 */
.L_x_2372:
[----:B------:R-:W-:Y:S05]  /*1130*/  BSYNC B1 ;  /* 0x0000000000017941 */ /* 0x000fea0003800000 */
.L_x_2371:
[----:B-1----:R-:W1:Y:S01]  /*1140*/  DADD R6, R6, R6 ;  /* 0x0000000006067229 */ /* 0x002e620000000006 */
[----:B------:R-:W-:Y:S02]  /*1150*/  IADD3.X R3, RZ, c[0x0][0x364], RZ, P2, !PT ;  /* 0x0000d900ff037a10 */ /* 0x000fe400017fe4ff */
[----:B0-----:R-:W-:-:S04]  /*1160*/  IADD3 R9, R0, 0x80, RZ ;  /* 0x0000008000097810 */ /* 0x001fc80007ffe0ff */
[----:B-1----:R0:W-:Y:S04]  /*1170*/  STG.E.64 [R2.64], R6 ;  /* 0x0000000602007986 */ /* 0x0021e8000c101b04 */
.L_x_2369:
[----:B------:R-:W-:Y:S05]  /*1180*/  BSYNC B0 ;  /* 0x0000000000007941 */ /* 0x000fea0003800000 */
.L_x_2368:
[----:B------:R-:W-:-:S13]  /*1190*/  ISETP.GE.AND P0, PT, R9, c[0x0][0x160], PT ;  /* 0x0000580009007a0c */ /* 0x000fda0003f06270 */
[----:B------:R-:W-:Y:S05]  /*11a0*/  @P0 EXIT ;  /* 0x000000000000094d */ /* 0x000fea0003800000 */
[----:B------:R-:W-:Y:S01]  /*11b0*/  ISETP.NE.AND P0, PT, RZ, c[0x0][0x168], PT ;  /* 0x00005a00ff007a0c */ /* 0x000fe20003f05270 */
[----:B0-----:R-:W-:Y:S01]  /*11c0*/  HFMA2.MMA R2, -RZ, RZ, 0, 0 ;  /* 0x00000000ff027435 */ /* 0x001fe200000001ff */
[----:B------:R-:W-:-:S11]  /*11d0*/  MOV R0, RZ ;  /* 0x000000ff00007202 */ /* 0x000fd60000000f00 */
[----:B------:R-:W-:Y:S05]  /*11e0*/  @!P0 BRA `(.L_x_2373) ;  /* 0x00000e0000008947 */ /* 0x000fea0003800000 */
[----:B------:R-:W-:Y:S01]  /*11f0*/  MOV R2, RZ ;  /* 0x000000ff00027202 */ /* 0x000fe20000000f00 */
[----:B------:R-:W-:-:S04]  /*1200*/  IMAD.MOV.U32 R3, RZ, RZ, R9 ;  /* 0x000000ffff037224 */ /* 0x000fc800078e0009 */
        /* <DEDUP_REMOVED lines=222> */
.L_x_2373:
[----:B------:R-:W-:-:S04]  /*1ff0*/  IADD3 R4, P0, R0, c[0x0][0x368], RZ ;  /* 0x0000da0000047a10 */ /* 0x000fc80007f1e0ff */
[----:B------:R-:W-:-:S06]  /*2000*/  IADD3.X R5, RZ, c[0x0][0x36c], RZ, P0, !PT ;  /* 0x0000db00ff057a10 */ /* 0x000fcc00007fe4ff */
        /* <DEDUP_REMOVED lines=10> */
[----:B------:R-:W-:Y:S01]  /*20b0*/  MOV R4, 0x652b82fe ;  /* 0x652b82fe00047802 */ /* 0x000fe20000000f00 */
[----:B------:R-:W-:-:S06]  /*20c0*/  IMAD.MOV.U32 R5, RZ, RZ, 0x3ff71547 ;  /* 0x3ff71547ff057424 */ /* 0x000fcc00078e00ff */
[----:B------:R-:W0:-:S06]  /*20d0*/  DFMA R4, R10, R4, 6.75539944105574400000e+15 ;  /* 0x433800000a04742b */ /* 0x000e0c0000000004 */
[----:B0-----:R-:W0:-:S06]  /*20e0*/  DADD R6, R4, -6.75539944105574400000e+15 ;  /* 0xc338000004067429 */ /* 0x001e0c0000000000 */
[C---:B0-----:R0:W1:Y:S02]  /*20f0*/  DFMA R8, R6.reuse, c[0x2][0x0], R10 ;  /* 0x0080000006087a2b */ /* 0x041064000000000a */
[----:B0-----:R-:W-:Y:S02]  /*2100*/  MOV R10, 0x69ce2bdf ;  /* 0x69ce2bdf000a7802 */ /* 0x001fe40000000f00 */
[----:B------:R-:W-:Y:S02]  /*2110*/  MOV R11, 0x3e5ade15 ;  /* 0x3e5ade15000b7802 */ /* 0x000fe40000000f00 */
[----:B-1----:R-:W0:-:S06]  /*2120*/  DFMA R8, R6, c[0x2][0x8], R8 ;  /* 0x0080020006087a2b */ /* 0x002e0c0000000008 */
        /* <DEDUP_REMOVED lines=11> */
[----:B0-----:R-:W-:-:S04]  /*21e0*/  LEA R4, R4, R7, 0x14 ;  /* 0x0000000704047211 */ /* 0x001fc800078ea0ff */
[----:B------:R-:W-:Y:S02]  /*21f0*/  IADD3 R7, R4, -0x200000, RZ ;  /* 0xffe0000004077810 */ /* 0x000fe40007ffe0ff */
[----:B------:R-:W-:Y:S02]  /*2200*/  MOV R4, RZ ;  /* 0x000000ff00047202 */ /* 0x000fe40000000f00 */
[----:B------:R-:W0:Y:S04]  /*2210*/  MUFU.RCP64H R5, R7 ;  /* 0x0000000700057308 */ /* 0x000e280000001800 */
[----:B0-----:R-:W0:-:S06]  /*2220*/  DFMA R8, -R6, R4, 1 ;  /* 0x3ff000000608742b */ /* 0x001e0c0000000104 */
[----:B0-----:R-:W0:-:S06]  /*2230*/  DFMA R8, R8, R8, R8 ;  /* 0x000000080808722b */ /* 0x001e0c0000000008 */
[----:B0-----:R-:W0:-:S06]  /*2240*/  DFMA R8, R4, R8, R4 ;  /* 0x000000080408722b */ /* 0x001e0c0000000004 */
[----:B0-----:R0:W1:-:S06]  /*2250*/  DFMA R8, R8, 0.0625, R6 ;  /* 0x3fb000000808782b */ /* 0x00104c0000000006 */
.L_x_2375:
[----:B------:R-:W-:Y:S05]  /*2260*/  BSYNC B0 ;  /* 0x0000000000007941 */ /* 0x000fea0003800000 */
.L_x_2374:
[----:B-1----:R-:W1:Y:S01]  /*2270*/  DADD R8, R8, R8 ;  /* 0x0000000008087229 */ /* 0x002e620000000008 */
[----:B------:R-:W-:-:S06]  /*2280*/  IADD3.X R3, RZ, c[0x0][0x364], RZ, P2, !PT ;  /* 0x0000d900ff037a10 */ /* 0x000fcc00017fe4ff */
[----:B-1----:R-:W-:Y:S01]  /*2290*/  STG.E.64 [R2.64], R8 ;  /* 0x0000000802007986 */ /* 0x002fe2000c101b04 */
[----:B------:R-:W-:Y:S05]  /*22a0*/  EXIT ;  /* 0x000000000000794d */ /* 0x000fea0003800000 */
.L_x_2376:
        /* <DEDUP_REMOVED lines=13> */
.L_x_2534:


//--------------------- .text._ZN2at6native27unrolled_elementwise_kernelIZZZNS0_16cosh_kernel_cudaERNS_18TensorIteratorBaseEENKUlvE0_clEvENKUlvE_clEvEUldE_St5arrayIPcLm2EELi4E23TrivialOffsetCalculatorILi1EjESB_NS0_6memory15LoadWithoutCastENSC_16StoreWithoutCastEEEviT_T0_T2_T3_T4_T5_ --------------------------
	.section	.text._ZN2at6native27unrolled_elementwise_kernelIZZZNS0_16cosh_kernel_cudaERNS_18TensorIteratorBaseEENKUlvE0_clEvENKUlvE_clEvEUldE_St5arrayIPcLm2EELi4E23TrivialOffsetCalculatorILi1EjESB_NS0_6memory15LoadWithoutCastENSC_16StoreWithoutCastEEEviT_T0_T2_T3_T4_T5_,"ax",@progbits
	.sectioninfo	@"SHI_REGISTERS=22"
	.align	128
        .global         _ZN2at6native27unrolled_elementwise_kernelIZZZNS0_16cosh_kernel_cudaERNS_18TensorIteratorBaseEENKUlvE0_clEvENKUlvE_clEvEUldE_St5arrayIPcLm2EELi4E23TrivialOffsetCalculatorILi1EjESB_NS0_6memory15LoadWithoutCastENSC_16StoreWithoutCastEEEviT_T0_T2_T3_T4_T5_
        .type           _ZN2at6native27unrolled_elementwise_kernelIZZZNS0_16cosh_kernel_cudaERNS_18TensorIteratorBaseEENKUlvE0_clEvENKUlvE_clEvEUldE_St5arrayIPcLm2EELi4E23TrivialOffsetCalculatorILi1EjESB_NS0_6memory15LoadWithoutCastENSC_16StoreWithoutCastEEEviT_T0_T2_T3_T4_T5_,@function
        .size           _ZN2at6native27unrolled_elementwise_kernelIZZZNS0_16cosh_kernel_cudaERNS_18TensorIteratorBaseEENKUlvE0_clEvENKUlvE_clEvEUldE_St5arrayIPcLm2EELi4E23TrivialOffsetCalculatorILi1EjESB_NS0_6memory15LoadWithoutCastENSC_16StoreWithoutCastEEEviT_T0_T2_T3_T4_T5_,(.L_x_2535 - _ZN2at6native27unrolled_elementwise_kernelIZZZNS0_16cosh_kernel_cudaERNS_18TensorIteratorBaseEENKUlvE0_clEvENKUlvE_clEvEUldE_St5arrayIPcLm2EELi4E23TrivialOffsetCalculatorILi1EjESB_NS0_6memory15LoadWithoutCastENSC_16StoreWithoutCastEEEviT_T0_T2_T3_T4_T5_)
        .other          _ZN2at6native27unrolled_elementwise_kernelIZZZNS0_16cosh_kernel_cudaERNS_18TensorIteratorBaseEENKUlvE0_clEvENKUlvE_clEvEUldE_St5arrayIPcLm2EELi4E23TrivialOffsetCalculatorILi1EjESB_NS0_6memory15LoadWithoutCastENSC_16StoreWithoutCastEEEviT_T0_T2_T3_T4_T5_,@"STO_CUDA_ENTRY STV_DEFAULT"
_ZN2at6native27unrolled_elementwise_kernelIZZZNS0_16cosh_kernel_cudaERNS_18TensorIteratorBaseEENKUlvE0_clEvENKUlvE_clEvEUldE_St5arrayIPcLm2EELi4E23TrivialOffsetCalculatorILi1EjESB_NS0_6memory15LoadWithoutCastENSC_16StoreWithoutCastEEEviT_T0_T2_T3_T4_T5_:
.text._ZN2at6native27unrolled_elementwise_kernelIZZZNS0_16cosh_kernel_cudaERNS_18TensorIteratorBaseEENKUlvE0_clEvENKUlvE_clEvEUldE_St5arrayIPcLm2EELi4E23TrivialOffsetCalculatorILi1EjESB_NS0_6memory15LoadWithoutCastENSC_16StoreWithoutCastEEEviT_T0_T2_T3_T4_T5_:
[----:B------:R-:W-:Y:S02]  /*0000*/  IMAD.MOV.U32 R1, RZ, RZ, c[0x0][0x28] ;  /* 0x00000a00ff017624 */ /* 0x000fe400078e00ff */
[----:B------:R-:W0:Y:S01]  /*0010*/  S2R R0, SR_CTAID.X ;  /* 0x0000000000007919 */ /* 0x000e220000002500 */
[----:B------:R-:W-:Y:S01]  /*0020*/  IMAD.MOV.U32 R3, RZ, RZ, -0x200 ;  /* 0xfffffe00ff037424 */ /* 0x000fe200078e00ff */
[----:B------:R-:W-:Y:S01]  /*0030*/  CS2R R6, SRZ ;  /* 0x0000000000067805 */ /* 0x000fe2000001ff00 */
[----:B------:R-:W-:Y:S01]  /*0040*/  CS2R R12, SRZ ;  /* 0x00000000000c7805 */ /* 0x000fe2000001ff00 */
[----:B------:R-:W1:Y:S01]  /*0050*/  S2R R5, SR_TID.X ;  /* 0x0000000000057919 */ /* 0x000e620000002100 */
[----:B------:R-:W-:Y:S01]  /*0060*/  CS2R R10, SRZ ;  /* 0x00000000000a7805 */ /* 0x000fe2000001ff00 */
[----:B------:R-:W-:Y:S01]  /*0070*/  ULDC.64 UR4, c[0x0][0x118] ;  /* 0x0000460000047ab9 */ /* 0x000fe20000000a00 */
[----:B0-----:R-:W-:Y:S02]  /*0080*/  IMAD R4, R0, R3, c[0x0][0x160] ;  /* 0x0000580000047624 */ /* 0x001fe400078e0203 */
[----:B-1----:R-:W-:-:S03]  /*0090*/  IMAD.MOV.U32 R3, RZ, RZ, R5 ;  /* 0x000000ffff037224 */ /* 0x002fc600078e0005 */
[----:B------:R-:W-:-:S13]  /*00a0*/  ISETP.GE.AND P0, PT, R5, R4, PT ;  /* 0x000000040500720c */ /* 0x000fda0003f06270 */
[----:B------:R-:W-:Y:S01]  /*00b0*/  @!P0 IADD3 R3, R5, 0x80, RZ ;  /* 0x0000008005038810 */ /* 0x000fe20007ffe0ff */
[----:B------:R-:W-:Y:S02]  /*00c0*/  @!P0 IMAD R8, R0, 0x200, R5 ;  /* 0x0000020000088824 */ /* 0x000fe400078e0205 */
[----:B------:R-:W-:Y:S01]  /*00d0*/  @!P0 IMAD.MOV.U32 R9, RZ, RZ, 0x8 ;  /* 0x00000008ff098424 */ /* 0x000fe200078e00ff */
[----:B------:R-:W-:-:S03]  /*00e0*/  ISETP.GE.AND P1, PT, R3, R4, PT ;  /* 0x000000040300720c */ /* 0x000fc60003f26270 */
[----:B------:R-:W-:-:S05]  /*00f0*/  @!P0 IMAD.WIDE.U32 R8, R8, R9, c[0x0][0x170] ;  /* 0x00005c0008088625 */ /* 0x000fca00078e0009 */
[----:B------:R0:W5:Y:S05]  /*0100*/  @!P0 LDG.E.64 R6, [R8.64] ;  /* 0x0000000408068981 */ /* 0x00016a000c1e1b00 */
[----:B------:R-:W-:Y:S01]  /*0110*/  @!P1 IMAD R14, R0, 0x200, R3 ;  /* 0x00000200000e9824 */ /* 0x000fe200078e0203 */
[----:B------:R-:W-:Y:S01]  /*0120*/  @!P1 IADD3 R3, R3, 0x80, RZ ;  /* 0x0000008003039810 */ /* 0x000fe20007ffe0ff */
[----:B------:R-:W-:-:S03]  /*0130*/  @!P1 IMAD.MOV.U32 R15, RZ, RZ, 0x8 ;  /* 0x00000008ff0f9424 */ /* 0x000fc600078e00ff */
[----:B------:R-:W-:Y:S01]  /*0140*/  ISETP.GE.AND P3, PT, R3, R4, PT ;  /* 0x000000040300720c */ /* 0x000fe20003f66270 */
[----:B------:R-:W-:-:S05]  /*0150*/  @!P1 IMAD.WIDE.U32 R14, R14, R15, c[0x0][0x170] ;  /* 0x00005c000e0e9625 */ /* 0x000fca00078e000f */
[----:B------:R0:W5:Y:S07]  /*0160*/  @!P1 LDG.E.64 R12, [R14.64] ;  /* 0x000000040e0c9981 */ /* 0x00016e000c1e1b00 */
[----:B------:R-:W-:Y:S01]  /*0170*/  @!P3 LEA R18, R0, R3, 0x9 ;  /* 0x000000030012b211 */ /* 0x000fe200078e48ff */
[----:B------:R-:W-:Y:S01]  /*0180*/  @!P3 IMAD.MOV.U32 R19, RZ, RZ, 0x8 ;  /* 0x00000008ff13b424 */ /* 0x000fe200078e00ff */
[----:B------:R-:W-:-:S03]  /*0190*/  @!P3 IADD3 R3, R3, 0x80, RZ ;  /* 0x000000800303b810 */ /* 0x000fc60007ffe0ff */
[----:B------:R-:W-:Y:S01]  /*01a0*/  @!P3 IMAD.WIDE.U32 R18, R18, R19, c[0x0][0x170] ;  /* 0x00005c001212b625 */ /* 0x000fe200078e0013 */
[----:B------:R-:W-:-:S04]  /*01b0*/  ISETP.GE.AND P2, PT, R3, R4, PT ;  /* 0x000000040300720c */ /* 0x000fc80003f46270 */
[----:B------:R0:W5:Y:S09]  /*01c0*/  @!P3 LDG.E.64 R10, [R18.64] ;  /* 0x00000004120ab981 */ /* 0x000172000c1e1b00 */
[----:B------:R-:W-:Y:S01]  /*01d0*/  @!P2 LEA R16, R0, R3, 0x9 ;  /* 0x000000030010a211 */ /* 0x000fe200078e48ff */
[----:B------:R-:W-:Y:S01]  /*01e0*/  @!P2 IMAD.MOV.U32 R17, RZ, RZ, 0x8 ;  /* 0x00000008ff11a424 */ /* 0x000fe200078e00ff */
[----:B------:R-:W-:-:S03]  /*01f0*/  CS2R R2, SRZ ;  /* 0x0000000000027805 */ /* 0x000fc6000001ff00 */
[----:B------:R-:W-:-:S05]  /*0200*/  @!P2 IMAD.WIDE.U32 R16, R16, R17, c[0x0][0x170] ;  /* 0x00005c001010a625 */ /* 0x000fca00078e0011 */
[----:B------:R0:W5:Y:S01]  /*0210*/  @!P2 LDG.E.64 R2, [R16.64] ;  /* 0x000000041002a981 */ /* 0x000162000c1e1b00 */
[----:B------:R-:W-:Y:S01]  /*0220*/  BSSY B0, `(.L_x_2377) ;  /* 0x0000027000007945 */ /* 0x000fe20003800000 */
        /* <DEDUP_REMOVED lines=9> */
[----:B------:R-:W-:Y:S01]  /*02c0*/  IMAD.MOV.U32 R6, RZ, RZ, 0x652b82fe ;  /* 0x652b82feff067424 */ /* 0x000fe200078e00ff */
[----:B------:R-:W-:Y:S01]  /*02d0*/  MOV R7, 0x3ff71547 ;  /* 0x3ff7154700077802 */ /* 0x000fe20000000f00 */
[----:B------:R-:W-:Y:S02]  /*02e0*/  IMAD.MOV.U32 R16, RZ, RZ, 0x69ce2bdf ;  /* 0x69ce2bdfff107424 */ /* 0x000fe400078e00ff */
[----:B------:R-:W-:-:S03]  /*02f0*/  IMAD.MOV.U32 R17, RZ, RZ, 0x3e5ade15 ;  /* 0x3e5ade15ff117424 */ /* 0x000fc600078e00ff */
        /* <DEDUP_REMOVED lines=23> */
.L_x_2380:
[----:B------:R-:W-:Y:S05]  /*0470*/  BSYNC B1 ;  /* 0x0000000000017941 */ /* 0x000fea0003800000 */
.L_x_2379:
[----:B-1----:R1:W2:-:S06]  /*0480*/  DADD R6, R8, R8 ;  /* 0x0000000008067229 */ /* 0x00228c0000000008 */
.L_x_2378:
[----:B------:R-:W-:Y:S05]  /*0490*/  BSYNC B0 ;  /* 0x0000000000007941 */ /* 0x000fea0003800000 */
.L_x_2377:
[----:B01----:R-:W-:Y:S01]  /*04a0*/  IADD3 R9, R5, 0x80, RZ ;  /* 0x0000008005097810 */ /* 0x003fe20007ffe0ff */
[----:B------:R-:W-:Y:S03]  /*04b0*/  BSSY B0, `(.L_x_2381) ;  /* 0x0000028000007945 */ /* 0x000fe60003800000 */
[----:B------:R-:W-:-:S13]  /*04c0*/  ISETP.GE.AND P1, PT, R9, R4, PT ;  /* 0x000000040900720c */ /* 0x000fda0003f26270 */
[----:B------:R-:W-:Y:S05]  /*04d0*/  @P1 BRA `(.L_x_2382) ;  /* 0x0000025000001947 */ /* 0x000fea0003800000 */
[----:B-----5:R-:W-:Y:S01]  /*04e0*/  LOP3.LUT R17, R13, 0x7fffffff, RZ, 0xc0, !PT ;  /* 0x7fffffff0d117812 */ /* 0x020fe200078ec0ff */
        /* <DEDUP_REMOVED lines=10> */
[----:B------:R-:W-:-:S04]  /*0590*/  IMAD.MOV.U32 R19, RZ, RZ, 0x3e5ade15 ;  /* 0x3e5ade15ff137424 */ /* 0x000fc800078e00ff */
        /* <DEDUP_REMOVED lines=23> */
.L_x_2384:
[----:B------:R-:W-:Y:S05]  /*0710*/  BSYNC B1 ;  /* 0x0000000000017941 */ /* 0x000fea0003800000 */
.L_x_2383:
[----:B-1----:R1:W3:-:S06]  /*0720*/  DADD R12, R14, R14 ;  /* 0x000000000e0c7229 */ /* 0x0022cc000000000e */
.L_x_2382:
[----:B------:R-:W-:Y:S05]  /*0730*/  BSYNC B0 ;  /* 0x0000000000007941 */ /* 0x000fea0003800000 */
.L_x_2381:
[----:B-1----:R-:W-:Y:S01]  /*0740*/  IADD3 R15, R5, 0x100, RZ ;  /* 0x00000100050f7810 */ /* 0x002fe20007ffe0ff */
[----:B------:R-:W-:Y:S03]  /*0750*/  BSSY B0, `(.L_x_2385) ;  /* 0x0000028000007945 */ /* 0x000fe60003800000 */
[----:B------:R-:W-:-:S13]  /*0760*/  ISETP.GE.AND P1, PT, R15, R4, PT ;  /* 0x000000040f00720c */ /* 0x000fda0003f26270 */
[----:B------:R-:W-:Y:S05]  /*0770*/  @P1 BRA `(.L_x_2386) ;  /* 0x0000025000001947 */ /* 0x000fea0003800000 */
[----:B0----5:R-:W-:Y:S01]  /*0780*/  LOP3.LUT R17, R11, 0x7fffffff, RZ, 0xc0, !PT ;  /* 0x7fffffff0b117812 */ /* 0x021fe200078ec0ff */
[----:B------:R-:W-:Y:S01]  /*0790*/  BSSY B1, `(.L_x_2387) ;  /* 0x0000022000017945 */ /* 0x000fe20003800000 */
[----:B------:R-:W-:Y:S02]  /*07a0*/  MOV R16, R10 ;  /* 0x0000000a00107202 */ /* 0x000fe40000000f00 */
        /* <DEDUP_REMOVED lines=32> */
.L_x_2388:
[----:B------:R-:W-:Y:S05]  /*09b0*/  BSYNC B1 ;  /* 0x0000000000017941 */ /* 0x000fea0003800000 */
.L_x_2387:
[----:B-1----:R1:W4:-:S06]  /*09c0*/  DADD R10, R14, R14 ;  /* 0x000000000e0a7229 */ /* 0x00230c000000000e */
.L_x_2386:
[----:B------:R-:W-:Y:S05]  /*09d0*/  BSYNC B0 ;  /* 0x0000000000007941 */ /* 0x000fea0003800000 */
.L_x_2385:
[----:B-1----:R-:W-:Y:S01]  /*09e0*/  IADD3 R15, R5, 0x180, RZ ;  /* 0x00000180050f7810 */ /* 0x002fe20007ffe0ff */
[----:B------:R-:W-:Y:S03]  /*09f0*/  BSSY B0, `(.L_x_2389) ;  /* 0x0000028000007945 */ /* 0x000fe60003800000 */
[----:B------:R-:W-:-:S13]  /*0a00*/  ISETP.GE.AND P1, PT, R15, R4, PT ;  /* 0x000000040f00720c */ /* 0x000fda0003f26270 */
        /* <DEDUP_REMOVED lines=9> */
[----:B------:R-:W-:Y:S01]  /*0aa0*/  MOV R2, 0x652b82fe ;  /* 0x652b82fe00027802 */ /* 0x000fe20000000f00 */
        /* <DEDUP_REMOVED lines=19> */
[----:B------:R-:W-:Y:S01]  /*0be0*/  IADD3 R17, R2, -0x200000, RZ ;  /* 0xffe0000002117810 */ /* 0x000fe20007ffe0ff */
[----:B------:R-:W-:-:S03]  /*0bf0*/  IMAD.MOV.U32 R2, RZ, RZ, RZ ;  /* 0x000000ffff027224 */ /* 0x000fc600078e00ff */
[----:B------:R-:W0:Y:S03]  /*0c00*/  MUFU.RCP64H R3, R17 ;  /* 0x0000001100037308 */ /* 0x000e260000001800 */
[----:B0-----:R-:W0:-:S06]  /*0c10*/  DFMA R14, -R16, R2, 1 ;  /* 0x3ff00000100e742b */ /* 0x001e0c0000000102 */
[----:B0-----:R-:W0:-:S06]  /*0c20*/  DFMA R14, R14, R14, R14 ;  /* 0x0000000e0e0e722b */ /* 0x001e0c000000000e */
[----:B0-----:R-:W0:-:S06]  /*0c30*/  DFMA R14, R2, R14, R2 ;  /* 0x0000000e020e722b */ /* 0x001e0c0000000002 */
[----:B0-----:R0:W1:-:S06]  /*0c40*/  DFMA R14, R14, 0.0625, R16 ;  /* 0x3fb000000e0e782b */ /* 0x00104c0000000010 */
.L_x_2392:
[----:B------:R-:W-:Y:S05]  /*0c50*/  BSYNC B1 ;  /* 0x0000000000017941 */ /* 0x000fea0003800000 */
.L_x_2391:
[----:B-1----:R1:W0:-:S06]  /*0c60*/  DADD R2, R14, R14 ;  /* 0x000000000e027229 */ /* 0x00220c000000000e */
.L_x_2390:
[----:B------:R-:W-:Y:S05]  /*0c70*/  BSYNC B0 ;  /* 0x0000000000007941 */ /* 0x000fea0003800000 */
.L_x_2389:
[----:B-1----:R-:W-:Y:S01]  /*0c80*/  IMAD.MOV.U32 R15, RZ, RZ, R5 ;  /* 0x000000ffff0f7224 */ /* 0x002fe200078e0005 */
[----:B------:R-:W-:Y:S01]  /*0c90*/  @!P0 LEA R8, R0, R5, 0x9 ;  /* 0x0000000500088211 */ /* 0x000fe200078e48ff */
[----:B------:R-:W-:Y:S01]  /*0ca0*/  @!P0 IMAD.MOV.U32 R15, RZ, RZ, R9 ;  /* 0x000000ffff0f8224 */ /* 0x000fe200078e0009 */
[----:B------:R-:W-:Y:S01]  /*0cb0*/  BSSY B0, `(.L_x_2393) ;  /* 0x0000010000007945 */ /* 0x000fe20003800000 */
[----:B------:R-:W-:-:S03]  /*0cc0*/  @!P0 IMAD.MOV.U32 R9, RZ, RZ, 0x8 ;  /* 0x00000008ff098424 */ /* 0x000fc600078e00ff */
[----:B------:R-:W-:Y:S01]  /*0cd0*/  ISETP.GE.AND P1, PT, R15, R4, PT ;  /* 0x000000040f00720c */ /* 0x000fe20003f26270 */
[----:B------:R-:W-:-:S05]  /*0ce0*/  @!P0 IMAD.WIDE.U32 R8, R8, R9, c[0x0][0x168] ;  /* 0x00005a0008088625 */ /* 0x000fca00078e0009 */
[----:B--2--5:R1:W-:Y:S07]  /*0cf0*/  @!P0 STG.E.64 [R8.64], R6 ;  /* 0x0000000608008986 */ /* 0x0243ee000c101b04 */
[----:B------:R-:W-:Y:S05]  /*0d00*/  @P1 BRA `(.L_x_2394) ;  /* 0x000000a000001947 */ /* 0x000fea0003800000 */
[----:B-1----:R-:W-:Y:S01]  /*0d10*/  IMAD R6, R0, 0x200, R15 ;  /* 0x0000020000067824 */ /* 0x002fe200078e020f */
[----:B------:R-:W-:Y:S01]  /*0d20*/  IADD3 R15, R15, 0x80, RZ ;  /* 0x000000800f0f7810 */ /* 0x000fe20007ffe0ff */
[----:B------:R-:W-:-:S03]  /*0d30*/  IMAD.MOV.U32 R9, RZ, RZ, 0x8 ;  /* 0x00000008ff097424 */ /* 0x000fc600078e00ff */
[----:B------:R-:W-:Y:S01]  /*0d40*/  ISETP.GE.AND P0, PT, R15, R4, PT ;  /* 0x000000040f00720c */ /* 0x000fe20003f06270 */
[----:B------:R-:W-:-:S05]  /*0d50*/  IMAD.WIDE.U32 R6, R6, R9, c[0x0][0x168] ;  /* 0x00005a0006067625 */ /* 0x000fca00078e0009 */
[----:B---3--:R1:W-:Y:S07]  /*0d60*/  STG.E.64 [R6.64], R12 ;  /* 0x0000000c06007986 */ /* 0x0083ee000c101b04 */
[----:B------:R-:W-:Y:S02]  /*0d70*/  @!P0 LEA R8, R0, R15, 0x9 ;  /* 0x0000000f00088211 */ /* 0x000fe400078e48ff */
[----:B------:R-:W-:-:S03]  /*0d80*/  @!P0 IADD3 R15, R15, 0x80, RZ ;  /* 0x000000800f0f8810 */ /* 0x000fc60007ffe0ff */
[----:B------:R-:W-:-:S05]  /*0d90*/  @!P0 IMAD.WIDE.U32 R8, R8, R9, c[0x0][0x168] ;  /* 0x00005a0008088625 */ /* 0x000fca00078e0009 */
[----:B----4-:R1:W-:Y:S02]  /*0da0*/  @!P0 STG.E.64 [R8.64], R10 ;  /* 0x0000000a08008986 */ /* 0x0103e4000c101b04 */
.L_x_2394:
[----:B------:R-:W-:Y:S05]  /*0db0*/  BSYNC B0 ;  /* 0x0000000000007941 */ /* 0x000fea0003800000 */
.L_x_2393:
[----:B------:R-:W-:-:S13]  /*0dc0*/  ISETP.GE.AND P0, PT, R15, R4, PT ;  /* 0x000000040f00720c */ /* 0x000fda0003f06270 */
[----:B------:R-:W-:Y:S05]  /*0dd0*/  @P0 EXIT ;  /* 0x000000000000094d */ /* 0x000fea0003800000 */
[----:B------:R-:W-:Y:S02]  /*0de0*/  IMAD R4, R0, 0x200, R15 ;  /* 0x0000020000047824 */ /* 0x000fe400078e020f */
[----:B------:R-:W-:-:S04]  /*0df0*/  IMAD.MOV.U32 R5, RZ, RZ, 0x8 ;  /* 0x00000008ff057424 */ /* 0x000fc800078e00ff */
[----:B------:R-:W-:-:S05]  /*0e00*/  IMAD.WIDE.U32 R4, R4, R5, c[0x0][0x168] ;  /* 0x00005a0004047625 */ /* 0x000fca00078e0005 */
[----:B0-----:R-:W-:Y:S01]  /*0e10*/  STG.E.64 [R4.64], R2 ;  /* 0x0000000204007986 */ /* 0x001fe2000c101b04 */
[----:B------:R-:W-:Y:S05]  /*0e20*/  EXIT ;  /* 0x000000000000794d */ /* 0x000fea0003800000 */
.L_x_2395:
        /* <DEDUP_REMOVED lines=13> */
.L_x_2535:


//--------------------- .text._ZN2at6native29vectorized_elementwise_kernelILi2EZZZNS0_16cosh_kernel_cudaERNS_18TensorIteratorBaseEENKUlvE0_clEvENKUlvE_clEvEUldE_St5arrayIPcLm2EEEEviT0_T1_ --------------------------
	.section	.text._ZN2at6native29vectorized_elementwise_kernelILi2EZZZNS0_16cosh_kernel_cudaERNS_18TensorIteratorBaseEENKUlvE0_clEvENKUlvE_clEvEUldE_St5arrayIPcLm2EEEEviT0_T1_,"ax",@progbits
	.sectioninfo	@"SHI_REGISTERS=34"
	.align	128
        .global         _ZN2at6native29vectorized_elementwise_kernelILi2EZZZNS0_16cosh_kernel_cudaERNS_18TensorIteratorBaseEENKUlvE0_clEvENKUlvE_clEvEUldE_St5arrayIPcLm2EEEEviT0_T1_
        .type           _ZN2at6native29vectorized_elementwise_kernelILi2EZZZNS0_16cosh_kernel_cudaERNS_18TensorIteratorBaseEENKUlvE0_clEvENKUlvE_clEvEUldE_St5arrayIPcLm2EEEEviT0_T1_,@function
        .size           _ZN2at6native29vectorized_elementwise_kernelILi2EZZZNS0_16cosh_kernel_cudaERNS_18TensorIteratorBaseEENKUlvE0_clEvENKUlvE_clEvEUldE_St5arrayIPcLm2EEEEviT0_T1_,(.L_x_2536 - _ZN2at6native29vectorized_elementwise_kernelILi2EZZZNS0_16cosh_kernel_cudaERNS_18TensorIteratorBaseEENKUlvE0_clEvENKUlvE_clEvEUldE_St5arrayIPcLm2EEEEviT0_T1_)
        .other          _ZN2at6native29vectorized_elementwise_kernelILi2EZZZNS0_16cosh_kernel_cudaERNS_18TensorIteratorBaseEENKUlvE0_clEvENKUlvE_clEvEUldE_St5arrayIPcLm2EEEEviT0_T1_,@"STO_CUDA_ENTRY STV_DEFAULT"
_ZN2at6native29vectorized_elementwise_kernelILi2EZZZNS0_16cosh_kernel_cudaERNS_18TensorIteratorBaseEENKUlvE0_clEvENKUlvE_clEvEUldE_St5arrayIPcLm2EEEEviT0_T1_:
.text._ZN2at6native29vectorized_elementwise_kernelILi2EZZZNS0_16cosh_kernel_cudaERNS_18TensorIteratorBaseEENKUlvE0_clEvENKUlvE_clEvEUldE_St5arrayIPcLm2EEEEviT0_T1_:
[----:B------:R-:W-:Y:S02]  /*0000*/  IMAD.MOV.U32 R1, RZ, RZ, c[0x0][0x28] ;  /* 0x00000a00ff017624 */ /* 0x000fe400078e00ff */
[----:B------:R-:W0:Y:S01]  /*0010*/  S2R R2, SR_CTAID.X ;  /* 0x0000000000027919 */ /* 0x000e220000002500 */
[----:B------:R-:W-:Y:S01]  /*0020*/  ULDC.64 UR4, c[0x0][0x118] ;  /* 0x0000460000047ab9 */ /* 0x000fe20000000a00 */
[----:B0-----:R-:W-:-:S05]  /*0030*/  IMAD.SHL.U32 R2, R2, 0x400, RZ ;  /* 0x0000040002027824 */ /* 0x001fca00078e00ff */
[----:B------:R-:W-:-:S04]  /*0040*/  IADD3 R0, -R2, c[0x0][0x160], RZ ;  /* 0x0000580002007a10 */ /* 0x000fc80007ffe1ff */
[----:B------:R-:W-:-:S13]  /*0050*/  ISETP.GE.U32.AND P0, PT, R0, 0x400, PT ;  /* 0x000004000000780c */ /* 0x000fda0003f06070 */
[----:B------:R-:W-:Y:S05]  /*0060*/  @!P0 BRA `(.L_x_2396) ;  /* 0x0000139000008947 */ /* 0x000fea0003800000 */
[----:B------:R-:W0:Y:S01]  /*0070*/  S2R R0, SR_TID.X ;  /* 0x0000000000007919 */ /* 0x000e220000002100 */
[----:B------:R-:W-:-:S04]  /*0080*/  IMAD.MOV.U32 R3, RZ, RZ, 0x8 ;  /* 0x00000008ff037424 */ /* 0x000fc800078e00ff */
[----:B------:R-:W-:-:S06]  /*0090*/  IMAD.WIDE R4, R2, R3, c[0x0][0x170] ;  /* 0x00005c0002047625 */ /* 0x000fcc00078e0203 */
[----:B0-----:R-:W-:-:S05]  /*00a0*/  IMAD.WIDE.U32 R22, R0, 0x10, R4 ;  /* 0x0000001000167825 */ /* 0x001fca00078e0004 */
[----:B------:R-:W2:Y:S04]  /*00b0*/  LDG.E.128 R16, [R22.64] ;  /* 0x0000000416107981 */ /* 0x000ea8000c1e1d00 */
[----:B------:R-:W3:Y:S01]  /*00c0*/  LDG.E.128 R4, [R22.64+0x800] ;  /* 0x0008000416047981 */ /* 0x000ee2000c1e1d00 */
[----:B------:R-:W-:Y:S03]  /*00d0*/  BSSY B0, `(.L_x_2397) ;  /* 0x000002e000007945 */ /* 0x000fe60003800000 */
[----:B------:R0:W5:Y:S04]  /*00e0*/  LDG.E.128 R8, [R22.64+0x1000] ;  /* 0x0010000416087981 */ /* 0x000168000c1e1d00 */
[----:B------:R0:W5:Y:S01]  /*00f0*/  LDG.E.128 R12, [R22.64+0x1800] ;  /* 0x00180004160c7981 */ /* 0x000162000c1e1d00 */
[----:B--2---:R-:W-:Y:S01]  /*0100*/  LOP3.LUT R27, R17, 0x7fffffff, RZ, 0xc0, !PT ;  /* 0x7fffffff111b7812 */ /* 0x004fe200078ec0ff */
[----:B------:R-:W-:Y:S01]  /*0110*/  IMAD.MOV.U32 R26, RZ, RZ, R16 ;  /* 0x000000ffff1a7224 */ /* 0x000fe200078e0010 */
[----:B------:R-:W-:Y:S01]  /*0120*/  LOP3.LUT R29, R19, 0x7fffffff, RZ, 0xc0, !PT ;  /* 0x7fffffff131d7812 */ /* 0x000fe200078ec0ff */
[----:B------:R-:W-:Y:S01]  /*0130*/  IMAD.MOV.U32 R28, RZ, RZ, R18 ;  /* 0x000000ffff1c7224 */ /* 0x000fe200078e0012 */
[----:B---3--:R-:W-:-:S02]  /*0140*/  LOP3.LUT R25, R5, 0x7fffffff, RZ, 0xc0, !PT ;  /* 0x7fffffff05197812 */ /* 0x008fc400078ec0ff */
[----:B------:R-:W-:Y:S02]  /*0150*/  ISETP.GE.U32.AND P0, PT, R27, 0x408633cf, PT ;  /* 0x408633cf1b00780c */ /* 0x000fe40003f06070 */
[----:B------:R-:W-:Y:S02]  /*0160*/  ISETP.GE.U32.AND P4, PT, R29, 0x408633cf, PT ;  /* 0x408633cf1d00780c */ /* 0x000fe40003f86070 */
[----:B------:R-:W-:-:S09]  /*0170*/  ISETP.GE.U32.AND P2, PT, R25, 0x408633cf, PT ;  /* 0x408633cf1900780c */ /* 0x000fd20003f46070 */
[----:B------:R-:W1:-:S04]  /*0180*/  @P0 DSETP.GTU.AND P3, PT, R16, +INF , PT ;  /* 0x7ff000001000042a */ /* 0x000e480003f6c000 */
[----:B------:R-:W0:Y:S02]  /*0190*/  @P4 DSETP.GTU.AND P5, PT, R18, +INF , PT ;  /* 0x7ff000001200442a */ /* 0x000e240003fac000 */
[----:B-1----:R-:W-:Y:S02]  /*01a0*/  @P0 FSEL R20, R16, RZ, P3 ;  /* 0x000000ff10140208 */ /* 0x002fe40001800000 */
[----:B------:R1:W2:Y:S01]  /*01b0*/  @P2 DSETP.GTU.AND P1, PT, R4, +INF , PT ;  /* 0x7ff000000400242a */ /* 0x0002a20003f2c000 */
[----:B------:R-:W-:Y:S02]  /*01c0*/  @P0 FSEL R21, R17, +QNAN , P3 ;  /* 0x7ff0000011150808 */ /* 0x000fe40001800000 */
[----:B0-----:R-:W-:Y:S02]  /*01d0*/  @P4 FSEL R22, R18, RZ, P5 ;  /* 0x000000ff12164208 */ /* 0x001fe40002800000 */
[----:B------:R-:W-:Y:S01]  /*01e0*/  @P4 FSEL R23, R19, +QNAN , P5 ;  /* 0x7ff0000013174808 */ /* 0x000fe20002800000 */
[----:B------:R-:W-:Y:S05]  /*01f0*/  @P0 BRA `(.L_x_2398) ;  /* 0x000001b000000947 */ /* 0x000fea0003800000 */
[----:B-12---:R-:W-:Y:S01]  /*0200*/  MOV R16, 0x652b82fe ;  /* 0x652b82fe00107802 */ /* 0x006fe20000000f00 */
[----:B------:R-:W-:-:S02]  /*0210*/  IMAD.MOV.U32 R17, RZ, RZ, 0x3ff71547 ;  /* 0x3ff71547ff117424 */ /* 0x000fc400078e00ff */
        /* <DEDUP_REMOVED lines=16> */
[----:B0-----:R0:W1:Y:S02]  /*0320*/  DFMA R26, R20, R18, 1 ;  /* 0x3ff00000141a742b */ /* 0x0010640000000012 */
[----:B0-----:R-:W-:-:S08]  /*0330*/  IMAD.MOV.U32 R18, RZ, RZ, RZ ;  /* 0x000000ffff127224 */ /* 0x001fd000078e00ff */
[----:B-1----:R-:W-:-:S05]  /*0340*/  IMAD R16, R16, 0x100000, R27 ;  /* 0x0010000010107824 */ /* 0x002fca00078e021b */
[----:B------:R-:W-:-:S04]  /*0350*/  IADD3 R27, R16, -0x200000, RZ ;  /* 0xffe00000101b7810 */ /* 0x000fc80007ffe0ff */
[----:B------:R-:W0:Y:S02]  /*0360*/  MUFU.RCP64H R19, R27 ;  /* 0x0000001b00137308 */ /* 0x000e240000001800 */
[----:B0-----:R-:W0:-:S06]  /*0370*/  DFMA R16, -R26, R18, 1 ;  /* 0x3ff000001a10742b */ /* 0x001e0c0000000112 */
[----:B0-----:R-:W0:-:S06]  /*0380*/  DFMA R16, R16, R16, R16 ;  /* 0x000000101010722b */ /* 0x001e0c0000000010 */
[----:B0-----:R-:W0:-:S06]  /*0390*/  DFMA R16, R18, R16, R18 ;  /* 0x000000101210722b */ /* 0x001e0c0000000012 */
[----:B0-----:R0:W1:-:S06]  /*03a0*/  DFMA R20, R16, 0.0625, R26 ;  /* 0x3fb000001014782b */ /* 0x00104c000000001a */
.L_x_2398:
[----:B-12---:R-:W-:Y:S05]  /*03b0*/  BSYNC B0 ;  /* 0x0000000000007941 */ /* 0x006fea0003800000 */
.L_x_2397:
[----:B------:R-:W-:Y:S01]  /*03c0*/  BSSY B0, `(.L_x_2399) ;  /* 0x000001f000007945 */ /* 0x000fe20003800000 */
[----:B0-----:R-:W-:Y:S02]  /*03d0*/  LOP3.LUT R27, R7, 0x7fffffff, RZ, 0xc0, !PT ;  /* 0x7fffffff071b7812 */ /* 0x001fe400078ec0ff */
[----:B-----5:R-:W-:Y:S01]  /*03e0*/  LOP3.LUT R31, R9, 0x7fffffff, RZ, 0xc0, !PT ;  /* 0x7fffffff091f7812 */ /* 0x020fe200078ec0ff */
        /* <DEDUP_REMOVED lines=28> */
.L_x_2400:
[----:B------:R-:W-:Y:S05]  /*05b0*/  BSYNC B0 ;  /* 0x0000000000007941 */ /* 0x000fea0003800000 */
.L_x_2399:
[----:B------:R-:W-:Y:S01]  /*05c0*/  BSSY B0, `(.L_x_2401) ;  /* 0x0000022000007945 */ /* 0x000fe20003800000 */
[----:B------:R-:W-:Y:S02]  /*05d0*/  ISETP.GE.U32.AND P4, PT, R27, 0x408633cf, PT ;  /* 0x408633cf1b00780c */ /* 0x000fe40003f86070 */
[----:B------:R-:W-:Y:S02]  /*05e0*/  ISETP.GE.U32.AND P0, PT, R31, 0x408633cf, PT ;  /* 0x408633cf1f00780c */ /* 0x000fe40003f06070 */
[----:B0-----:R-:W-:Y:S02]  /*05f0*/  @P2 FSEL R16, R4, RZ, P1 ;  /* 0x000000ff04102208 */ /* 0x001fe40000800000 */
[----:B------:R-:W-:Y:S02]  /*0600*/  @P2 FSEL R17, R5, +QNAN , P1 ;  /* 0x7ff0000005112808 */ /* 0x000fe40000800000 */
[----:B------:R-:W-:Y:S01]  /*0610*/  MOV R24, R4 ;  /* 0x0000000400187202 */ /* 0x000fe20000000f00 */
[----:B------:R-:W-:Y:S05]  /*0620*/  @P2 BRA `(.L_x_2402) ;  /* 0x000001b000002947 */ /* 0x000fea0003800000 */
[----:B------:R-:W-:Y:S02]  /*0630*/  IMAD.MOV.U32 R4, RZ, RZ, 0x652b82fe ;  /* 0x652b82feff047424 */ /* 0x000fe400078e00ff */
        /* <DEDUP_REMOVED lines=25> */
[----:B0-----:R0:W2:-:S06]  /*07d0*/  DFMA R16, R16, 0.0625, R18 ;  /* 0x3fb000001010782b */ /* 0x00108c0000000012 */
.L_x_2402:
[----:B------:R-:W-:Y:S05]  /*07e0*/  BSYNC B0 ;  /* 0x0000000000007941 */ /* 0x000fea0003800000 */
.L_x_2401:
[----:B------:R-:W3:Y:S01]  /*07f0*/  @P4 DSETP.GTU.AND P5, PT, R6, +INF , PT ;  /* 0x7ff000000600442a */ /* 0x000ee20003fac000 */
[----:B------:R-:W-:Y:S01]  /*0800*/  LOP3.LUT R29, R11, 0x7fffffff, RZ, 0xc0, !PT ;  /* 0x7fffffff0b1d7812 */ /* 0x000fe200078ec0ff */
[----:B------:R-:W-:Y:S01]  /*0810*/  BSSY B0, `(.L_x_2403) ;  /* 0x0000024000007945 */ /* 0x000fe20003800000 */
[----:B------:R-:W-:Y:S01]  /*0820*/  LOP3.LUT R25, R15, 0x7fffffff, RZ, 0xc0, !PT ;  /* 0x7fffffff0f197812 */ /* 0x000fe200078ec0ff */
[----:B------:R4:W0:Y:S01]  /*0830*/  @P0 DSETP.GTU.AND P2, PT, R8, +INF , PT ;  /* 0x7ff000000800042a */ /* 0x0008220003f4c000 */
[----:B------:R-:W-:Y:S01]  /*0840*/  ISETP.GE.U32.AND P3, PT, R29, 0x408633cf, PT ;  /* 0x408633cf1d00780c */ /* 0x000fe20003f66070 */
[----:B------:R-:W-:Y:S01]  /*0850*/  IMAD.MOV.U32 R26, RZ, RZ, R6 ;  /* 0x000000ffff1a7224 */ /* 0x000fe200078e0006 */
[----:B------:R-:W-:Y:S02]  /*0860*/  ISETP.GE.U32.AND P1, PT, R25, 0x408633cf, PT ;  /* 0x408633cf1900780c */ /* 0x000fe40003f26070 */
[----:B0--3--:R-:W-:Y:S02]  /*0870*/  @P4 FSEL R18, R6, RZ, P5 ;  /* 0x000000ff06124208 */ /* 0x009fe40002800000 */
[----:B------:R-:W-:Y:S01]  /*0880*/  @P4 FSEL R19, R7, +QNAN , P5 ;  /* 0x7ff0000007134808 */ /* 0x000fe20002800000 */
[----:B------:R-:W-:Y:S05]  /*0890*/  @P4 BRA `(.L_x_2404) ;  /* 0x000001b000004947 */ /* 0x000fea0003800000 */
[----:B----4-:R-:W-:Y:S02]  /*08a0*/  IMAD.MOV.U32 R4, RZ, RZ, 0x652b82fe ;  /* 0x652b82feff047424 */ /* 0x010fe400078e00ff */
        /* <DEDUP_REMOVED lines=17> */
[----:B0-----:R0:W3:Y:S02]  /*09c0*/  DFMA R26, R18, R6, 1 ;  /* 0x3ff00000121a742b */ /* 0x0010e40000000006 */
[----:B0-----:R-:W-:-:S08]  /*09d0*/  IMAD.MOV.U32 R6, RZ, RZ, RZ ;  /* 0x000000ffff067224 */ /* 0x001fd000078e00ff */
[----:B---3--:R-:W-:-:S04]  /*09e0*/  LEA R4, R4, R27, 0x14 ;  /* 0x0000001b04047211 */ /* 0x008fc800078ea0ff */
[----:B------:R-:W-:-:S04]  /*09f0*/  IADD3 R27, R4, -0x200000, RZ ;  /* 0xffe00000041b7810 */ /* 0x000fc80007ffe0ff */
[----:B------:R-:W0:Y:S02]  /*0a00*/  MUFU.RCP64H R7, R27 ;  /* 0x0000001b00077308 */ /* 0x000e240000001800 */
[----:B0-----:R-:W0:-:S06]  /*0a10*/  DFMA R4, -R26, R6, 1 ;  /* 0x3ff000001a04742b */ /* 0x001e0c0000000106 */
[----:B0-----:R-:W0:-:S06]  /*0a20*/  DFMA R4, R4, R4, R4 ;  /* 0x000000040404722b */ /* 0x001e0c0000000004 */
[----:B0-----:R-:W0:-:S06]  /*0a30*/  DFMA R4, R6, R4, R6 ;  /* 0x000000040604722b */ /* 0x001e0c0000000006 */
[----:B0-----:R0:W3:-:S06]  /*0a40*/  DFMA R18, R4, 0.0625, R26 ;  /* 0x3fb000000412782b */ /* 0x0010cc000000001a */
.L_x_2404:
[----:B----4-:R-:W-:Y:S05]  /*0a50*/  BSYNC B0 ;  /* 0x0000000000007941 */ /* 0x010fea0003800000 */
.L_x_2403:
[----:B0-----:R-:W-:Y:S01]  /*0a60*/  LOP3.LUT R27, R13, 0x7fffffff, RZ, 0xc0, !PT ;  /* 0x7fffffff0d1b7812 */ /* 0x001fe200078ec0ff */
[----:B------:R-:W-:Y:S01]  /*0a70*/  BSSY B0, `(.L_x_2405) ;  /* 0x0000023000007945 */ /* 0x000fe20003800000 */
[----:B------:R0:W4:Y:S01]  /*0a80*/  @P3 DSETP.GTU.AND P6, PT, R10, +INF , PT ;  /* 0x7ff000000a00342a */ /* 0x0001220003fcc000 */
[----:B------:R-:W-:Y:S01]  /*0a90*/  @P0 FSEL R4, R8, RZ, P2 ;  /* 0x000000ff08040208 */ /* 0x000fe20001000000 */
[----:B------:R-:W-:Y:S01]  /*0aa0*/  IMAD.MOV.U32 R30, RZ, RZ, R8 ;  /* 0x000000ffff1e7224 */ /* 0x000fe200078e0008 */
[----:B------:R-:W-:Y:S01]  /*0ab0*/  ISETP.GE.U32.AND P4, PT, R27, 0x408633cf, PT ;  /* 0x408633cf1b00780c */ /* 0x000fe20003f86070 */
[----:B------:R0:W3:Y:S01]  /*0ac0*/  @P1 DSETP.GTU.AND P5, PT, R14, +INF , PT ;  /* 0x7ff000000e00142a */ /* 0x0000e20003fac000 */
[----:B------:R-:W-:Y:S01]  /*0ad0*/  @P0 FSEL R5, R9, +QNAN , P2 ;  /* 0x7ff0000009050808 */ /* 0x000fe20001000000 */
[----:B------:R-:W-:Y:S07]  /*0ae0*/  @P0 BRA `(.L_x_2406) ;  /* 0x000001b000000947 */ /* 0x000fee0003800000 */
[----:B0--34-:R-:W-:Y:S01]  /*0af0*/  IMAD.MOV.U32 R4, RZ, RZ, 0x652b82fe ;  /* 0x652b82feff047424 */ /* 0x019fe200078e00ff */
[----:B------:R-:W-:Y:S01]  /*0b00*/  MOV R7, 0x3e5ade15 ;  /* 0x3e5ade1500077802 */ /* 0x000fe20000000f00 */
[----:B------:R-:W-:-:S02]  /*0b10*/  IMAD.MOV.U32 R5, RZ, RZ, 0x3ff71547 ;  /* 0x3ff71547ff057424 */ /* 0x000fc400078e00ff */
        /* <DEDUP_REMOVED lines=17> */
[----:B---3--:R-:W-:-:S05]  /*0c30*/  IMAD R4, R4, 0x100000, R9 ;  /* 0x0010000004047824 */ /* 0x008fca00078e0209 */
[----:B------:R-:W-:-:S04]  /*0c40*/  IADD3 R9, R4, -0x200000, RZ ;  /* 0xffe0000004097810 */ /* 0x000fc80007ffe0ff */
[----:B------:R-:W0:Y:S02]  /*0c50*/  MUFU.RCP64H R7, R9 ;  /* 0x0000000900077308 */ /* 0x000e240000001800 */
[----:B0-----:R-:W0:-:S06]  /*0c60*/  DFMA R4, -R8, R6, 1 ;  /* 0x3ff000000804742b */ /* 0x001e0c0000000106 */
[----:B0-----:R-:W0:-:S06]  /*0c70*/  DFMA R4, R4, R4, R4 ;  /* 0x000000040404722b */ /* 0x001e0c0000000004 */
[----:B0-----:R-:W0:-:S06]  /*0c80*/  DFMA R4, R6, R4, R6 ;  /* 0x000000040604722b */ /* 0x001e0c0000000006 */
[----:B0-----:R0:W3:-:S06]  /*0c90*/  DFMA R4, R4, 0.0625, R8 ;  /* 0x3fb000000404782b */ /* 0x0010cc0000000008 */
.L_x_2406:
[----:B0--34-:R-:W-:Y:S05]  /*0ca0*/  BSYNC B0 ;  /* 0x0000000000007941 */ /* 0x019fea0003800000 */
.L_x_2405:
[----:B------:R-:W0:Y:S01]  /*0cb0*/  @P4 DSETP.GTU.AND P0, PT, R12, +INF , PT ;  /* 0x7ff000000c00442a */ /* 0x000e220003f0c000 */
[----:B------:R-:W-:Y:S01]  /*0cc0*/  BSSY B0, `(.L_x_2407) ;  /* 0x0000021000007945 */ /* 0x000fe20003800000 */
[----:B------:R-:W-:Y:S01]  /*0cd0*/  @P3 FSEL R9, R11, +QNAN , P6 ;  /* 0x7ff000000b093808 */ /* 0x000fe20003000000 */
[----:B------:R-:W-:Y:S01]  /*0ce0*/  IMAD.MOV.U32 R28, RZ, RZ, R10 ;  /* 0x000000ffff1c7224 */ /* 0x000fe200078e000a */
[----:B------:R-:W-:Y:S02]  /*0cf0*/  @P3 FSEL R8, R10, RZ, P6 ;  /* 0x000000ff0a083208 */ /* 0x000fe40003000000 */
[----:B0-----:R-:W-:Y:S01]  /*0d00*/  @P4 FSEL R11, R12, RZ, P0 ;  /* 0x000000ff0c0b4208 */ /* 0x001fe20000000000 */
[----:B------:R-:W-:Y:S05]  /*0d10*/  @P3 BRA `(.L_x_2408) ;  /* 0x000001b000003947 */ /* 0x000fea0003800000 */
[----:B------:R-:W-:Y:S02]  /*0d20*/  IMAD.MOV.U32 R6, RZ, RZ, 0x652b82fe ;  /* 0x652b82feff067424 */ /* 0x000fe400078e00ff */
[----:B------:R-:W-:-:S06]  /*0d30*/  IMAD.MOV.U32 R7, RZ, RZ, 0x3ff71547 ;  /* 0x3ff71547ff077424 */ /* 0x000fcc00078e00ff */
[----:B------:R-:W0:-:S06]  /*0d40*/  DFMA R6, R28, R6, 6.75539944105574400000e+15 ;  /* 0x433800001c06742b */ /* 0x000e0c0000000006 */
[----:B0-----:R-:W0:-:S06]  /*0d50*/  DADD R8, R6, -6.75539944105574400000e+15 ;  /* 0xc338000006087429 */ /* 0x001e0c0000000000 */
[----:B0-----:R-:W0:-:S06]  /*0d60*/  DFMA R28, R8, c[0x2][0x0], R28 ;  /* 0x00800000081c7a2b */ /* 0x001e0c000000001c */
[----:B0-----:R0:W3:Y:S02]  /*0d70*/  DFMA R28, R8, c[0x2][0x8], R28 ;  /* 0x00800200081c7a2b */ /* 0x0010e4000000001c */
[----:B0-----:R-:W-:Y:S01]  /*0d80*/  MOV R8, 0x69ce2bdf ;  /* 0x69ce2bdf00087802 */ /* 0x001fe20000000f00 */
[----:B------:R-:W-:-:S06]  /*0d90*/  IMAD.MOV.U32 R9, RZ, RZ, 0x3e5ade15 ;  /* 0x3e5ade15ff097424 */ /* 0x000fcc00078e00ff */
[----:B---3--:R-:W0:-:S06]  /*0da0*/  DFMA R8, R28, R8, c[0x2][0x10] ;  /* 0x008004001c08762b */ /* 0x008e0c0000000008 */
        /* <DEDUP_REMOVED lines=18> */
.L_x_2408:
[----:B------:R-:W-:Y:S05]  /*0ed0*/  BSYNC B0 ;  /* 0x0000000000007941 */ /* 0x000fea0003800000 */
.L_x_2407:
[----:B------:R-:W-:Y:S01]  /*0ee0*/  BSSY B0, `(.L_x_2409) ;  /* 0x0000024000007945 */ /* 0x000fe20003800000 */
[----:B------:R-:W-:Y:S01]  /*0ef0*/  IMAD.MOV.U32 R26, RZ, RZ, R12 ;  /* 0x000000ffff1a7224 */ /* 0x000fe200078e000c */
[----:B------:R-:W-:Y:S01]  /*0f00*/  @P4 FSEL R13, R13, +QNAN , P0 ;  /* 0x7ff000000d0d4808 */ /* 0x000fe20000000000 */
[----:B------:R-:W-:Y:S01]  /*0f10*/  IMAD.MOV.U32 R24, RZ, RZ, R14 ;  /* 0x000000ffff187224 */ /* 0x000fe200078e000e */
[----:B0-----:R-:W-:Y:S02]  /*0f20*/  @P1 FSEL R6, R14, RZ, P5 ;  /* 0x000000ff0e061208 */ /* 0x001fe40002800000 */
[----:B------:R-:W-:Y:S02]  /*0f30*/  @P1 FSEL R7, R15, +QNAN , P5 ;  /* 0x7ff000000f071808 */ /* 0x000fe40002800000 */
[----:B------:R-:W-:Y:S01]  /*0f40*/  @P4 MOV R12, R11 ;  /* 0x0000000b000c4202 */ /* 0x000fe20000000f00 */
        /* <DEDUP_REMOVED lines=19> */
[----:B0-----:R0:W4:Y:S02]  /*1080*/  DFMA R14, R12, R14, 1 ;  /* 0x3ff000000c0e742b */ /* 0x001124000000000e */
[----:B0-----:R-:W-:-:S08]  /*1090*/  IMAD.MOV.U32 R12, RZ, RZ, RZ ;  /* 0x000000ffff0c7224 */ /* 0x001fd000078e00ff */
[----:B----4-:R-:W-:-:S05]  /*10a0*/  IMAD R10, R10, 0x100000, R15 ;  /* 0x001000000a0a7824 */ /* 0x010fca00078e020f */
[----:B------:R-:W-:Y:S02]  /*10b0*/  IADD3 R11, R10, -0x200000, RZ ;  /* 0xffe000000a0b7810 */ /* 0x000fe40007ffe0ff */
[----:B------:R-:W-:Y:S02]  /*10c0*/  MOV R10, R14 ;  /* 0x0000000e000a7202 */ /* 0x000fe40000000f00 */
[----:B------:R-:W0:Y:S04]  /*10d0*/  MUFU.RCP64H R13, R11 ;  /* 0x0000000b000d7308 */ /* 0x000e280000001800 */
[----:B0-----:R-:W0:-:S06]  /*10e0*/  DFMA R14, -R10, R12, 1 ;  /* 0x3ff000000a0e742b */ /* 0x001e0c000000010c */
[----:B0-----:R-:W0:-:S06]  /*10f0*/  DFMA R14, R14, R14, R14 ;  /* 0x0000000e0e0e722b */ /* 0x001e0c000000000e */
[----:B0-----:R-:W0:-:S06]  /*1100*/  DFMA R12, R12, R14, R12 ;  /* 0x0000000e0c0c722b */ /* 0x001e0c000000000c */
[----:B0-----:R0:W4:-:S06]  /*1110*/  DFMA R12, R12, 0.0625, R10 ;  /* 0x3fb000000c0c782b */ /* 0x00110c000000000a */
.L_x_2410:
[----:B------:R-:W-:Y:S05]  /*1120*/  BSYNC B0 ;  /* 0x0000000000007941 */ /* 0x000fea0003800000 */
.L_x_2409:
[----:B------:R-:W-:Y:S01]  /*1130*/  BSSY B0, `(.L_x_2411) ;  /* 0x000001d000007945 */ /* 0x000fe20003800000 */
[----:B------:R-:W-:Y:S05]  /*1140*/  @P1 BRA `(.L_x_2412) ;  /* 0x000001b000001947 */ /* 0x000fea0003800000 */
[----:B------:R-:W-:Y:S02]  /*1150*/  IMAD.MOV.U32 R6, RZ, RZ, 0x652b82fe ;  /* 0x652b82feff067424 */ /* 0x000fe400078e00ff */
[----:B------:R-:W-:Y:S02]  /*1160*/  IMAD.MOV.U32 R7, RZ, RZ, 0x3ff71547 ;  /* 0x3ff71547ff077424 */ /* 0x000fe400078e00ff */
[----:B------:R-:W-:Y:S02]  /*1170*/  IMAD.MOV.U32 R14, RZ, RZ, 0x69ce2bdf ;  /* 0x69ce2bdfff0e7424 */ /* 0x000fe400078e00ff */
[----:B------:R-:W-:Y:S02]  /*1180*/  IMAD.MOV.U32 R15, RZ, RZ, 0x3e5ade15 ;  /* 0x3e5ade15ff0f7424 */ /* 0x000fe400078e00ff */
[----:B------:R-:W5:-:S06]  /*1190*/  DFMA R6, R24, R6, 6.75539944105574400000e+15 ;  /* 0x433800001806742b */ /* 0x000f4c0000000006 */
[----:B0----5:R-:W0:-:S06]  /*11a0*/  DADD R10, R6, -6.75539944105574400000e+15 ;  /* 0xc3380000060a7429 */ /* 0x021e0c0000000000 */
        /* <DEDUP_REMOVED lines=20> */
[----:B0-----:R0:W4:-:S06]  /*12f0*/  DFMA R6, R6, 0.0625, R10 ;  /* 0x3fb000000606782b */ /* 0x00110c000000000a */
.L_x_2412:
[----:B------:R-:W-:Y:S05]  /*1300*/  BSYNC B0 ;  /* 0x0000000000007941 */ /* 0x000fea0003800000 */
.L_x_2411:
[----:B------:R-:W-:Y:S01]  /*1310*/  IMAD.WIDE.U32 R2, R2, R3, c[0x0][0x168] ;  /* 0x00005a0002027625 */ /* 0x000fe200078e0003 */
[----:B0--3--:R-:W-:-:S04]  /*1320*/  DADD R10, R8, R8 ;  /* 0x00000000080a7229 */ /* 0x009fc80000000008 */
[----:B------:R-:W0:Y:S01]  /*1330*/  DADD R8, R4, R4 ;  /* 0x0000000004087229 */ /* 0x000e220000000004 */
[----:B------:R-:W-:-:S03]  /*1340*/  IMAD.WIDE R2, R0, 0x10, R2 ;  /* 0x0000001000027825 */ /* 0x000fc600078e0202 */
[----:B-1----:R-:W-:-:S03]  /*1350*/  DADD R22, R22, R22 ;  /* 0x0000000016167229 */ /* 0x002fc60000000016 */
[----:B0-----:R-:W-:Y:S01]  /*1360*/  STG.E.128 [R2.64+0x1000], R8 ;  /* 0x0010000802007986 */ /* 0x001fe2000c101d04 */
[----:B------:R-:W0:-:S04]  /*1370*/  DADD R20, R20, R20 ;  /* 0x0000000014147229 */ /* 0x000e080000000014 */
[----:B------:R-:W-:-:S03]  /*1380*/  DADD R18, R18, R18 ;  /* 0x0000000012127229 */ /* 0x000fc60000000012 */
[----:B0-----:R-:W-:Y:S01]  /*1390*/  STG.E.128 [R2.64], R20 ;  /* 0x0000001402007986 */ /* 0x001fe2000c101d04 */
[----:B--2---:R-:W0:-:S04]  /*13a0*/  DADD R16, R16, R16 ;  /* 0x0000000010107229 */ /* 0x004e080000000010 */
[----:B----4-:R-:W-:-:S03]  /*13b0*/  DADD R6, R6, R6 ;  /* 0x0000000006067229 */ /* 0x010fc60000000006 */
[----:B0-----:R-:W-:Y:S01]  /*13c0*/  STG.E.128 [R2.64+0x800], R16 ;  /* 0x0008001002007986 */ /* 0x001fe2000c101d04 */
[----:B------:R-:W0:-:S07]  /*13d0*/  DADD R4, R12, R12 ;  /* 0x000000000c047229 */ /* 0x000e0e000000000c */
[----:B0-----:R-:W-:Y:S01]  /*13e0*/  STG.E.128 [R2.64+0x1800], R4 ;  /* 0x0018000402007986 */ /* 0x001fe2000c101d04 */
[----:B------:R-:W-:Y:S05]  /*13f0*/  EXIT ;  /* 0x000000000000794d */ /* 0x000fea0003800000 */
.L_x_2396:
[----:B------:R-:W0:Y:S01]  /*1400*/  S2R R3, SR_TID.X ;  /* 0x0000000000037919 */ /* 0x000e220000002100 */
[----:B------:R-:W-:Y:S01]  /*1410*/  CS2R R4, SRZ ;  /* 0x0000000000047805 */ /* 0x000fe2000001ff00 */
[----:B------:R-:W-:Y:S01]  /*1420*/  CS2R R14, SRZ ;  /* 0x00000000000e7805 */ /* 0x000fe2000001ff00 */
[----:B0-----:R-:W-:Y:S01]  /*1430*/  ISETP.GE.AND P0, PT, R3, R0, PT ;  /* 0x000000000300720c */ /* 0x001fe20003f06270 */
[----:B------:R-:W-:-:S12]  /*1440*/  IMAD.MOV.U32 R7, RZ, RZ, R3 ;  /* 0x000000ffff077224 */ /* 0x000fd800078e0003 */
[----:B------:R-:W-:-:S04]  /*1450*/  @!P0 IADD3 R7, R3, 0x80, RZ ;  /* 0x0000008003078810 */ /* 0x000fc80007ffe0ff */
[----:B------:R-:W-:-:S13]  /*1460*/  ISETP.GE.AND P6, PT, R7, R0, PT ;  /* 0x000000000700720c */ /* 0x000fda0003fc6270 */
[----:B------:R-:W-:Y:S01]  /*1470*/  @!P6 IMAD.IADD R8, R2, 0x1, R7 ;  /* 0x000000010208e824 */ /* 0x000fe200078e0207 */
[----:B------:R-:W-:Y:S01]  /*1480*/  @!P6 IADD3 R7, R7, 0x80, RZ ;  /* 0x000000800707e810 */ /* 0x000fe20007ffe0ff */
[----:B------:R-:W-:-:S03]  /*1490*/  @!P6 IMAD.MOV.U32 R9, RZ, RZ, 0x8 ;  /* 0x00000008ff09e424 */ /* 0x000fc600078e00ff */
[----:B------:R-:W-:Y:S01]  /*14a0*/  ISETP.GE.AND P5, PT, R7, R0, PT ;  /* 0x000000000700720c */ /* 0x000fe20003fa6270 */
[----:B------:R-:W-:-:S05]  /*14b0*/  @!P6 IMAD.WIDE.U32 R8, R8, R9, c[0x0][0x170] ;  /* 0x00005c000808e625 */ /* 0x000fca00078e0009 */
[----:B------:R0:W5:Y:S07]  /*14c0*/  @!P6 LDG.E.64 R4, [R8.64] ;  /* 0x000000040804e981 */ /* 0x00016e000c1e1b00 */
[----:B------:R-:W-:Y:S01]  /*14d0*/  @!P5 IMAD.IADD R10, R2, 0x1, R7 ;  /* 0x00000001020ad824 */ /* 0x000fe200078e0207 */
[----:B------:R-:W-:-:S04]  /*14e0*/  @!P5 IADD3 R7, R7, 0x80, RZ ;  /* 0x000000800707d810 */ /* 0x000fc80007ffe0ff */
[----:B------:R-:W-:-:S13]  /*14f0*/  ISETP.GE.AND P4, PT, R7, R0, PT ;  /* 0x000000000700720c */ /* 0x000fda0003f86270 */
[----:B------:R-:W-:Y:S01]  /*1500*/  @!P4 IMAD.IADD R18, R2, 0x1, R7 ;  /* 0x000000010212c824 */ /* 0x000fe200078e0207 */
[----:B------:R-:W-:-:S04]  /*1510*/  @!P4 IADD3 R7, R7, 0x80, RZ ;  /* 0x000000800707c810 */ /* 0x000fc80007ffe0ff */
[----:B------:R-:W-:-:S13]  /*1520*/  ISETP.GE.AND P3, PT, R7, R0, PT ;  /* 0x000000000700720c */ /* 0x000fda0003f66270 */
[----:B------:R-:W-:Y:S02]  /*1530*/  @!P3 IADD3 R26, R2, R7, RZ ;  /* 0x00000007021ab210 */ /* 0x000fe40007ffe0ff */
[----:B------:R-:W-:-:S04]  /*1540*/  @!P3 IADD3 R7, R7, 0x80, RZ ;  /* 0x000000800707b810 */ /* 0x000fc80007ffe0ff */
[----:B------:R-:W-:-:S13]  /*1550*/  ISETP.GE.AND P2, PT, R7, R0, PT ;  /* 0x000000000700720c */ /* 0x000fda0003f46270 */
[----:B------:R-:W-:Y:S01]  /*1560*/  @!P2 IMAD.IADD R6, R2, 0x1, R7 ;  /* 0x000000010206a824 */ /* 0x000fe200078e0207 */
[----:B------:R-:W-:-:S04]  /*1570*/  @!P2 IADD3 R7, R7, 0x80, RZ ;  /* 0x000000800707a810 */ /* 0x000fc80007ffe0ff */
[----:B------:R-:W-:Y:S01]  /*1580*/  ISETP.GE.AND P1, PT, R7, R0, PT ;  /* 0x000000000700720c */ /* 0x000fe20003f26270 */
[----:B------:R-:W-:Y:S01]  /*1590*/  @!P5 IMAD.MOV.U32 R11, RZ, RZ, 0x8 ;  /* 0x00000008ff0bd424 */ /* 0x000fe200078e00ff */
[----:B------:R-:W-:-:S11]  /*15a0*/  @!P4 MOV R19, 0x8 ;  /* 0x000000080013c802 */ /* 0x000fd60000000f00 */
[----:B------:R-:W-:Y:S01]  /*15b0*/  @!P1 IMAD.IADD R24, R2, 0x1, R7 ;  /* 0x0000000102189824 */ /* 0x000fe200078e0207 */
[----:B------:R-:W-:-:S04]  /*15c0*/  @!P1 IADD3 R7, R7, 0x80, RZ ;  /* 0x0000008007079810 */ /* 0x000fc80007ffe0ff */
[----:B------:R-:W-:Y:S01]  /*15d0*/  ISETP.GE.AND P6, PT, R7, R0, PT ;  /* 0x000000000700720c */ /* 0x000fe20003fc6270 */
[----:B------:R-:W-:Y:S01]  /*15e0*/  CS2R R20, SRZ ;  /* 0x0000000000147805 */ /* 0x000fe2000001ff00 */
[----:B0-----:R-:W-:Y:S01]  /*15f0*/  @!P5 IMAD.WIDE.U32 R8, R10, R11, c[0x0][0x170] ;  /* 0x00005c000a08d625 */ /* 0x001fe200078e000b */
[----:B------:R-:W-:-:S03]  /*1600*/  @!P1 MOV R25, 0x8 ;  /* 0x0000000800199802 */ /* 0x000fc60000000f00 */
[----:B------:R-:W-:Y:S01]  /*1610*/  @!P2 IMAD.MOV.U32 R29, RZ, RZ, 0x8 ;  /* 0x00000008ff1da424 */ /* 0x000fe200078e00ff */
[----:B------:R0:W5:Y:S01]  /*1620*/  @!P5 LDG.E.64 R14, [R8.64] ;  /* 0x00000004080ed981 */ /* 0x000162000c1e1b00 */
[----:B------:R-:W-:Y:S01]  /*1630*/  @!P4 IMAD.WIDE.U32 R18, R18, R19, c[0x0][0x170] ;  /* 0x00005c001212c625 */ /* 0x000fe200078e0013 */
[----:B------:R-:W-:-:S03]  /*1640*/  CS2R R16, SRZ ;  /* 0x0000000000107805 */ /* 0x000fc6000001ff00 */
[----:B------:R-:W-:Y:S01]  /*1650*/  @!P3 IMAD.MOV.U32 R27, RZ, RZ, 0x8 ;  /* 0x00000008ff1bb424 */ /* 0x000fe200078e00ff */
[----:B------:R-:W-:Y:S01]  /*1660*/  CS2R R12, SRZ ;  /* 0x00000000000c7805 */ /* 0x000fe2000001ff00 */
[C---:B------:R-:W-:Y:S01]  /*1670*/  @!P0 IMAD.IADD R22, R2.reuse, 0x1, R3 ;  /* 0x0000000102168824 */ /* 0x040fe200078e0203 */
[----:B------:R1:W5:Y:S01]  /*1680*/  @!P4 LDG.E.64 R20, [R18.64] ;  /* 0x000000041214c981 */ /* 0x000362000c1e1b00 */
[----:B------:R-:W-:Y:S02]  /*1690*/  @!P0 IMAD.MOV.U32 R23, RZ, RZ, 0x8 ;  /* 0x00000008ff178424 */ /* 0x000fe400078e00ff */
[----:B------:R-:W-:Y:S02]  /*16a0*/  @!P6 IMAD.IADD R30, R2, 0x1, R7 ;  /* 0x00000001021ee824 */ /* 0x000fe400078e0207 */
[----:B------:R-:W-:Y:S01]  /*16b0*/  @!P6 IMAD.MOV.U32 R31, RZ, RZ, 0x8 ;  /* 0x00000008ff1fe424 */ /* 0x000fe200078e00ff */
[----:B------:R-:W-:Y:S01]  /*16c0*/  CS2R R10, SRZ ;  /* 0x00000000000a7805 */ /* 0x000fe2000001ff00 */
[----:B------:R-:W-:Y:S01]  /*16d0*/  @!P2 IMAD.WIDE.U32 R28, R6, R29, c[0x0][0x170] ;  /* 0x00005c00061ca625 */ /* 0x000fe200078e001d */
[----:B0-----:R-:W-:Y:S01]  /*16e0*/  CS2R R8, SRZ ;  /* 0x0000000000087805 */ /* 0x001fe2000001ff00 */
[----:B------:R-:W-:-:S02]  /*16f0*/  CS2R R6, SRZ ;  /* 0x0000000000067805 */ /* 0x000fc4000001ff00 */
[----:B------:R-:W-:Y:S01]  /*1700*/  @!P3 IMAD.WIDE.U32 R26, R26, R27, c[0x0][0x170] ;  /* 0x00005c001a1ab625 */ /* 0x000fe200078e001b */
[----:B------:R0:W5:Y:S03]  /*1710*/  @!P2 LDG.E.64 R12, [R28.64] ;  /* 0x000000041c0ca981 */ /* 0x000166000c1e1b00 */
[----:B------:R-:W-:Y:S01]  /*1720*/  @!P0 IMAD.WIDE.U32 R22, R22, R23, c[0x0][0x170] ;  /* 0x00005c0016168625 */ /* 0x000fe200078e0017 */
[----:B------:R0:W5:Y:S03]  /*1730*/  @!P3 LDG.E.64 R16, [R26.64] ;  /* 0x000000041a10b981 */ /* 0x000166000c1e1b00 */
[----:B------:R-:W-:Y:S01]  /*1740*/  @!P1 IMAD.WIDE.U32 R24, R24, R25, c[0x0][0x170] ;  /* 0x00005c0018189625 */ /* 0x000fe200078e0019 */
[----:B------:R0:W5:Y:S03]  /*1750*/  @!P0 LDG.E.64 R6, [R22.64] ;  /* 0x0000000416068981 */ /* 0x000166000c1e1b00 */
[----:B-1----:R-:W-:Y:S01]  /*1760*/  @!P6 IMAD.WIDE.U32 R18, R30, R31, c[0x0][0x170] ;  /* 0x00005c001e12e625 */ /* 0x002fe200078e001f */
[----:B------:R0:W5:Y:S04]  /*1770*/  @!P1 LDG.E.64 R10, [R24.64] ;  /* 0x00000004180a9981 */ /* 0x000168000c1e1b00 */
[----:B------:R0:W5:Y:S01]  /*1780*/  @!P6 LDG.E.64 R8, [R18.64] ;  /* 0x000000041208e981 */ /* 0x000162000c1e1b00 */
[----:B------:R-:W-:Y:S01]  /*1790*/  BSSY B0, `(.L_x_2413) ;  /* 0x0000028000007945 */ /* 0x000fe20003800000 */
[----:B------:R-:W-:Y:S05]  /*17a0*/  @P0 BRA `(.L_x_2414) ;  /* 0x0000026000000947 */ /* 0x000fea0003800000 */
[----:B0----5:R-:W-:Y:S01]  /*17b0*/  LOP3.LUT R19, R7, 0x7fffffff, RZ, 0xc0, !PT ;  /* 0x7fffffff07137812 */ /* 0x021fe200078ec0ff */
[----:B------:R-:W-:Y:S01]  /*17c0*/  BSSY B1, `(.L_x_2415) ;  /* 0x0000023000017945 */ /* 0x000fe20003800000 */
[----:B------:R-:W-:-:S02]  /*17d0*/  IMAD.MOV.U32 R18, RZ, RZ, R6 ;  /* 0x000000ffff127224 */ /* 0x000fc400078e0006 */
[----:B------:R-:W-:-:S13]  /*17e0*/  ISETP.GE.U32.AND P1, PT, R19, 0x408633cf, PT ;  /* 0x408633cf1300780c */ /* 0x000fda0003f26070 */
[----:B------:R-:W0:-:S06]  /*17f0*/  @P1 DSETP.GTU.AND P2, PT, R6, +INF , PT ;  /* 0x7ff000000600142a */ /* 0x000e0c0003f4c000 */
[----:B0-----:R-:W-:Y:S02]  /*1800*/  @P1 FSEL R22, R6, RZ, P2 ;  /* 0x000000ff06161208 */ /* 0x001fe40001000000 */
[----:B------:R-:W-:Y:S01]  /*1810*/  @P1 FSEL R23, R7, +QNAN , P2 ;  /* 0x7ff0000007171808 */ /* 0x000fe20001000000 */
[----:B------:R-:W-:Y:S05]  /*1820*/  @P1 BRA `(.L_x_2416) ;  /* 0x000001c000001947 */ /* 0x000fea0003800000 */
[----:B------:R-:W-:Y:S01]  /*1830*/  IMAD.MOV.U32 R6, RZ, RZ, 0x652b82fe ;  /* 0x652b82feff067424 */ /* 0x000fe200078e00ff */
[----:B------:R-:W-:-:S06]  /*1840*/  MOV R7, 0x3ff71547 ;  /* 0x3ff7154700077802 */ /* 0x000fcc0000000f00 */
[----:B------:R-:W0:-:S06]  /*1850*/  DFMA R6, R18, R6, 6.75539944105574400000e+15 ;  /* 0x433800001206742b */ /* 0x000e0c0000000006 */
[----:B0-----:R-:W0:-:S06]  /*1860*/  DADD R22, R6, -6.75539944105574400000e+15 ;  /* 0xc338000006167429 */ /* 0x001e0c0000000000 */
[----:B0-----:R-:W0:-:S06]  /*1870*/  DFMA R18, R22, c[0x2][0x0], R18 ;  /* 0x0080000016127a2b */ /* 0x001e0c0000000012 */
[----:B0-----:R0:W1:Y:S02]  /*1880*/  DFMA R18, R22, c[0x2][0x8], R18 ;  /* 0x0080020016127a2b */ /* 0x0010640000000012 */
[----:B0-----:R-:W-:Y:S02]  /*1890*/  IMAD.MOV.U32 R22, RZ, RZ, 0x69ce2bdf ;  /* 0x69ce2bdfff167424 */ /* 0x001fe400078e00ff */
[----:B------:R-:W-:-:S06]  /*18a0*/  IMAD.MOV.U32 R23, RZ, RZ, 0x3e5ade15 ;  /* 0x3e5ade15ff177424 */ /* 0x000fcc00078e00ff */
[----:B-1----:R-:W0:-:S06]  /*18b0*/  DFMA R22, R18, R22, c[0x2][0x10] ;  /* 0x008004001216762b */ /* 0x002e0c0000000016 */
        /* <DEDUP_REMOVED lines=10> */
[----:B0-----:R-:W-:-:S08]  /*1960*/  MOV R18, RZ ;  /* 0x000000ff00127202 */ /* 0x001fd00000000f00 */
[----:B-1----:R-:W-:-:S05]  /*1970*/  IMAD R6, R6, 0x100000, R23 ;  /* 0x0010000006067824 */ /* 0x002fca00078e0217 */
[----:B------:R-:W-:Y:S01]  /*1980*/  IADD3 R7, R6, -0x200000, RZ ;  /* 0xffe0000006077810 */ /* 0x000fe20007ffe0ff */
[----:B------:R-:W-:-:S03]  /*1990*/  IMAD.MOV.U32 R6, RZ, RZ, R22 ;  /* 0x000000ffff067224 */ /* 0x000fc600078e0016 */
[----:B------:R-:W0:Y:S03]  /*19a0*/  MUFU.RCP64H R19, R7 ;  /* 0x0000000700137308 */ /* 0x000e260000001800 */
[----:B0-----:R-:W0:-:S06]  /*19b0*/  DFMA R22, -R6, R18, 1 ;  /* 0x3ff000000616742b */ /* 0x001e0c0000000112 */
[----:B0-----:R-:W0:-:S06]  /*19c0*/  DFMA R22, R22, R22, R22 ;  /* 0x000000161616722b */ /* 0x001e0c0000000016 */
[----:B0-----:R-:W0:-:S06]  /*19d0*/  DFMA R22, R18, R22, R18 ;  /* 0x000000161216722b */ /* 0x001e0c0000000012 */
[----:B0-----:R0:W1:-:S06]  /*19e0*/  DFMA R22, R22, 0.0625, R6 ;  /* 0x3fb000001616782b */ /* 0x00104c0000000006 */
.L_x_2416:
[----:B------:R-:W-:Y:S05]  /*19f0*/  BSYNC B1 ;  /* 0x0000000000017941 */ /* 0x000fea0003800000 */
.L_x_2415:
[----:B01----:R0:W1:-:S06]  /*1a00*/  DADD R6, R22, R22 ;  /* 0x0000000016067229 */ /* 0x00304c0000000016 */
.L_x_2414:
[----:B------:R-:W-:Y:S05]  /*1a10*/  BSYNC B0 ;  /* 0x0000000000007941 */ /* 0x000fea0003800000 */
.L_x_2413:
[----:B0-----:R-:W-:Y:S01]  /*1a20*/  IADD3 R19, R3, 0x80, RZ ;  /* 0x0000008003137810 */ /* 0x001fe20007ffe0ff */
        /* <DEDUP_REMOVED lines=12> */
[----:B------:R-:W-:-:S06]  /*1af0*/  IMAD.MOV.U32 R5, RZ, RZ, 0x3ff71547 ;  /* 0x3ff71547ff057424 */ /* 0x000fcc00078e00ff */
[----:B------:R-:W0:-:S06]  /*1b00*/  DFMA R4, R22, R4, 6.75539944105574400000e+15 ;  /* 0x433800001604742b */ /* 0x000e0c0000000004 */
[----:B0-----:R-:W0:-:S06]  /*1b10*/  DADD R24, R4, -6.75539944105574400000e+15 ;  /* 0xc338000004187429 */ /* 0x001e0c0000000000 */
[----:B0-----:R-:W0:-:S06]  /*1b20*/  DFMA R22, R24, c[0x2][0x0], R22 ;  /* 0x0080000018167a2b */ /* 0x001e0c0000000016 */
[----:B0-----:R0:W2:Y:S02]  /*1b30*/  DFMA R24, R24, c[0x2][0x8], R22 ;  /* 0x0080020018187a2b */ /* 0x0010a40000000016 */
[----:B0-----:R-:W-:Y:S01]  /*1b40*/  IMAD.MOV.U32 R22, RZ, RZ, 0x69ce2bdf ;  /* 0x69ce2bdfff167424 */ /* 0x001fe200078e00ff */
[----:B------:R-:W-:-:S06]  /*1b50*/  MOV R23, 0x3e5ade15 ;  /* 0x3e5ade1500177802 */ /* 0x000fcc0000000f00 */
[----:B--2---:R-:W0:-:S06]  /*1b60*/  DFMA R22, R24, R22, c[0x2][0x10] ;  /* 0x008004001816762b */ /* 0x004e0c0000000016 */
        /* <DEDUP_REMOVED lines=12> */
[----:B------:R-:W-:Y:S02]  /*1c30*/  IMAD.MOV.U32 R4, RZ, RZ, R22 ;  /* 0x000000ffff047224 */ /* 0x000fe400078e0016 */
[----:B------:R-:W-:Y:S01]  /*1c40*/  IMAD.MOV.U32 R22, RZ, RZ, RZ ;  /* 0x000000ffff167224 */ /* 0x000fe200078e00ff */
[----:B------:R-:W0:Y:S05]  /*1c50*/  MUFU.RCP64H R23, R5 ;  /* 0x0000000500177308 */ /* 0x000e2a0000001800 */
[----:B0-----:R-:W0:-:S06]  /*1c60*/  DFMA R24, -R4, R22, 1 ;  /* 0x3ff000000418742b */ /* 0x001e0c0000000116 */
[----:B0-----:R-:W0:-:S06]  /*1c70*/  DFMA R24, R24, R24, R24 ;  /* 0x000000181818722b */ /* 0x001e0c0000000018 */
[----:B0-----:R-:W0:-:S06]  /*1c80*/  DFMA R24, R22, R24, R22 ;  /* 0x000000181618722b */ /* 0x001e0c0000000016 */
[----:B0-----:R0:W2:-:S06]  /*1c90*/  DFMA R24, R24, 0.0625, R4 ;  /* 0x3fb000001818782b */ /* 0x00108c0000000004 */
.L_x_2420:
[----:B------:R-:W-:Y:S05]  /*1ca0*/  BSYNC B1 ;  /* 0x0000000000017941 */ /* 0x000fea0003800000 */
.L_x_2419:
[----:B0-2---:R0:W2:-:S06]  /*1cb0*/  DADD R4, R24, R24 ;  /* 0x0000000018047229 */ /* 0x00508c0000000018 */
.L_x_2418:
[----:B------:R-:W-:Y:S05]  /*1cc0*/  BSYNC B0 ;  /* 0x0000000000007941 */ /* 0x000fea0003800000 */
.L_x_2417:
[----:B------:R-:W-:Y:S01]  /*1cd0*/  IADD3 R23, R3, 0x100, RZ ;  /* 0x0000010003177810 */ /* 0x000fe20007ffe0ff */
[----:B------:R-:W-:Y:S03]  /*1ce0*/  BSSY B0, `(.L_x_2421) ;  /* 0x0000029000007945 */ /* 0x000fe60003800000 */
[----:B------:R-:W-:-:S13]  /*1cf0*/  ISETP.GE.AND P1, PT, R23, R0, PT ;  /* 0x000000001700720c */ /* 0x000fda0003f26270 */
[----:B------:R-:W-:Y:S05]  /*1d00*/  @P1 BRA `(.L_x_2422) ;  /* 0x0000026000001947 */ /* 0x000fea0003800000 */
[----:B-----5:R-:W-:Y:S01]  /*1d10*/  LOP3.LUT R23, R15, 0x7fffffff, RZ, 0xc0, !PT ;  /* 0x7fffffff0f177812 */ /* 0x020fe200078ec0ff */
[----:B------:R-:W-:Y:S01]  /*1d20*/  BSSY B1, `(.L_x_2423) ;  /* 0x0000023000017945 */ /* 0x000fe20003800000 */
[----:B------:R-:W-:Y:S02]  /*1d30*/  IMAD.MOV.U32 R22, RZ, RZ, R14 ;  /* 0x000000ffff167224 */ /* 0x000fe400078e000e */
[----:B------:R-:W-:-:S13]  /*1d40*/  ISETP.GE.U32.AND P1, PT, R23, 0x408633cf, PT ;  /* 0x408633cf1700780c */ /* 0x000fda0003f26070 */
[----:B------:R-:W3:-:S06]  /*1d50*/  @P1 DSETP.GTU.AND P2, PT, R14, +INF , PT ;  /* 0x7ff000000e00142a */ /* 0x000ecc0003f4c000 */
[----:B0--3--:R-:W-:Y:S02]  /*1d60*/  @P1 FSEL R24, R14, RZ, P2 ;  /* 0x000000ff0e181208 */ /* 0x009fe40001000000 */
[----:B------:R-:W-:Y:S01]  /*1d70*/  @P1 FSEL R25, R15, +QNAN , P2 ;  /* 0x7ff000000f191808 */ /* 0x000fe20001000000 */
[----:B------:R-:W-:Y:S05]  /*1d80*/  @P1 BRA `(.L_x_2424) ;  /* 0x000001c000001947 */ /* 0x000fea0003800000 */
[----:B------:R-:W-:Y:S01]  /*1d90*/  MOV R14, 0x652b82fe ;  /* 0x652b82fe000e7802 */ /* 0x000fe20000000f00 */
[----:B------:R-:W-:-:S06]  /*1da0*/  IMAD.MOV.U32 R15, RZ, RZ, 0x3ff71547 ;  /* 0x3ff71547ff0f7424 */ /* 0x000fcc00078e00ff */
[----:B------:R-:W0:-:S06]  /*1db0*/  DFMA R14, R22, R14, 6.75539944105574400000e+15 ;  /* 0x43380000160e742b */ /* 0x000e0c000000000e */
[----:B0-----:R-:W0:-:S06]  /*1dc0*/  DADD R24, R14, -6.75539944105574400000e+15 ;  /* 0xc33800000e187429 */ /* 0x001e0c0000000000 */
[----:B0-----:R-:W0:-:S06]  /*1dd0*/  DFMA R22, R24, c[0x2][0x0], R22 ;  /* 0x0080000018167a2b */ /* 0x001e0c0000000016 */
[----:B0-----:R0:W3:Y:S02]  /*1de0*/  DFMA R24, R24, c[0x2][0x8], R22 ;  /* 0x0080020018187a2b */ /* 0x0010e40000000016 */
[----:B0-----:R-:W-:Y:S02]  /*1df0*/  IMAD.MOV.U32 R22, RZ, RZ, 0x69ce2bdf ;  /* 0x69ce2bdfff167424 */ /* 0x001fe400078e00ff */
        /* <DEDUP_REMOVED lines=14> */
[----:B------:R-:W-:Y:S01]  /*1ee0*/  MOV R14, R22 ;  /* 0x00000016000e7202 */ /* 0x000fe20000000f00 */
[----:B------:R-:W-:Y:S01]  /*1ef0*/  IMAD.MOV.U32 R22, RZ, RZ, RZ ;  /* 0x000000ffff167224 */ /* 0x000fe200078e00ff */
[----:B------:R-:W0:Y:S05]  /*1f00*/  MUFU.RCP64H R23, R15 ;  /* 0x0000000f00177308 */ /* 0x000e2a0000001800 */
[----:B0-----:R-:W0:-:S06]  /*1f10*/  DFMA R24, -R14, R22, 1 ;  /* 0x3ff000000e18742b */ /* 0x001e0c0000000116 */
[----:B0-----:R-:W0:-:S06]  /*1f20*/  DFMA R24, R24, R24, R24 ;  /* 0x000000181818722b */ /* 0x001e0c0000000018 */
[----:B0-----:R-:W0:-:S06]  /*1f30*/  DFMA R24, R22, R24, R22 ;  /* 0x000000181618722b */ /* 0x001e0c0000000016 */
[----:B0-----:R0:W3:-:S06]  /*1f40*/  DFMA R24, R24, 0.0625, R14 ;  /* 0x3fb000001818782b */ /* 0x0010cc000000000e */
.L_x_2424:
[----:B------:R-:W-:Y:S05]  /*1f50*/  BSYNC B1 ;  /* 0x0000000000017941 */ /* 0x000fea0003800000 */
.L_x_2423:
[----:B0--3--:R0:W3:-:S06]  /*1f60*/  DADD R14, R24, R24 ;  /* 0x00000000180e7229 */ /* 0x0090cc0000000018 */
.L_x_2422:
[----:B------:R-:W-:Y:S05]  /*1f70*/  BSYNC B0 ;  /* 0x0000000000007941 */ /* 0x000fea0003800000 */
.L_x_2421:
        /* <DEDUP_REMOVED lines=8> */
[----:B------:R-:W4:-:S06]  /*2000*/  @P1 DSETP.GTU.AND P2, PT, R20, +INF , PT ;  /* 0x7ff000001400142a */ /* 0x000f0c0003f4c000 */
[----:B0---4-:R-:W-:Y:S02]  /*2010*/  @P1 FSEL R24, R20, RZ, P2 ;  /* 0x000000ff14181208 */ /* 0x011fe40001000000 */
[----:B------:R-:W-:Y:S01]  /*2020*/  @P1 FSEL R25, R21, +QNAN , P2 ;  /* 0x7ff0000015191808 */ /* 0x000fe20001000000 */
[----:B------:R-:W-:Y:S05]  /*2030*/  @P1 BRA `(.L_x_2428) ;  /* 0x000001c000001947 */ /* 0x000fea0003800000 */
[----:B------:R-:W-:Y:S02]  /*2040*/  IMAD.MOV.U32 R20, RZ, RZ, 0x652b82fe ;  /* 0x652b82feff147424 */ /* 0x000fe400078e00ff */
[----:B------:R-:W-:-:S06]  /*2050*/  IMAD.MOV.U32 R21, RZ, RZ, 0x3ff71547 ;  /* 0x3ff71547ff157424 */ /* 0x000fcc00078e00ff */
[----:B------:R-:W0:-:S06]  /*2060*/  DFMA R20, R22, R20, 6.75539944105574400000e+15 ;  /* 0x433800001614742b */ /* 0x000e0c0000000014 */
[----:B0-----:R-:W0:-:S06]  /*2070*/  DADD R24, R20, -6.75539944105574400000e+15 ;  /* 0xc338000014187429 */ /* 0x001e0c0000000000 */
[----:B0-----:R-:W0:-:S06]  /*2080*/  DFMA R22, R24, c[0x2][0x0], R22 ;  /* 0x0080000018167a2b */ /* 0x001e0c0000000016 */
[----:B0-----:R0:W4:Y:S02]  /*2090*/  DFMA R24, R24, c[0x2][0x8], R22 ;  /* 0x0080020018187a2b */ /* 0x0011240000000016 */
[----:B0-----:R-:W-:Y:S01]  /*20a0*/  MOV R22, 0x69ce2bdf ;  /* 0x69ce2bdf00167802 */ /* 0x001fe20000000f00 */
[----:B------:R-:W-:-:S06]  /*20b0*/  IMAD.MOV.U32 R23, RZ, RZ, 0x3e5ade15 ;  /* 0x3e5ade15ff177424 */ /* 0x000fcc00078e00ff */
[----:B----4-:R-:W0:-:S06]  /*20c0*/  DFMA R22, R24, R22, c[0x2][0x10] ;  /* 0x008004001816762b */ /* 0x010e0c0000000016 */
        /* <DEDUP_REMOVED lines=18> */
[----:B0-----:R0:W4:-:S06]  /*21f0*/  DFMA R24, R24, 0.0625, R20 ;  /* 0x3fb000001818782b */ /* 0x00110c0000000014 */
.L_x_2428:
[----:B------:R-:W-:Y:S05]  /*2200*/  BSYNC B1 ;  /* 0x0000000000017941 */ /* 0x000fea0003800000 */
.L_x_2427:
[----:B0---4-:R0:W4:-:S06]  /*2210*/  DADD R20, R24, R24 ;  /* 0x0000000018147229 */ /* 0x01110c0000000018 */
.L_x_2426:
[----:B------:R-:W-:Y:S05]  /*2220*/  BSYNC B0 ;  /* 0x0000000000007941 */ /* 0x000fea0003800000 */
.L_x_2425:
[----:B------:R-:W-:Y:S01]  /*2230*/  IADD3 R23, R3, 0x200, RZ ;  /* 0x0000020003177810 */ /* 0x000fe20007ffe0ff */
[----:B------:R-:W-:Y:S03]  /*2240*/  BSSY B0, `(.L_x_2429) ;  /* 0x0000029000007945 */ /* 0x000fe60003800000 */
[----:B------:R-:W-:-:S13]  /*2250*/  ISETP.GE.AND P1, PT, R23, R0, PT ;  /* 0x000000001700720c */ /* 0x000fda0003f26270 */
[----:B------:R-:W-:Y:S05]  /*2260*/  @P1 BRA `(.L_x_2430) ;  /* 0x0000026000001947 */ /* 0x000fea0003800000 */
[----:B-----5:R-:W-:Y:S01]  /*2270*/  LOP3.LUT R23, R17, 0x7fffffff, RZ, 0xc0, !PT ;  /* 0x7fffffff11177812 */ /* 0x020fe200078ec0ff */
[----:B------:R-:W-:Y:S01]  /*2280*/  BSSY B1, `(.L_x_2431) ;  /* 0x0000023000017945 */ /* 0x000fe20003800000 */
[----:B------:R-:W-:Y:S02]  /*2290*/  MOV R22, R16 ;  /* 0x0000001000167202 */ /* 0x000fe40000000f00 */
        /* <DEDUP_REMOVED lines=10> */
[----:B0-----:R0:W5:Y:S02]  /*2340*/  DFMA R24, R24, c[0x2][0x8], R22 ;  /* 0x0080020018187a2b */ /* 0x0011640000000016 */
[----:B0-----:R-:W-:Y:S02]  /*2350*/  IMAD.MOV.U32 R22, RZ, RZ, 0x69ce2bdf ;  /* 0x69ce2bdfff167424 */ /* 0x001fe400078e00ff */
[----:B------:R-:W-:-:S06]  /*2360*/  IMAD.MOV.U32 R23, RZ, RZ, 0x3e5ade15 ;  /* 0x3e5ade15ff177424 */ /* 0x000fcc00078e00ff */
[----:B-----5:R-:W0:-:S06]  /*2370*/  DFMA R22, R24, R22, c[0x2][0x10] ;  /* 0x008004001816762b */ /* 0x020e0c0000000016 */
        /* <DEDUP_REMOVED lines=19> */
.L_x_2432:
[----:B------:R-:W-:Y:S05]  /*24b0*/  BSYNC B1 ;  /* 0x0000000000017941 */ /* 0x000fea0003800000 */
.L_x_2431:
[----:B0---4-:R0:W4:-:S06]  /*24c0*/  DADD R16, R24, R24 ;  /* 0x0000000018107229 */ /* 0x01110c0000000018 */
.L_x_2430:
[----:B------:R-:W-:Y:S05]  /*24d0*/  BSYNC B0 ;  /* 0x0000000000007941 */ /* 0x000fea0003800000 */
.L_x_2429:
        /* <DEDUP_REMOVED lines=33> */
[----:B------:R-:W-:Y:S01]  /*26f0*/  IMAD.MOV.U32 R12, RZ, RZ, R22 ;  /* 0x000000ffff0c7224 */ /* 0x000fe200078e0016 */
[----:B------:R-:W-:Y:S02]  /*2700*/  MOV R22, RZ ;  /* 0x000000ff00167202 */ /* 0x000fe40000000f00 */
[----:B------:R-:W0:Y:S04]  /*2710*/  MUFU.RCP64H R23, R13 ;  /* 0x0000000d00177308 */ /* 0x000e280000001800 */
[----:B0-----:R-:W0:-:S06]  /*2720*/  DFMA R24, -R12, R22, 1 ;  /* 0x3ff000000c18742b */ /* 0x001e0c0000000116 */
[----:B0-----:R-:W0:-:S06]  /*2730*/  DFMA R24, R24, R24, R24 ;  /* 0x000000181818722b */ /* 0x001e0c0000000018 */
[----:B0-----:R-:W0:-:S06]  /*2740*/  DFMA R24, R22, R24, R22 ;  /* 0x000000181618722b */ /* 0x001e0c0000000016 */
[----:B0-----:R0:W4:-:S06]  /*2750*/  DFMA R24, R24, 0.0625, R12 ;  /* 0x3fb000001818782b */ /* 0x00110c000000000c */
.L_x_2436:
[----:B------:R-:W-:Y:S05]  /*2760*/  BSYNC B1 ;  /* 0x0000000000017941 */ /* 0x000fea0003800000 */
.L_x_2435:
[----:B0---4-:R0:W4:-:S06]  /*2770*/  DADD R12, R24, R24 ;  /* 0x00000000180c7229 */ /* 0x01110c0000000018 */
.L_x_2434:
[----:B------:R-:W-:Y:S05]  /*2780*/  BSYNC B0 ;  /* 0x0000000000007941 */ /* 0x000fea0003800000 */
.L_x_2433:
        /* <DEDUP_REMOVED lines=18> */
[----:B0-----:R-:W-:Y:S01]  /*28b0*/  IMAD.MOV.U32 R22, RZ, RZ, 0x69ce2bdf ;  /* 0x69ce2bdfff167424 */ /* 0x001fe200078e00ff */
[----:B------:R-:W-:-:S06]  /*28c0*/  MOV R23, 0x3e5ade15 ;  /* 0x3e5ade1500177802 */ /* 0x000fcc0000000f00 */
        /* <DEDUP_REMOVED lines=20> */
.L_x_2440:
[----:B------:R-:W-:Y:S05]  /*2a10*/  BSYNC B1 ;  /* 0x0000000000017941 */ /* 0x000fea0003800000 */
.L_x_2439:
[----:B0---4-:R0:W4:-:S06]  /*2a20*/  DADD R10, R24, R24 ;  /* 0x00000000180a7229 */ /* 0x01110c0000000018 */
.L_x_2438:
[----:B------:R-:W-:Y:S05]  /*2a30*/  BSYNC B0 ;  /* 0x0000000000007941 */ /* 0x000fea0003800000 */
.L_x_2437:
        /* <DEDUP_REMOVED lines=39> */
[----:B0-----:R0:W4:-:S06]  /*2cb0*/  DFMA R24, R24, 0.0625, R8 ;  /* 0x3fb000001818782b */ /* 0x00110c0000000008 */
.L_x_2444:
[----:B------:R-:W-:Y:S05]  /*2cc0*/  BSYNC B1 ;  /* 0x0000000000017941 */ /* 0x000fea0003800000 */
.L_x_2443:
[----:B0---4-:R0:W4:-:S06]  /*2cd0*/  DADD R8, R24, R24 ;  /* 0x0000000018087229 */ /* 0x01110c0000000018 */
.L_x_2442:
[----:B------:R-:W-:Y:S05]  /*2ce0*/  BSYNC B0 ;  /* 0x0000000000007941 */ /* 0x000fea0003800000 */
.L_x_2441:
[----:B------:R-:W-:Y:S01]  /*2cf0*/  @!P0 IMAD.IADD R22, R2, 0x1, R3 ;  /* 0x0000000102168824 */ /* 0x000fe200078e0203 */
[----:B------:R-:W-:Y:S01]  /*2d00*/  BSSY B0, `(.L_x_2445) ;  /* 0x0000031000007945 */ /* 0x000fe20003800000 */
[----:B------:R-:W-:Y:S01]  /*2d10*/  @!P0 IMAD.MOV.U32 R23, RZ, RZ, 0x8 ;  /* 0x00000008ff178424 */ /* 0x000fe200078e00ff */
[----:B------:R-:W-:Y:S01]  /*2d20*/  BSSY B1, `(.L_x_2446) ;  /* 0x0000028000017945 */ /* 0x000fe20003800000 */
[----:B------:R-:W-:Y:S02]  /*2d30*/  @!P0 IMAD.MOV.U32 R3, RZ, RZ, R19 ;  /* 0x000000ffff038224 */ /* 0x000fe400078e0013 */
[----:B------:R-:W-:-:S05]  /*2d40*/  @!P0 IMAD.WIDE.U32 R22, R22, R23, c[0x0][0x168] ;  /* 0x00005a0016168625 */ /* 0x000fca00078e0017 */
[----:B-1---5:R1:W-:Y:S01]  /*2d50*/  @!P0 STG.E.64 [R22.64], R6 ;  /* 0x0000000616008986 */ /* 0x0223e2000c101b04 */
[----:B------:R-:W-:-:S13]  /*2d60*/  ISETP.GE.AND P0, PT, R3, R0, PT ;  /* 0x000000000300720c */ /* 0x000fda0003f06270 */
[----:B------:R-:W-:Y:S05]  /*2d70*/  @P0 BRA `(.L_x_2447) ;  /* 0x000000c000000947 */ /* 0x000fea0003800000 */
[----:B-1----:R-:W-:Y:S01]  /*2d80*/  IADD3 R6, R2, R3, RZ ;  /* 0x0000000302067210 */ /* 0x002fe20007ffe0ff */
[----:B------:R-:W-:Y:S01]  /*2d90*/  IMAD.MOV.U32 R7, RZ, RZ, 0x8 ;  /* 0x00000008ff077424 */ /* 0x000fe200078e00ff */
[----:B------:R-:W-:-:S03]  /*2da0*/  IADD3 R3, R3, 0x80, RZ ;  /* 0x0000008003037810 */ /* 0x000fc60007ffe0ff */
[----:B------:R-:W-:Y:S01]  /*2db0*/  IMAD.WIDE.U32 R6, R6, R7, c[0x0][0x168] ;  /* 0x00005a0006067625 */ /* 0x000fe200078e0007 */
[----:B------:R-:W-:-:S04]  /*2dc0*/  ISETP.GE.AND P0, PT, R3, R0, PT ;  /* 0x000000000300720c */ /* 0x000fc80003f06270 */
[----:B--2---:R1:W-:Y:S09]  /*2dd0*/  STG.E.64 [R6.64], R4 ;  /* 0x0000000406007986 */ /* 0x0043f2000c101b04 */
[----:B------:R-:W-:Y:S05]  /*2de0*/  @P0 BRA `(.L_x_2448) ;  /* 0x000000c000000947 */ /* 0x000fea0003800000 */
[----:B-1----:R-:W-:Y:S01]  /*2df0*/  IMAD.IADD R4, R2, 0x1, R3 ;  /* 0x0000000102047824 */ /* 0x002fe200078e0203 */
[----:B------:R-:W-:Y:S01]  /*2e00*/  IADD3 R3, R3, 0x80, RZ ;  /* 0x0000008003037810 */ /* 0x000fe20007ffe0ff */
[----:B------:R-:W-:-:S04]  /*2e10*/  IMAD.MOV.U32 R5, RZ, RZ, 0x8 ;  /* 0x00000008ff057424 */ /* 0x000fc800078e00ff */
[----:B------:R-:W-:-:S05]  /*2e20*/  IMAD.WIDE.U32 R4, R4, R5, c[0x0][0x168] ;  /* 0x00005a0004047625 */ /* 0x000fca00078e0005 */
[----:B---3--:R1:W-:Y:S02]  /*2e30*/  STG.E.64 [R4.64], R14 ;  /* 0x0000000e04007986 */ /* 0x0083e4000c101b04 */
.L_x_2447:
[----:B-1----:R-:W-:-:S13]  /*2e40*/  ISETP.GE.AND P0, PT, R3, R0, PT ;  /* 0x000000000300720c */ /* 0x002fda0003f06270 */
[----:B------:R-:W-:Y:S05]  /*2e50*/  @P0 BRA `(.L_x_2449) ;  /* 0x000000c000000947 */ /* 0x000fea0003800000 */
[----:B--2---:R-:W-:Y:S01]  /*2e60*/  MOV R5, 0x8 ;  /* 0x0000000800057802 */ /* 0x004fe20000000f00 */
[----:B------:R-:W-:Y:S01]  /*2e70*/  IMAD.IADD R4, R2, 0x1, R3 ;  /* 0x0000000102047824 */ /* 0x000fe200078e0203 */
[----:B------:R-:W-:-:S03]  /*2e80*/  IADD3 R3, R3, 0x80, RZ ;  /* 0x0000008003037810 */ /* 0x000fc60007ffe0ff */
[----:B------:R-:W-:-:S05]  /*2e90*/  IMAD.WIDE.U32 R4, R4, R5, c[0x0][0x168] ;  /* 0x00005a0004047625 */ /* 0x000fca00078e0005 */
[----:B----4-:R1:W-:Y:S02]  /*2ea0*/  STG.E.64 [R4.64], R20 ;  /* 0x0000001404007986 */ /* 0x0103e4000c101b04 */
.L_x_2448:
[----:B------:R-:W-:-:S13]  /*2eb0*/  ISETP.GE.AND P0, PT, R3, R0, PT ;  /* 0x000000000300720c */ /* 0x000fda0003f06270 */
[----:B------:R-:W-:Y:S05]  /*2ec0*/  @P0 BRA `(.L_x_2450) ;  /* 0x000000d000000947 */ /* 0x000fea0003800000 */
[----:B-1----:R-:W-:Y:S01]  /*2ed0*/  IMAD.IADD R4, R2, 0x1, R3 ;  /* 0x0000000102047824 */ /* 0x002fe200078e0203 */
[----:B------:R-:W-:Y:S01]  /*2ee0*/  IADD3 R3, R3, 0x80, RZ ;  /* 0x0000008003037810 */ /* 0x000fe20007ffe0ff */
[----:B------:R-:W-:-:S04]  /*2ef0*/  IMAD.MOV.U32 R5, RZ, RZ, 0x8 ;  /* 0x00000008ff057424 */ /* 0x000fc800078e00ff */
[----:B------:R-:W-:-:S05]  /*2f00*/  IMAD.WIDE.U32 R4, R4, R5, c[0x0][0x168] ;  /* 0x00005a0004047625 */ /* 0x000fca00078e0005 */
[----:B----4-:R1:W-:Y:S02]  /*2f10*/  STG.E.64 [R4.64], R16 ;  /* 0x0000001004007986 */ /* 0x0103e4000c101b04 */
.L_x_2449:
[----:B------:R-:W-:-:S13]  /*2f20*/  ISETP.GE.AND P0, PT, R3, R0, PT ;  /* 0x000000000300720c */ /* 0x000fda0003f06270 */
[----:B------:R-:W-:Y:S01]  /*2f30*/  @P0 BREAK B1 ;  /* 0x0000000000010942 */ /* 0x000fe20003800000 */
[----:B------:R-:W-:Y:S05]  /*2f40*/  @P0 BRA `(.L_x_2451) ;  /* 0x000000c000000947 */ /* 0x000fea0003800000 */
[----:B-12---:R-:W-:Y:S01]  /*2f50*/  IMAD.IADD R4, R2, 0x1, R3 ;  /* 0x0000000102047824 */ /* 0x006fe200078e0203 */
[----:B------:R-:W-:Y:S01]  /*2f60*/  IADD3 R3, R3, 0x80, RZ ;  /* 0x0000008003037810 */ /* 0x000fe20007ffe0ff */
[----:B------:R-:W-:-:S04]  /*2f70*/  IMAD.MOV.U32 R5, RZ, RZ, 0x8 ;  /* 0x00000008ff057424 */ /* 0x000fc800078e00ff */
[----:B------:R-:W-:-:S05]  /*2f80*/  IMAD.WIDE.U32 R4, R4, R5, c[0x0][0x168] ;  /* 0x00005a0004047625 */ /* 0x000fca00078e0005 */
[----:B----4-:R1:W-:Y:S02]  /*2f90*/  STG.E.64 [R4.64], R12 ;  /* 0x0000000c04007986 */ /* 0x0103e4000c101b04 */
.L_x_2450:
[----:B------:R-:W-:Y:S05]  /*2fa0*/  BSYNC B1 ;  /* 0x0000000000017941 */ /* 0x000fea0003800000 */
.L_x_2446:
[----:B------:R-:W-:-:S13]  /*2fb0*/  ISETP.GE.AND P0, PT, R3, R0, PT ;  /* 0x000000000300720c */ /* 0x000fda0003f06270 */
[----:B-1----:R-:W-:Y:S01]  /*2fc0*/  @!P0 IADD3 R4, R2, R3, RZ ;  /* 0x0000000302048210 */ /* 0x002fe20007ffe0ff */
[----:B------:R-:W-:Y:S01]  /*2fd0*/  @!P0 IMAD.MOV.U32 R5, RZ, RZ, 0x8 ;  /* 0x00000008ff058424 */ /* 0x000fe200078e00ff */
[----:B------:R-:W-:-:S03]  /*2fe0*/  @!P0 IADD3 R3, R3, 0x80, RZ ;  /* 0x0000008003038810 */ /* 0x000fc60007ffe0ff */
[----:B------:R-:W-:-:S05]  /*2ff0*/  @!P0 IMAD.WIDE.U32 R4, R4, R5, c[0x0][0x168] ;  /* 0x00005a0004048625 */ /* 0x000fca00078e0005 */
[----:B----4-:R1:W-:Y:S02]  /*3000*/  @!P0 STG.E.64 [R4.64], R10 ;  /* 0x0000000a04008986 */ /* 0x0103e4000c101b04 */
.L_x_2451:
[----:B------:R-:W-:Y:S05]  /*3010*/  BSYNC B0 ;  /* 0x0000000000007941 */ /* 0x000fea0003800000 */
.L_x_2445:
[----:B------:R-:W-:Y:S01]  /*3020*/  WARPSYNC 0xffffffff ;  /* 0xffffffff00007948 */ /* 0x000fe20003800000 */
[----:B------:R-:W-:-:S13]  /*3030*/  ISETP.GE.AND P0, PT, R3, R0, PT ;  /* 0x000000000300720c */ /* 0x000fda0003f06270 */
[----:B------:R-:W-:Y:S05]  /*3040*/  @P0 EXIT ;  /* 0x000000000000094d */ /* 0x000fea0003800000 */
[----:B------:R-:W-:Y:S02]  /*3050*/  IMAD.IADD R2, R2, 0x1, R3 ;  /* 0x0000000102027824 */ /* 0x000fe400078e0203 */
[----:B------:R-:W-:-:S04]  /*3060*/  IMAD.MOV.U32 R3, RZ, RZ, 0x8 ;  /* 0x00000008ff037424 */ /* 0x000fc800078e00ff */
[----:B------:R-:W-:-:S05]  /*3070*/  IMAD.WIDE.U32 R2, R2, R3, c[0x0][0x168] ;  /* 0x00005a0002027625 */ /* 0x000fca00078e0003 */
[----:B----4-:R-:W-:Y:S01]  /*3080*/  STG.E.64 [R2.64], R8 ;  /* 0x0000000802007986 */ /* 0x010fe2000c101b04 */
[----:B------:R-:W-:Y:S05]  /*3090*/  EXIT ;  /* 0x000000000000794d */ /* 0x000fea0003800000 */
.L_x_2452:
        /* <DEDUP_REMOVED lines=14> */
.L_x_2536:


//--------------------- .text._ZN2at6native29vectorized_elementwise_kernelILi4EZZZNS0_16cosh_kernel_cudaERNS_18TensorIteratorBaseEENKUlvE0_clEvENKUlvE_clEvEUldE_St5arrayIPcLm2EEEEviT0_T1_ --------------------------
	.section	.text._ZN2at6native29vectorized_elementwise_kernelILi4EZZZNS0_16cosh_kernel_cudaERNS_18TensorIteratorBaseEENKUlvE0_clEvENKUlvE_clEvEUldE_St5arrayIPcLm2EEEEviT0_T1_,"ax",@progbits
	.sectioninfo	@"SHI_REGISTERS=34"
	.align	128
        .global         _ZN2at6native29vectorized_elementwise_kernelILi4EZZZNS0_16cosh_kernel_cudaERNS_18TensorIteratorBaseEENKUlvE0_clEvENKUlvE_clEvEUldE_St5arrayIPcLm2EEEEviT0_T1_
        .type           _ZN2at6native29vectorized_elementwise_kernelILi4EZZZNS0_16cosh_kernel_cudaERNS_18TensorIteratorBaseEENKUlvE0_clEvENKUlvE_clEvEUldE_St5arrayIPcLm2EEEEviT0_T1_,@function
        .size           _ZN2at6native29vectorized_elementwise_kernelILi4EZZZNS0_16cosh_kernel_cudaERNS_18TensorIteratorBaseEENKUlvE0_clEvENKUlvE_clEvEUldE_St5arrayIPcLm2EEEEviT0_T1_,(.L_x_2537 - _ZN2at6native29vectorized_elementwise_kernelILi4EZZZNS0_16cosh_kernel_cudaERNS_18TensorIteratorBaseEENKUlvE0_clEvENKUlvE_clEvEUldE_St5arrayIPcLm2EEEEviT0_T1_)
        .other          _ZN2at6native29vectorized_elementwise_kernelILi4EZZZNS0_16cosh_kernel_cudaERNS_18TensorIteratorBaseEENKUlvE0_clEvENKUlvE_clEvEUldE_St5arrayIPcLm2EEEEviT0_T1_,@"STO_CUDA_ENTRY STV_DEFAULT"
_ZN2at6native29vectorized_elementwise_kernelILi4EZZZNS0_16cosh_kernel_cudaERNS_18TensorIteratorBaseEENKUlvE0_clEvENKUlvE_clEvEUldE_St5arrayIPcLm2EEEEviT0_T1_:
.text._ZN2at6native29vectorized_elementwise_kernelILi4EZZZNS0_16cosh_kernel_cudaERNS_18TensorIteratorBaseEENKUlvE0_clEvENKUlvE_clEvEUldE_St5arrayIPcLm2EEEEviT0_T1_:
        /* <DEDUP_REMOVED lines=59> */
.L_x_2455:
[----:B-12---:R-:W-:Y:S05]  /*03b0*/  BSYNC B0 ;  /* 0x0000000000007941 */ /* 0x006fea0003800000 */
.L_x_2454:
        /* <DEDUP_REMOVED lines=31> */
.L_x_2457:
[----:B------:R-:W-:Y:S05]  /*05b0*/  BSYNC B0 ;  /* 0x0000000000007941 */ /* 0x000fea0003800000 */
.L_x_2456:
        /* <DEDUP_REMOVED lines=34> */
.L_x_2459:
[----:B------:R-:W-:Y:S05]  /*07e0*/  BSYNC B0 ;  /* 0x0000000000007941 */ /* 0x000fea0003800000 */
.L_x_2458:
        /* <DEDUP_REMOVED lines=38> */
.L_x_2461:
[----:B----4-:R-:W-:Y:S05]  /*0a50*/  BSYNC B0 ;  /* 0x0000000000007941 */ /* 0x010fea0003800000 */
.L_x_2460:
        /* <DEDUP_REMOVED lines=36> */
.L_x_2463:
[----:B0--34-:R-:W-:Y:S05]  /*0ca0*/  BSYNC B0 ;  /* 0x0000000000007941 */ /* 0x019fea0003800000 */
.L_x_2462:
        /* <DEDUP_REMOVED lines=34> */
.L_x_2465:
[----:B------:R-:W-:Y:S05]  /*0ed0*/  BSYNC B0 ;  /* 0x0000000000007941 */ /* 0x000fea0003800000 */
.L_x_2464:
        /* <DEDUP_REMOVED lines=36> */
.L_x_2467:
[----:B------:R-:W-:Y:S05]  /*1120*/  BSYNC B0 ;  /* 0x0000000000007941 */ /* 0x000fea0003800000 */
.L_x_2466:
        /* <DEDUP_REMOVED lines=29> */
.L_x_2469:
[----:B------:R-:W-:Y:S05]  /*1300*/  BSYNC B0 ;  /* 0x0000000000007941 */ /* 0x000fea0003800000 */
.L_x_2468:
        /* <DEDUP_REMOVED lines=15> */
.L_x_2453:
        /* <DEDUP_REMOVED lines=95> */
.L_x_2473:
[----:B------:R-:W-:Y:S05]  /*19f0*/  BSYNC B1 ;  /* 0x0000000000017941 */ /* 0x000fea0003800000 */
.L_x_2472:
[----:B01----:R0:W1:-:S06]  /*1a00*/  DADD R6, R22, R22 ;  /* 0x0000000016067229 */ /* 0x00304c0000000016 */
.L_x_2471:
[----:B------:R-:W-:Y:S05]  /*1a10*/  BSYNC B0 ;  /* 0x0000000000007941 */ /* 0x000fea0003800000 */
.L_x_2470:
        /* <DEDUP_REMOVED lines=40> */
.L_x_2477:
[----:B------:R-:W-:Y:S05]  /*1ca0*/  BSYNC B1 ;  /* 0x0000000000017941 */ /* 0x000fea0003800000 */
.L_x_2476:
[----:B0-2---:R0:W2:-:S06]  /*1cb0*/  DADD R4, R24, R24 ;  /* 0x0000000018047229 */ /* 0x00508c0000000018 */
.L_x_2475:
[----:B------:R-:W-:Y:S05]  /*1cc0*/  BSYNC B0 ;  /* 0x0000000000007941 */ /* 0x000fea0003800000 */
.L_x_2474:
        /* <DEDUP_REMOVED lines=40> */
.L_x_2481:
[----:B------:R-:W-:Y:S05]  /*1f50*/  BSYNC B1 ;  /* 0x0000000000017941 */ /* 0x000fea0003800000 */
.L_x_2480:
[----:B0--3--:R0:W3:-:S06]  /*1f60*/  DADD R14, R24, R24 ;  /* 0x00000000180e7229 */ /* 0x0090cc0000000018 */
.L_x_2479:
[----:B------:R-:W-:Y:S05]  /*1f70*/  BSYNC B0 ;  /* 0x0000000000007941 */ /* 0x000fea0003800000 */
.L_x_2478:
        /* <DEDUP_REMOVED lines=40> */
.L_x_2485:
[----:B------:R-:W-:Y:S05]  /*2200*/  BSYNC B1 ;  /* 0x0000000000017941 */ /* 0x000fea0003800000 */
.L_x_2484:
[----:B0---4-:R0:W4:-:S06]  /*2210*/  DADD R20, R24, R24 ;  /* 0x0000000018147229 */ /* 0x01110c0000000018 */
.L_x_2483:
[----:B------:R-:W-:Y:S05]  /*2220*/  BSYNC B0 ;  /* 0x0000000000007941 */ /* 0x000fea0003800000 */
.L_x_2482:
        /* <DEDUP_REMOVED lines=40> */
.L_x_2489:
[----:B------:R-:W-:Y:S05]  /*24b0*/  BSYNC B1 ;  /* 0x0000000000017941 */ /* 0x000fea0003800000 */
.L_x_2488:
[----:B0---4-:R0:W4:-:S06]  /*24c0*/  DADD R16, R24, R24 ;  /* 0x0000000018107229 */ /* 0x01110c0000000018 */
.L_x_2487:
[----:B------:R-:W-:Y:S05]  /*24d0*/  BSYNC B0 ;  /* 0x0000000000007941 */ /* 0x000fea0003800000 */
.L_x_2486:
        /* <DEDUP_REMOVED lines=40> */
.L_x_2493:
[----:B------:R-:W-:Y:S05]  /*2760*/  BSYNC B1 ;  /* 0x0000000000017941 */ /* 0x000fea0003800000 */
.L_x_2492:
[----:B0---4-:R0:W4:-:S06]  /*2770*/  DADD R12, R24, R24 ;  /* 0x00000000180c7229 */ /* 0x01110c0000000018 */
.L_x_2491:
[----:B------:R-:W-:Y:S05]  /*2780*/  BSYNC B0 ;  /* 0x0000000000007941 */ /* 0x000fea0003800000 */
.L_x_2490:
        /* <DEDUP_REMOVED lines=40> */
.L_x_2497:
[----:B------:R-:W-:Y:S05]  /*2a10*/  BSYNC B1 ;  /* 0x0000000000017941 */ /* 0x000fea0003800000 */
.L_x_2496:
[----:B0---4-:R0:W4:-:S06]  /*2a20*/  DADD R10, R24, R24 ;  /* 0x00000000180a7229 */ /* 0x01110c0000000018 */
.L_x_2495:
[----:B------:R-:W-:Y:S05]  /*2a30*/  BSYNC B0 ;  /* 0x0000000000007941 */ /* 0x000fea0003800000 */
.L_x_2494:
        /* <DEDUP_REMOVED lines=40> */
.L_x_2501:
[----:B------:R-:W-:Y:S05]  /*2cc0*/  BSYNC B1 ;  /* 0x0000000000017941 */ /* 0x000fea0003800000 */
.L_x_2500:
[----:B0---4-:R0:W4:-:S06]  /*2cd0*/  DADD R8, R24, R24 ;  /* 0x0000000018087229 */ /* 0x01110c0000000018 */
.L_x_2499:
[----:B------:R-:W-:Y:S05]  /*2ce0*/  BSYNC B0 ;  /* 0x0000000000007941 */ /* 0x000fea0003800000 */
.L_x_2498:
        /* <DEDUP_REMOVED lines=21> */
.L_x_2504:
[----:B-1----:R-:W-:-:S13]  /*2e40*/  ISETP.GE.AND P0, PT, R3, R0, PT ;  /* 0x000000000300720c */ /* 0x002fda0003f06270 */
[----:B------:R-:W-:Y:S05]  /*2e50*/  @P0 BRA `(.L_x_2506) ;  /* 0x000000c000000947 */ /* 0x000fea0003800000 */
[----:B--2---:R-:W-:Y:S01]  /*2e60*/  MOV R5, 0x8 ;  /* 0x0000000800057802 */ /* 0x004fe20000000f00 */
[----:B------:R-:W-:Y:S01]  /*2e70*/  IMAD.IADD R4, R2, 0x1, R3 ;  /* 0x0000000102047824 */ /* 0x000fe200078e0203 */
[----:B------:R-:W-:-:S03]  /*2e80*/  IADD3 R3, R3, 0x80, RZ ;  /* 0x0000008003037810 */ /* 0x000fc60007ffe0ff */
[----:B------:R-:W-:-:S05]  /*2e90*/  IMAD.WIDE.U32 R4, R4, R5, c[0x0][0x168] ;  /* 0x00005a0004047625 */ /* 0x000fca00078e0005 */
[----:B----4-:R1:W-:Y:S02]  /*2ea0*/  STG.E.64 [R4.64], R20 ;  /* 0x0000001404007986 */ /* 0x0103e4000c101b04 */
.L_x_2505:
[----:B------:R-:W-:-:S13]  /*2eb0*/  ISETP.GE.AND P0, PT, R3, R0, PT ;  /* 0x000000000300720c */ /* 0x000fda0003f06270 */
[----:B------:R-:W-:Y:S05]  /*2ec0*/  @P0 BRA `(.L_x_2507) ;  /* 0x000000d000000947 */ /* 0x000fea0003800000 */
[----:B-1----:R-:W-:Y:S01]  /*2ed0*/  IMAD.IADD R4, R2, 0x1, R3 ;  /* 0x0000000102047824 */ /* 0x002fe200078e0203 */
[----:B------:R-:W-:Y:S01]  /*2ee0*/  IADD3 R3, R3, 0x80, RZ ;  /* 0x0000008003037810 */ /* 0x000fe20007ffe0ff */
[----:B------:R-:W-:-:S04]  /*2ef0*/  IMAD.MOV.U32 R5, RZ, RZ, 0x8 ;  /* 0x00000008ff057424 */ /* 0x000fc800078e00ff */
[----:B------:R-:W-:-:S05]  /*2f00*/  IMAD.WIDE.U32 R4, R4, R5, c[0x0][0x168] ;  /* 0x00005a0004047625 */ /* 0x000fca00078e0005 */
[----:B----4-:R1:W-:Y:S02]  /*2f10*/  STG.E.64 [R4.64], R16 ;  /* 0x0000001004007986 */ /* 0x0103e4000c101b04 */
.L_x_2506:
        /* <DEDUP_REMOVED lines=8> */
.L_x_2507:
[----:B------:R-:W-:Y:S05]  /*2fa0*/  BSYNC B1 ;  /* 0x0000000000017941 */ /* 0x000fea0003800000 */
.L_x_2503:
[----:B------:R-:W-:-:S13]  /*2fb0*/  ISETP.GE.AND P0, PT, R3, R0, PT ;  /* 0x000000000300720c */ /* 0x000fda0003f06270 */
[----:B-1----:R-:W-:Y:S01]  /*2fc0*/  @!P0 IADD3 R4, R2, R3, RZ ;  /* 0x0000000302048210 */ /* 0x002fe20007ffe0ff */
[----:B------:R-:W-:Y:S01]  /*2fd0*/  @!P0 IMAD.MOV.U32 R5, RZ, RZ, 0x8 ;  /* 0x00000008ff058424 */ /* 0x000fe200078e00ff */
[----:B------:R-:W-:-:S03]  /*2fe0*/  @!P0 IADD3 R3, R3, 0x80, RZ ;  /* 0x0000008003038810 */ /* 0x000fc60007ffe0ff */
[----:B------:R-:W-:-:S05]  /*2ff0*/  @!P0 IMAD.WIDE.U32 R4, R4, R5, c[0x0][0x168] ;  /* 0x00005a0004048625 */ /* 0x000fca00078e0005 */
[----:B----4-:R1:W-:Y:S02]  /*3000*/  @!P0 STG.E.64 [R4.64], R10 ;  /* 0x0000000a04008986 */ /* 0x0103e4000c101b04 */
.L_x_2508:
[----:B------:R-:W-:Y:S05]  /*3010*/  BSYNC B0 ;  /* 0x0000000000007941 */ /* 0x000fea0003800000 */
.L_x_2502:
        /* <DEDUP_REMOVED lines=8> */
.L_x_2509:
        /* <DEDUP_REMOVED lines=14> */
.L_x_2537:


//--------------------- .text._ZN2at6native29vectorized_elementwise_kernelILi8EZZZNS0_16cosh_kernel_cudaERNS_18TensorIteratorBaseEENKUlvE0_clEvENKUlvE_clEvEUldE_St5arrayIPcLm2EEEEviT0_T1_ --------------------------
	.section	.text._ZN2at6native29vectorized_elementwise_kernelILi8EZZZNS0_16cosh_kernel_cudaERNS_18TensorIteratorBaseEENKUlvE0_clEvENKUlvE_clEvEUldE_St5arrayIPcLm2EEEEviT0_T1_,"ax",@progbits
	.sectioninfo	@"SHI_REGISTERS=4"
	.align	128
        .global         _ZN2at6native29vectorized_elementwise_kernelILi8EZZZNS0_16cosh_kernel_cudaERNS_18TensorIteratorBaseEENKUlvE0_clEvENKUlvE_clEvEUldE_St5arrayIPcLm2EEEEviT0_T1_
        .type           _ZN2at6native29vectorized_elementwise_kernelILi8EZZZNS0_16cosh_kernel_cudaERNS_18TensorIteratorBaseEENKUlvE0_clEvENKUlvE_clEvEUldE_St5arrayIPcLm2EEEEviT0_T1_,@function
        .size           _ZN2at6native29vectorized_elementwise_kernelILi8EZZZNS0_16cosh_kernel_cudaERNS_18TensorIteratorBaseEENKUlvE0_clEvENKUlvE_clEvEUldE_St5arrayIPcLm2EEEEviT0_T1_,(.L_x_2538 - _ZN2at6native29vectorized_elementwise_kernelILi8EZZZNS0_16cosh_kernel_cudaERNS_18TensorIteratorBaseEENKUlvE0_clEvENKUlvE_clEvEUldE_St5arrayIPcLm2EEEEviT0_T1_)
        .other          _ZN2at6native29vectorized_elementwise_kernelILi8EZZZNS0_16cosh_kernel_cudaERNS_18TensorIteratorBaseEENKUlvE0_clEvENKUlvE_clEvEUldE_St5arrayIPcLm2EEEEviT0_T1_,@"STO_CUDA_ENTRY STV_DEFAULT"
_ZN2at6native29vectorized_elementwise_kernelILi8EZZZNS0_16cosh_kernel_cudaERNS_18TensorIteratorBaseEENKUlvE0_clEvENKUlvE_clEvEUldE_St5arrayIPcLm2EEEEviT0_T1_:
.text._ZN2at6native29vectorized_elementwise_kernelILi8EZZZNS0_16cosh_kernel_cudaERNS_18TensorIteratorBaseEENKUlvE0_clEvENKUlvE_clEvEUldE_St5arrayIPcLm2EEEEviT0_T1_:
[----:B------:R-:W-:Y:S02]  /*0000*/  MOV R1, c[0x0][0x28] ;  /* 0x00000a0000017a02 */ /* 0x000fe40000000f00 */
[----:B------:R-:W-:Y:S05]  /*0010*/  EXIT ;  /* 0x000000000000794d */ /* 0x000fea0003800000 */
.L_x_2510:
        /* <DEDUP_REMOVED lines=14> */
.L_x_2538:


//--------------------- .nv.global.init           --------------------------
	.section	.nv.global.init,"aw",@progbits
.nv.global.init:
	.type		$str$6,@object
	.size		$str$6,(__unnamed_1 - $str$6)
$str$6:
        /*0000*/ 	.byte	0x66, 0x61, 0x6c, 0x73, 0x65, 0x00
	.type		__unnamed_1,@object
	.size		__unnamed_1,(__unnamed_5 - __unnamed_1)
__unnamed_1:
        /*0006*/ 	.byte	0x66, 0x65, 0x74, 0x63, 0x68, 0x5f, 0x61, 0x6e, 0x64, 0x5f, 0x63, 0x61, 0x73, 0x74, 0x00
	.type		__unnamed_5,@object
	.size		__unnamed_5,(__unnamed_3 - __unnamed_5)
__unnamed_5:
        /*0015*/ 	.byte	0x66, 0x65, 0x74, 0x63, 0x68, 0x5f, 0x61, 0x6e, 0x64, 0x5f, 0x63, 0x61, 0x73, 0x74, 0x00
	.type		__unnamed_3,@object
	.size		__unnamed_3,(__unnamed_7 - __unnamed_3)
__unnamed_3:
        /*0024*/ 	.byte	0x66, 0x65, 0x74, 0x63, 0x68, 0x5f, 0x61, 0x6e, 0x64, 0x5f, 0x63, 0x61, 0x73, 0x74, 0x00
	.type		__unnamed_7,@object
	.size		__unnamed_7,(__unnamed_2 - __unnamed_7)
__unnamed_7:
        /*0033*/ 	.byte	0x66, 0x65, 0x74, 0x63, 0x68, 0x5f, 0x61, 0x6e, 0x64, 0x5f, 0x63, 0x61, 0x73, 0x74, 0x00
	.type		__unnamed_2,@object
	.size		__unnamed_2,(__unnamed_6 - __unnamed_2)
__unnamed_2:
        /*0042*/ 	.byte	0x63, 0x61, 0x73, 0x74, 0x5f, 0x61, 0x6e, 0x64, 0x5f, 0x73, 0x74, 0x6f, 0x72, 0x65, 0x00
	.type		__unnamed_6,@object
	.size		__unnamed_6,(__unnamed_4 - __unnamed_6)
__unnamed_6:
        /*0051*/ 	.byte	0x63, 0x61, 0x73, 0x74, 0x5f, 0x61, 0x6e, 0x64, 0x5f, 0x73, 0x74, 0x6f, 0x72, 0x65, 0x00
	.type		__unnamed_4,@object
	.size		__unnamed_4,(__unnamed_8 - __unnamed_4)
__unnamed_4:
        /*0060*/ 	.byte	0x63, 0x61, 0x73, 0x74, 0x5f, 0x61, 0x6e, 0x64, 0x5f, 0x73, 0x74, 0x6f, 0x72, 0x65, 0x00
	.type		__unnamed_8,@object
	.size		__unnamed_8,($str$7 - __unnamed_8)
__unnamed_8:
        /*006f*/ 	.byte	0x63, 0x61, 0x73, 0x74, 0x5f, 0x61, 0x6e, 0x64, 0x5f, 0x73, 0x74, 0x6f, 0x72, 0x65, 0x00
	.type		$str$7,@object
	.size		$str$7,(.L_37 - $str$7)
$str$7:
        /*007e*/ 	.byte	0x2f, 0x72, 0x6f, 0x6f, 0x74, 0x2f, 0x2e, 0x70, 0x79, 0x65, 0x6e, 0x76, 0x2f, 0x76, 0x65, 0x72
        /*008e*/ 	.byte	0x73, 0x69, 0x6f, 0x6e, 0x73, 0x2f, 0x33, 0x2e, 0x31, 0x33, 0x2e, 0x31, 0x32, 0x2f, 0x6c, 0x69
        /*009e*/ 	.byte	0x62, 0x2f, 0x70, 0x79, 0x74, 0x68, 0x6f, 0x6e, 0x33, 0x2e, 0x31, 0x33, 0x2f, 0x73, 0x69, 0x74
        /*00ae*/ 	.byte	0x65, 0x2d, 0x70, 0x61, 0x63, 0x6b, 0x61, 0x67, 0x65, 0x73, 0x2f, 0x74, 0x6f, 0x72, 0x63, 0x68
        /*00be*/ 	.byte	0x2f, 0x69, 0x6e, 0x63, 0x6c, 0x75, 0x64, 0x65, 0x2f, 0x63, 0x31, 0x30, 0x2f, 0x63, 0x6f, 0x72
        /*00ce*/ 	.byte	0x65, 0x2f, 0x44, 0x79, 0x6e, 0x61, 0x6d, 0x69, 0x63, 0x43, 0x61, 0x73, 0x74, 0x2e, 0x68, 0x00
.L_37:


//--------------------- .nv.global                --------------------------
	.section	.nv.global,"aw",@nobits
.nv.global:
	.type		_ZN58_INTERNAL_80e8daad_27_UnaryGeometricCoshKernel_cu_585f02e44cuda3std3__48in_placeE,@object
	.size		_ZN58_INTERNAL_80e8daad_27_UnaryGeometricCoshKernel_cu_585f02e44cuda3std3__48in_placeE,(_ZN58_INTERNAL_80e8daad_27_UnaryGeometricCoshKernel_cu_585f02e44cuda3std6ranges3__45__cpo8distanceE - _ZN58_INTERNAL_80e8daad_27_UnaryGeometricCoshKernel_cu_585f02e44cuda3std3__48in_placeE)
_ZN58_INTERNAL_80e8daad_27_UnaryGeometricCoshKernel_cu_585f02e44cuda3std3__48in_placeE:
	.zero		1
	.type		_ZN58_INTERNAL_80e8daad_27_UnaryGeometricCoshKernel_cu_585f02e44cuda3std6ranges3__45__cpo8distanceE,@object
	.size		_ZN58_INTERNAL_80e8daad_27_UnaryGeometricCoshKernel_cu_585f02e44cuda3std6ranges3__45__cpo8distanceE,(_ZN58_INTERNAL_80e8daad_27_UnaryGeometricCoshKernel_cu_585f02e44cuda3std3__45__cpo6cbeginE - _ZN58_INTERNAL_80e8daad_27_UnaryGeometricCoshKernel_cu_585f02e44cuda3std6ranges3__45__cpo8distanceE)
_ZN58_INTERNAL_80e8daad_27_UnaryGeometricCoshKernel_cu_585f02e44cuda3std6ranges3__45__cpo8distanceE:
	.zero		1
	.type		_ZN58_INTERNAL_80e8daad_27_UnaryGeometricCoshKernel_cu_585f02e44cuda3std3__45__cpo6cbeginE,@object
	.size		_ZN58_INTERNAL_80e8daad_27_UnaryGeometricCoshKernel_cu_585f02e44cuda3std3__45__cpo6cbeginE,(_ZN58_INTERNAL_80e8daad_27_UnaryGeometricCoshKernel_cu_585f02e44cuda3std6ranges3__45__cpo7advanceE - _ZN58_INTERNAL_80e8daad_27_UnaryGeometricCoshKernel_cu_585f02e44cuda3std3__45__cpo6cbeginE)
_ZN58_INTERNAL_80e8daad_27_UnaryGeometricCoshKernel_cu_585f02e44cuda3std3__45__cpo6cbeginE:
	.zero		1
	.type		_ZN58_INTERNAL_80e8daad_27_UnaryGeometricCoshKernel_cu_585f02e44cuda3std6ranges3__45__cpo7advanceE,@object
	.size		_ZN58_INTERNAL_80e8daad_27_UnaryGeometricCoshKernel_cu_585f02e44cuda3std6ranges3__45__cpo7advanceE,(_ZN58_INTERNAL_80e8daad_27_UnaryGeometricCoshKernel_cu_585f02e44cuda3std3__45__cpo7crbeginE - _ZN58_INTERNAL_80e8daad_27_UnaryGeometricCoshKernel_cu_585f02e44cuda3std6ranges3__45__cpo7advanceE)
_ZN58_INTERNAL_80e8daad_27_UnaryGeometricCoshKernel_cu_585f02e44cuda3std6ranges3__45__cpo7advanceE:
	.zero		1
	.type		_ZN58_INTERNAL_80e8daad_27_UnaryGeometricCoshKernel_cu_585f02e44cuda3std3__45__cpo7crbeginE,@object
	.size		_ZN58_INTERNAL_80e8daad_27_UnaryGeometricCoshKernel_cu_585f02e44cuda3std3__45__cpo7crbeginE,(_ZN58_INTERNAL_80e8daad_27_UnaryGeometricCoshKernel_cu_585f02e44cuda3std6ranges3__45__cpo4dataE - _ZN58_INTERNAL_80e8daad_27_UnaryGeometricCoshKernel_cu_585f02e44cuda3std3__45__cpo7crbeginE)
_ZN58_INTERNAL_80e8daad_27_UnaryGeometricCoshKernel_cu_585f02e44cuda3std3__45__cpo7crbeginE:
	.zero		1
	.type		_ZN58_INTERNAL_80e8daad_27_UnaryGeometricCoshKernel_cu_585f02e44cuda3std6ranges3__45__cpo4dataE,@object
	.size		_ZN58_INTERNAL_80e8daad_27_UnaryGeometricCoshKernel_cu_585f02e44cuda3std6ranges3__45__cpo4dataE,(_ZN58_INTERNAL_80e8daad_27_UnaryGeometricCoshKernel_cu_585f02e44cuda3std6ranges3__45__cpo5beginE - _ZN58_INTERNAL_80e8daad_27_UnaryGeometricCoshKernel_cu_585f02e44cuda3std6ranges3__45__cpo4dataE)
_ZN58_INTERNAL_80e8daad_27_UnaryGeometricCoshKernel_cu_585f02e44cuda3std6ranges3__45__cpo4dataE:
	.zero		1
	.type		_ZN58_INTERNAL_80e8daad_27_UnaryGeometricCoshKernel_cu_585f02e44cuda3std6ranges3__45__cpo5beginE,@object
	.size		_ZN58_INTERNAL_80e8daad_27_UnaryGeometricCoshKernel_cu_585f02e44cuda3std6ranges3__45__cpo5beginE,(_ZN58_INTERNAL_80e8daad_27_UnaryGeometricCoshKernel_cu_585f02e44cuda3std3__460_GLOBAL__N__80e8daad_27_UnaryGeometricCoshKernel_cu_585f02e46ignoreE - _ZN58_INTERNAL_80e8daad_27_UnaryGeometricCoshKernel_cu_585f02e44cuda3std6ranges3__45__cpo5beginE)
_ZN58_INTERNAL_80e8daad_27_UnaryGeometricCoshKernel_cu_585f02e44cuda3std6ranges3__45__cpo5beginE:
	.zero		1
	.type		_ZN58_INTERNAL_80e8daad_27_UnaryGeometricCoshKernel_cu_585f02e44cuda3std3__460_GLOBAL__N__80e8daad_27_UnaryGeometricCoshKernel_cu_585f02e46ignoreE,@object
	.size		_ZN58_INTERNAL_80e8daad_27_UnaryGeometricCoshKernel_cu_585f02e44cuda3std3__460_GLOBAL__N__80e8daad_27_UnaryGeometricCoshKernel_cu_585f02e46ignoreE,(_ZN58_INTERNAL_80e8daad_27_UnaryGeometricCoshKernel_cu_585f02e44cuda3std6ranges3__45__cpo4sizeE - _ZN58_INTERNAL_80e8daad_27_UnaryGeometricCoshKernel_cu_585f02e44cuda3std3__460_GLOBAL__N__80e8daad_27_UnaryGeometricCoshKernel_cu_585f02e46ignoreE)
_ZN58_INTERNAL_80e8daad_27_UnaryGeometricCoshKernel_cu_585f02e44cuda3std3__460_GLOBAL__N__80e8daad_27_UnaryGeometricCoshKernel_cu_585f02e46ignoreE:
	.zero		1
	.type		_ZN58_INTERNAL_80e8daad_27_UnaryGeometricCoshKernel_cu_585f02e44cuda3std6ranges3__45__cpo4sizeE,@object
	.size		_ZN58_INTERNAL_80e8daad_27_UnaryGeometricCoshKernel_cu_585f02e44cuda3std6ranges3__45__cpo4sizeE,(_ZN58_INTERNAL_80e8daad_27_UnaryGeometricCoshKernel_cu_585f02e44cuda3std3__45__cpo5beginE - _ZN58_INTERNAL_80e8daad_27_UnaryGeometricCoshKernel_cu_585f02e44cuda3std6ranges3__45__cpo4sizeE)
_ZN58_INTERNAL_80e8daad_27_UnaryGeometricCoshKernel_cu_585f02e44cuda3std6ranges3__45__cpo4sizeE:
	.zero		1
	.type		_ZN58_INTERNAL_80e8daad_27_UnaryGeometricCoshKernel_cu_585f02e44cuda3std3__45__cpo5beginE,@object
	.size		_ZN58_INTERNAL_80e8daad_27_UnaryGeometricCoshKernel_cu_585f02e44cuda3std3__45__cpo5beginE,(_ZN58_INTERNAL_80e8daad_27_UnaryGeometricCoshKernel_cu_585f02e44cuda3std6ranges3__45__cpo6cbeginE - _ZN58_INTERNAL_80e8daad_27_UnaryGeometricCoshKernel_cu_585f02e44cuda3std3__45__cpo5beginE)
_ZN58_INTERNAL_80e8daad_27_UnaryGeometricCoshKernel_cu_585f02e44cuda3std3__45__cpo5beginE:
	.zero		1
	.type		_ZN58_INTERNAL_80e8daad_27_UnaryGeometricCoshKernel_cu_585f02e44cuda3std6ranges3__45__cpo6cbeginE,@object
	.size		_ZN58_INTERNAL_80e8daad_27_UnaryGeometricCoshKernel_cu_585f02e44cuda3std6ranges3__45__cpo6cbeginE,(_ZN58_INTERNAL_80e8daad_27_UnaryGeometricCoshKernel_cu_585f02e44cuda3std3__45__cpo6rbeginE - _ZN58_INTERNAL_80e8daad_27_UnaryGeometricCoshKernel_cu_585f02e44cuda3std6ranges3__45__cpo6cbeginE)
_ZN58_INTERNAL_80e8daad_27_UnaryGeometricCoshKernel_cu_585f02e44cuda3std6ranges3__45__cpo6cbeginE:
	.zero		1
	.type		_ZN58_INTERNAL_80e8daad_27_UnaryGeometricCoshKernel_cu_585f02e44cuda3std3__45__cpo6rbeginE,@object
	.size		_ZN58_INTERNAL_80e8daad_27_UnaryGeometricCoshKernel_cu_585f02e44cuda3std3__45__cpo6rbeginE,(_ZN58_INTERNAL_80e8daad_27_UnaryGeometricCoshKernel_cu_585f02e44cuda3std6ranges3__45__cpo4nextE - _ZN58_INTERNAL_80e8daad_27_UnaryGeometricCoshKernel_cu_585f02e44cuda3std3__45__cpo6rbeginE)
_ZN58_INTERNAL_80e8daad_27_UnaryGeometricCoshKernel_cu_585f02e44cuda3std3__45__cpo6rbeginE:
	.zero		1
	.type		_ZN58_INTERNAL_80e8daad_27_UnaryGeometricCoshKernel_cu_585f02e44cuda3std6ranges3__45__cpo4nextE,@object
	.size		_ZN58_INTERNAL_80e8daad_27_UnaryGeometricCoshKernel_cu_585f02e44cuda3std6ranges3__45__cpo4nextE,(_ZN58_INTERNAL_80e8daad_27_UnaryGeometricCoshKernel_cu_585f02e44cuda3std6ranges3__45__cpo4swapE - _ZN58_INTERNAL_80e8daad_27_UnaryGeometricCoshKernel_cu_585f02e44cuda3std6ranges3__45__cpo4nextE)
_ZN58_INTERNAL_80e8daad_27_UnaryGeometricCoshKernel_cu_585f02e44cuda3std6ranges3__45__cpo4nextE:
	.zero		1
	.type		_ZN58_INTERNAL_80e8daad_27_UnaryGeometricCoshKernel_cu_585f02e44cuda3std6ranges3__45__cpo4swapE,@object
	.size		_ZN58_INTERNAL_80e8daad_27_UnaryGeometricCoshKernel_cu_585f02e44cuda3std6ranges3__45__cpo4swapE,(_ZN58_INTERNAL_80e8daad_27_UnaryGeometricCoshKernel_cu_585f02e44cuda3std3__420unreachable_sentinelE - _ZN58_INTERNAL_80e8daad_27_UnaryGeometricCoshKernel_cu_585f02e44cuda3std6ranges3__45__cpo4swapE)
_ZN58_INTERNAL_80e8daad_27_UnaryGeometricCoshKernel_cu_585f02e44cuda3std6ranges3__45__cpo4swapE:
	.zero		1
	.type		_ZN58_INTERNAL_80e8daad_27_UnaryGeometricCoshKernel_cu_585f02e44cuda3std3__420unreachable_sentinelE,@object
	.size		_ZN58_INTERNAL_80e8daad_27_UnaryGeometricCoshKernel_cu_585f02e44cuda3std3__420unreachable_sentinelE,(_ZN58_INTERNAL_80e8daad_27_UnaryGeometricCoshKernel_cu_585f02e46thrust23THRUST_300001_SM_800_NS6system6detail10sequential3seqE - _ZN58_INTERNAL_80e8daad_27_UnaryGeometricCoshKernel_cu_585f02e44cuda3std3__420unreachable_sentinelE)
_ZN58_INTERNAL_80e8daad_27_UnaryGeometricCoshKernel_cu_585f02e44cuda3std3__420unreachable_sentinelE:
	.zero		1
	.type		_ZN58_INTERNAL_80e8daad_27_UnaryGeometricCoshKernel_cu_585f02e46thrust23THRUST_300001_SM_800_NS6system6detail10sequential3seqE,@object
	.size		_ZN58_INTERNAL_80e8daad_27_UnaryGeometricCoshKernel_cu_585f02e46thrust23THRUST_300001_SM_800_NS6system6detail10sequential3seqE,(_ZN58_INTERNAL_80e8daad_27_UnaryGeometricCoshKernel_cu_585f02e44cuda3std3__45__cpo4cendE - _ZN58_INTERNAL_80e8daad_27_UnaryGeometricCoshKernel_cu_585f02e46thrust23THRUST_300001_SM_800_NS6system6detail10sequential3seqE)
_ZN58_INTERNAL_80e8daad_27_UnaryGeometricCoshKernel_cu_585f02e46thrust23THRUST_300001_SM_800_NS6system6detail10sequential3seqE:
	.zero		1
	.type		_ZN58_INTERNAL_80e8daad_27_UnaryGeometricCoshKernel_cu_585f02e44cuda3std3__45__cpo4cendE,@object
	.size		_ZN58_INTERNAL_80e8daad_27_UnaryGeometricCoshKernel_cu_585f02e44cuda3std3__45__cpo4cendE,(_ZN58_INTERNAL_80e8daad_27_UnaryGeometricCoshKernel_cu_585f02e44cuda3std6ranges3__45__cpo9iter_swapE - _ZN58_INTERNAL_80e8daad_27_UnaryGeometricCoshKernel_cu_585f02e44cuda3std3__45__cpo4cendE)
_ZN58_INTERNAL_80e8daad_27_UnaryGeometricCoshKernel_cu_585f02e44cuda3std3__45__cpo4cendE:
	.zero		1
	.type		_ZN58_INTERNAL_80e8daad_27_UnaryGeometricCoshKernel_cu_585f02e44cuda3std6ranges3__45__cpo9iter_swapE,@object
	.size		_ZN58_INTERNAL_80e8daad_27_UnaryGeometricCoshKernel_cu_585f02e44cuda3std6ranges3__45__cpo9iter_swapE,(_ZN58_INTERNAL_80e8daad_27_UnaryGeometricCoshKernel_cu_585f02e44cuda3std3__45__cpo5crendE - _ZN58_INTERNAL_80e8daad_27_UnaryGeometricCoshKernel_cu_585f02e44cuda3std6ranges3__45__cpo9iter_swapE)
_ZN58_INTERNAL_80e8daad_27_UnaryGeometricCoshKernel_cu_585f02e44cuda3std6ranges3__45__cpo9iter_swapE:
	.zero		1
	.type		_ZN58_INTERNAL_80e8daad_27_UnaryGeometricCoshKernel_cu_585f02e44cuda3std3__45__cpo5crendE,@object
	.size		_ZN58_INTERNAL_80e8daad_27_UnaryGeometricCoshKernel_cu_585f02e44cuda3std3__45__cpo5crendE,(_ZN58_INTERNAL_80e8daad_27_UnaryGeometricCoshKernel_cu_585f02e44cuda3std6ranges3__45__cpo5cdataE - _ZN58_INTERNAL_80e8daad_27_UnaryGeometricCoshKernel_cu_585f02e44cuda3std3__45__cpo5crendE)
_ZN58_INTERNAL_80e8daad_27_UnaryGeometricCoshKernel_cu_585f02e44cuda3std3__45__cpo5crendE:
	.zero		1
	.type		_ZN58_INTERNAL_80e8daad_27_UnaryGeometricCoshKernel_cu_585f02e44cuda3std6ranges3__45__cpo5cdataE,@object
	.size		_ZN58_INTERNAL_80e8daad_27_UnaryGeometricCoshKernel_cu_585f02e44cuda3std6ranges3__45__cpo5cdataE,(_ZN58_INTERNAL_80e8daad_27_UnaryGeometricCoshKernel_cu_585f02e44cuda3std6ranges3__45__cpo3endE - _ZN58_INTERNAL_80e8daad_27_UnaryGeometricCoshKernel_cu_585f02e44cuda3std6ranges3__45__cpo5cdataE)
_ZN58_INTERNAL_80e8daad_27_UnaryGeometricCoshKernel_cu_585f02e44cuda3std6ranges3__45__cpo5cdataE:
	.zero		1
	.type		_ZN58_INTERNAL_80e8daad_27_UnaryGeometricCoshKernel_cu_585f02e44cuda3std6ranges3__45__cpo3endE,@object
	.size		_ZN58_INTERNAL_80e8daad_27_UnaryGeometricCoshKernel_cu_585f02e44cuda3std6ranges3__45__cpo3endE,(_ZN58_INTERNAL_80e8daad_27_UnaryGeometricCoshKernel_cu_585f02e44cuda3std3__419piecewise_constructE - _ZN58_INTERNAL_80e8daad_27_UnaryGeometricCoshKernel_cu_585f02e44cuda3std6ranges3__45__cpo3endE)
_ZN58_INTERNAL_80e8daad_27_UnaryGeometricCoshKernel_cu_585f02e44cuda3std6ranges3__45__cpo3endE:
	.zero		1
	.type		_ZN58_INTERNAL_80e8daad_27_UnaryGeometricCoshKernel_cu_585f02e44cuda3std3__419piecewise_constructE,@object
	.size		_ZN58_INTERNAL_80e8daad_27_UnaryGeometricCoshKernel_cu_585f02e44cuda3std3__419piecewise_constructE,(_ZN58_INTERNAL_80e8daad_27_UnaryGeometricCoshKernel_cu_585f02e44cuda3std6ranges3__45__cpo5ssizeE - _ZN58_INTERNAL_80e8daad_27_UnaryGeometricCoshKernel_cu_585f02e44cuda3std3__419piecewise_constructE)
_ZN58_INTERNAL_80e8daad_27_UnaryGeometricCoshKernel_cu_585f02e44cuda3std3__419piecewise_constructE:
	.zero		1
	.type		_ZN58_INTERNAL_80e8daad_27_UnaryGeometricCoshKernel_cu_585f02e44cuda3std6ranges3__45__cpo5ssizeE,@object
	.size		_ZN58_INTERNAL_80e8daad_27_UnaryGeometricCoshKernel_cu_585f02e44cuda3std6ranges3__45__cpo5ssizeE,(_ZN58_INTERNAL_80e8daad_27_UnaryGeometricCoshKernel_cu_585f02e44cuda3std3__45__cpo3endE - _ZN58_INTERNAL_80e8daad_27_UnaryGeometricCoshKernel_cu_585f02e44cuda3std6ranges3__45__cpo5ssizeE)
_ZN58_INTERNAL_80e8daad_27_UnaryGeometricCoshKernel_cu_585f02e44cuda3std6ranges3__45__cpo5ssizeE:
	.zero		1
	.type		_ZN58_INTERNAL_80e8daad_27_UnaryGeometricCoshKernel_cu_585f02e44cuda3std3__45__cpo3endE,@object
	.size		_ZN58_INTERNAL_80e8daad_27_UnaryGeometricCoshKernel_cu_585f02e44cuda3std3__45__cpo3endE,(_ZN58_INTERNAL_80e8daad_27_UnaryGeometricCoshKernel_cu_585f02e44cuda3std6ranges3__45__cpo4cendE - _ZN58_INTERNAL_80e8daad_27_UnaryGeometricCoshKernel_cu_585f02e44cuda3std3__45__cpo3endE)
_ZN58_INTERNAL_80e8daad_27_UnaryGeometricCoshKernel_cu_585f02e44cuda3std3__45__cpo3endE:
	.zero		1
	.type		_ZN58_INTERNAL_80e8daad_27_UnaryGeometricCoshKernel_cu_585f02e44cuda3std6ranges3__45__cpo4cendE,@object
	.size		_ZN58_INTERNAL_80e8daad_27_UnaryGeometricCoshKernel_cu_585f02e44cuda3std6ranges3__45__cpo4cendE,(_ZN58_INTERNAL_80e8daad_27_UnaryGeometricCoshKernel_cu_585f02e44cuda3std3__45__cpo4rendE - _ZN58_INTERNAL_80e8daad_27_UnaryGeometricCoshKernel_cu_585f02e44cuda3std6ranges3__45__cpo4cendE)
_ZN58_INTERNAL_80e8daad_27_UnaryGeometricCoshKernel_cu_585f02e44cuda3std6ranges3__45__cpo4cendE:
	.zero		1
	.type		_ZN58_INTERNAL_80e8daad_27_UnaryGeometricCoshKernel_cu_585f02e44cuda3std3__45__cpo4rendE,@object
	.size		_ZN58_INTERNAL_80e8daad_27_UnaryGeometricCoshKernel_cu_585f02e44cuda3std3__45__cpo4rendE,(_ZN58_INTERNAL_80e8daad_27_UnaryGeometricCoshKernel_cu_585f02e44cuda3std6ranges3__45__cpo4prevE - _ZN58_INTERNAL_80e8daad_27_UnaryGeometricCoshKernel_cu_585f02e44cuda3std3__45__cpo4rendE)
_ZN58_INTERNAL_80e8daad_27_UnaryGeometricCoshKernel_cu_585f02e44cuda3std3__45__cpo4rendE:
	.zero		1
	.type		_ZN58_INTERNAL_80e8daad_27_UnaryGeometricCoshKernel_cu_585f02e44cuda3std6ranges3__45__cpo4prevE,@object
	.size		_ZN58_INTERNAL_80e8daad_27_UnaryGeometricCoshKernel_cu_585f02e44cuda3std6ranges3__45__cpo4prevE,(_ZN58_INTERNAL_80e8daad_27_UnaryGeometricCoshKernel_cu_585f02e44cuda3std6ranges3__45__cpo9iter_moveE - _ZN58_INTERNAL_80e8daad_27_UnaryGeometricCoshKernel_cu_585f02e44cuda3std6ranges3__45__cpo4prevE)
_ZN58_INTERNAL_80e8daad_27_UnaryGeometricCoshKernel_cu_585f02e44cuda3std6ranges3__45__cpo4prevE:
	.zero		1
	.type		_ZN58_INTERNAL_80e8daad_27_UnaryGeometricCoshKernel_cu_585f02e44cuda3std6ranges3__45__cpo9iter_moveE,@object
	.size		_ZN58_INTERNAL_80e8daad_27_UnaryGeometricCoshKernel_cu_585f02e44cuda3std6ranges3__45__cpo9iter_moveE,(.L_21 - _ZN58_INTERNAL_80e8daad_27_UnaryGeometricCoshKernel_cu_585f02e44cuda3std6ranges3__45__cpo9iter_moveE)
_ZN58_INTERNAL_80e8daad_27_UnaryGeometricCoshKernel_cu_585f02e44cuda3std6ranges3__45__cpo9iter_moveE:
	.zero		1
.L_21:


//--------------------- SYMBOLS --------------------------

	.type		__assertfail,@function
